	.target	sm_90a

	.elftype	@"ET_EXEC"


//--------------------- .note.nv.tkinfo           --------------------------
	.section	.note.nv.tkinfo,"",@"SHT_NOTE"
	.sectionflags	@"SHF_NOTE_NV_TKINFO"
	.tkinfo
        /*0018*/ 	.word	0x00000002
        /*0030*/ 	.string	""
        /*0030*/ 	.string	"ptxas"
        /*0030*/ 	.string	"Cuda compilation tools, release 13.0, V13.0.88"
        /*0030*/ 	.string	"Build cuda_13.0.r13.0/compiler.36424714_0"
        /*0030*/ 	.string	"-arch sm_90a -m 64 "



//--------------------- .note.nv.cuinfo           --------------------------
	.section	.note.nv.cuinfo,"",@"SHT_NOTE"
	.sectionflags	@"SHF_NOTE_NV_CUINFO"
        /*0018*/ 	.short	0x0002
        /*001a*/ 	.short	0x005a
        /*001c*/ 	.short	0x0082
	.zero		2


//--------------------- .nv.info                  --------------------------
	.section	.nv.info,"",@"SHT_CUDA_INFO"
	.align	4


	//----- nvinfo : EIATTR_REGCOUNT
	.align		4
        /*0000*/ 	.byte	0x04, 0x2f
        /*0002*/ 	.short	(.L_18 - .L_17)
	.align		4
.L_17:
        /*0004*/ 	.word	index@(_ZN7cutlass13device_kernelINS_4gemm6kernel13GemmUniversalIN4cute5tupleIJiiiiEEENS1_10collective13CollectiveMmaINS1_34MainloopSm90TmaGmmaWarpSpecializedILi3ENS5_IJNS4_1CILi1EEESB_SB_EEENS1_35KernelTmaWarpSpecializedCooperativeEEENS5_IJNSA_ILi256EEESF_NSA_ILi64EEEEEENS_6half_tENS5_IJlSB_lEEESI_SJ_NS4_8TiledMMAINS4_8MMA_AtomIJNS4_4SM904GMMA26MMA_64x256x16_F32F16F16_SSILNSN_5MajorE0ELSP_0ELNSN_7ScaleInE1ELSQ_1EEEEEENS4_6LayoutINS5_IJNSA_ILi2EEESB_SB_EEENS5_IJSB_NSA_ILi0EEESW_EEEEENS5_IJNS4_10UnderscoreESZ_SZ_EEEEENS4_13SM90_TMA_LOADENS4_14ComposedLayoutINS4_7SwizzleILi3ELi4ELi3EEENS4_18smem_ptr_flag_bitsILi16EEENST_INS5_IJNSA_ILi8EEESG_EEENS5_IJSG_SB_EEEEEEEvNS4_8identityES12_S1C_vS1D_EENS_8epilogue10collective18CollectiveEpilogueINS1F_22Sm90TmaWarpSpecializedILi4ELi2ELi16ELb1ELb0EEEJSH_NS5_IJNSA_ILi128EEENSA_ILi32EEEEEESI_SJ_SI_SJ_NS1F_6fusion15FusionCallbacksIS1J_NS1N_17LinCombPerRowBiasISI_fSI_SI_fLi8ELNS_15FloatRoundStyleE2EEESH_S1M_JEEES12_NS13_INS14_ILi2ELi4ELi3EEES17_NST_INS5_IJS18_S1L_EEENS5_IJS1L_SB_EEEEEEENS4_17SM75_U32x4_LDSM_NENS4_14SM90_TMA_STOREES1X_NS4_17SM90_U32x4_STSM_NENS4_9Copy_AtomIJS20_SI_EEEvEEEvvEEEEvNT_6ParamsE)
        /*0008*/ 	.word	0x000000a8


	//----- nvinfo : EIATTR_FRAME_SIZE
	.align		4
.L_18:
        /*000c*/ 	.byte	0x04, 0x11
        /*000e*/ 	.short	(.L_20 - .L_19)
	.align		4
.L_19:
        /*0010*/ 	.word	index@(_ZN7cutlass13device_kernelINS_4gemm6kernel13GemmUniversalIN4cute5tupleIJiiiiEEENS1_10collective13CollectiveMmaINS1_34MainloopSm90TmaGmmaWarpSpecializedILi3ENS5_IJNS4_1CILi1EEESB_SB_EEENS1_35KernelTmaWarpSpecializedCooperativeEEENS5_IJNSA_ILi256EEESF_NSA_ILi64EEEEEENS_6half_tENS5_IJlSB_lEEESI_SJ_NS4_8TiledMMAINS4_8MMA_AtomIJNS4_4SM904GMMA26MMA_64x256x16_F32F16F16_SSILNSN_5MajorE0ELSP_0ELNSN_7ScaleInE1ELSQ_1EEEEEENS4_6LayoutINS5_IJNSA_ILi2EEESB_SB_EEENS5_IJSB_NSA_ILi0EEESW_EEEEENS5_IJNS4_10UnderscoreESZ_SZ_EEEEENS4_13SM90_TMA_LOADENS4_14ComposedLayoutINS4_7SwizzleILi3ELi4ELi3EEENS4_18smem_ptr_flag_bitsILi16EEENST_INS5_IJNSA_ILi8EEESG_EEENS5_IJSG_SB_EEEEEEEvNS4_8identityES12_S1C_vS1D_EENS_8epilogue10collective18CollectiveEpilogueINS1F_22Sm90TmaWarpSpecializedILi4ELi2ELi16ELb1ELb0EEEJSH_NS5_IJNSA_ILi128EEENSA_ILi32EEEEEESI_SJ_SI_SJ_NS1F_6fusion15FusionCallbacksIS1J_NS1N_17LinCombPerRowBiasISI_fSI_SI_fLi8ELNS_15FloatRoundStyleE2EEESH_S1M_JEEES12_NS13_INS14_ILi2ELi4ELi3EEES17_NST_INS5_IJS18_S1L_EEENS5_IJS1L_SB_EEEEEEENS4_17SM75_U32x4_LDSM_NENS4_14SM90_TMA_STOREES1X_NS4_17SM90_U32x4_STSM_NENS4_9Copy_AtomIJS20_SI_EEEvEEEvvEEEEvNT_6ParamsE)
        /*0014*/ 	.word	0x000007a8


	//----- nvinfo : EIATTR_MIN_STACK_SIZE
	.align		4
.L_20:
        /*0018*/ 	.byte	0x04, 0x12
        /*001a*/ 	.short	(.L_22 - .L_21)
	.align		4
.L_21:
        /*001c*/ 	.word	index@(_ZN7cutlass13device_kernelINS_4gemm6kernel13GemmUniversalIN4cute5tupleIJiiiiEEENS1_10collective13CollectiveMmaINS1_34MainloopSm90TmaGmmaWarpSpecializedILi3ENS5_IJNS4_1CILi1EEESB_SB_EEENS1_35KernelTmaWarpSpecializedCooperativeEEENS5_IJNSA_ILi256EEESF_NSA_ILi64EEEEEENS_6half_tENS5_IJlSB_lEEESI_SJ_NS4_8TiledMMAINS4_8MMA_AtomIJNS4_4SM904GMMA26MMA_64x256x16_F32F16F16_SSILNSN_5MajorE0ELSP_0ELNSN_7ScaleInE1ELSQ_1EEEEEENS4_6LayoutINS5_IJNSA_ILi2EEESB_SB_EEENS5_IJSB_NSA_ILi0EEESW_EEEEENS5_IJNS4_10UnderscoreESZ_SZ_EEEEENS4_13SM90_TMA_LOADENS4_14ComposedLayoutINS4_7SwizzleILi3ELi4ELi3EEENS4_18smem_ptr_flag_bitsILi16EEENST_INS5_IJNSA_ILi8EEESG_EEENS5_IJSG_SB_EEEEEEEvNS4_8identityES12_S1C_vS1D_EENS_8epilogue10collective18CollectiveEpilogueINS1F_22Sm90TmaWarpSpecializedILi4ELi2ELi16ELb1ELb0EEEJSH_NS5_IJNSA_ILi128EEENSA_ILi32EEEEEESI_SJ_SI_SJ_NS1F_6fusion15FusionCallbacksIS1J_NS1N_17LinCombPerRowBiasISI_fSI_SI_fLi8ELNS_15FloatRoundStyleE2EEESH_S1M_JEEES12_NS13_INS14_ILi2ELi4ELi3EEES17_NST_INS5_IJS18_S1L_EEENS5_IJS1L_SB_EEEEEEENS4_17SM75_U32x4_LDSM_NENS4_14SM90_TMA_STOREES1X_NS4_17SM90_U32x4_STSM_NENS4_9Copy_AtomIJS20_SI_EEEvEEEvvEEEEvNT_6ParamsE)
        /*0020*/ 	.word	0x000007a8
.L_22:


//--------------------- .nv.compat                --------------------------
	.section	.nv.compat,"",@"SHT_CUDA_COMPAT_INFO"
	.align	4
        /*0000*/ 	.byte	0x02, 0x09, 0x01, 0x00, 0x02, 0x02, 0x04, 0x00, 0x02, 0x05, 0x05, 0x00, 0x03, 0x07, 0x01, 0x01
        /*0010*/ 	.byte	0x02, 0x03, 0x01, 0x00, 0x02, 0x06, 0x01, 0x00, 0x04, 0x0b, 0x08, 0x00, 0x00, 0x00, 0x00, 0x00
        /*0020*/ 	.byte	0x00, 0x00, 0x00, 0x00


//--------------------- .nv.info._ZN7cutlass13device_kernelINS_4gemm6kernel13GemmUniversalIN4cute5tupleIJiiiiEEENS1_10collective13CollectiveMmaINS1_34MainloopSm90TmaGmmaWarpSpecializedILi3ENS5_IJNS4_1CILi1EEESB_SB_EEENS1_35KernelTmaWarpSpecializedCooperativeEEENS5_IJNSA_ILi256EEESF_NSA_ILi64EEEEEENS_6half_tENS5_IJlSB_lEEESI_SJ_NS4_8TiledMMAINS4_8MMA_AtomIJNS4_4SM904GMMA26MMA_64x256x16_F32F16F16_SSILNSN_5MajorE0ELSP_0ELNSN_7ScaleInE1ELSQ_1EEEEEENS4_6LayoutINS5_IJNSA_ILi2EEESB_SB_EEENS5_IJSB_NSA_ILi0EEESW_EEEEENS5_IJNS4_10UnderscoreESZ_SZ_EEEEENS4_13SM90_TMA_LOADENS4_14ComposedLayoutINS4_7SwizzleILi3ELi4ELi3EEENS4_18smem_ptr_flag_bitsILi16EEENST_INS5_IJNSA_ILi8EEESG_EEENS5_IJSG_SB_EEEEEEEvNS4_8identityES12_S1C_vS1D_EENS_8epilogue10collective18CollectiveEpilogueINS1F_22Sm90TmaWarpSpecializedILi4ELi2ELi16ELb1ELb0EEEJSH_NS5_IJNSA_ILi128EEENSA_ILi32EEEEEESI_SJ_SI_SJ_NS1F_6fusion15FusionCallbacksIS1J_NS1N_17LinCombPerRowBiasISI_fSI_SI_fLi8ELNS_15FloatRoundStyleE2EEESH_S1M_JEEES12_NS13_INS14_ILi2ELi4ELi3EEES17_NST_INS5_IJS18_S1L_EEENS5_IJS1L_SB_EEEEEEENS4_17SM75_U32x4_LDSM_NENS4_14SM90_TMA_STOREES1X_NS4_17SM90_U32x4_STSM_NENS4_9Copy_AtomIJS20_SI_EEEvEEEvvEEEEvNT_6ParamsE --------------------------
	.section	.nv.info._ZN7cutlass13device_kernelINS_4gemm6kernel13GemmUniversalIN4cute5tupleIJiiiiEEENS1_10collective13CollectiveMmaINS1_34MainloopSm90TmaGmmaWarpSpecializedILi3ENS5_IJNS4_1CILi1EEESB_SB_EEENS1_35KernelTmaWarpSpecializedCooperativeEEENS5_IJNSA_ILi256EEESF_NSA_ILi64EEEEEENS_6half_tENS5_IJlSB_lEEESI_SJ_NS4_8TiledMMAINS4_8MMA_AtomIJNS4_4SM904GMMA26MMA_64x256x16_F32F16F16_SSILNSN_5MajorE0ELSP_0ELNSN_7ScaleInE1ELSQ_1EEEEEENS4_6LayoutINS5_IJNSA_ILi2EEESB_SB_EEENS5_IJSB_NSA_ILi0EEESW_EEEEENS5_IJNS4_10UnderscoreESZ_SZ_EEEEENS4_13SM90_TMA_LOADENS4_14ComposedLayoutINS4_7SwizzleILi3ELi4ELi3EEENS4_18smem_ptr_flag_bitsILi16EEENST_INS5_IJNSA_ILi8EEESG_EEENS5_IJSG_SB_EEEEEEEvNS4_8identityES12_S1C_vS1D_EENS_8epilogue10collective18CollectiveEpilogueINS1F_22Sm90TmaWarpSpecializedILi4ELi2ELi16ELb1ELb0EEEJSH_NS5_IJNSA_ILi128EEENSA_ILi32EEEEEESI_SJ_SI_SJ_NS1F_6fusion15FusionCallbacksIS1J_NS1N_17LinCombPerRowBiasISI_fSI_SI_fLi8ELNS_15FloatRoundStyleE2EEESH_S1M_JEEES12_NS13_INS14_ILi2ELi4ELi3EEES17_NST_INS5_IJS18_S1L_EEENS5_IJS1L_SB_EEEEEEENS4_17SM75_U32x4_LDSM_NENS4_14SM90_TMA_STOREES1X_NS4_17SM90_U32x4_STSM_NENS4_9Copy_AtomIJS20_SI_EEEvEEEvvEEEEvNT_6ParamsE,"",@"SHT_CUDA_INFO"
	.sectionflags	@""
	.align	4


	//----- nvinfo : EIATTR_CUDA_API_VERSION
	.align		4
        /*0000*/ 	.byte	0x04, 0x37
        /*0002*/ 	.short	(.L_24 - .L_23)
.L_23:
        /*0004*/ 	.word	0x00000082


	//----- nvinfo : EIATTR_KPARAM_INFO
	.align		4
.L_24:
        /*0008*/ 	.byte	0x04, 0x17
        /*000a*/ 	.short	(.L_26 - .L_25)
.L_25:
        /*000c*/ 	.word	0x00000000
        /*0010*/ 	.short	0x0000
        /*0012*/ 	.short	0x0070
        /*0014*/ 	.byte	0x00, 0xf0, 0x01, 0x1c


	//----- nvinfo : EIATTR_SPARSE_MMA_MASK
	.align		4
.L_26:
        /*0018*/ 	.byte	0x03, 0x50
        /*001a*/ 	.short	0x0000


	//----- nvinfo : EIATTR_MAXREG_COUNT
	.align		4
        /*001c*/ 	.byte	0x03, 0x1b
        /*001e*/ 	.short	0x00a8


	//----- nvinfo : EIATTR_NUM_BARRIERS
	.align		4
        /*0020*/ 	.byte	0x02, 0x4c
        /*0022*/ 	.byte	0x02
	.zero		1


	//----- nvinfo : EIATTR_EXTERNS
	.align		4
        /*0024*/ 	.byte	0x04, 0x0f
        /*0026*/ 	.short	(.L_28 - .L_27)


	//   ....[0]....
	.align		4
.L_27:
        /*0028*/ 	.word	index@(__assertfail)


	//----- nvinfo : EIATTR_ANNOTATIONS
	.align		4
.L_28:
        /*002c*/ 	.byte	0x04, 0x55
        /*002e*/ 	.short	(.L_30 - .L_29)


	//   ....[0]....
.L_29:
        /*0030*/ 	.word	0x00000001
        /*0034*/ 	.byte	0x40, 0x0a, 0x00, 0x00, 0x01, 0x00, 0x00, 0x00, 0x70, 0x0a, 0x00, 0x00, 0x01, 0x00, 0x00, 0x00
        /* <DEDUP_REMOVED lines=685> */
        /*2b14*/ 	.byte	0x30, 0x5a, 0x01, 0x00, 0x01, 0x00, 0x00, 0x00, 0x50, 0x5a, 0x01, 0x00


	//----- nvinfo : EIATTR_MERCURY_ISA_VERSION
	.align		4
.L_30:
        /*2b20*/ 	.byte	0x03, 0x5f
        /*2b22*/ 	.short	0x0101


	//----- nvinfo : EIATTR_INT_WARP_WIDE_INSTR_OFFSETS
	.align		4
        /*2b24*/ 	.byte	0x04, 0x31
        /*2b26*/ 	.short	(.L_32 - .L_31)


	//   ....[0]....
.L_31:
        /*2b28*/ 	.word	0x00000930


	//   ....[1]....
        /*2b2c*/ 	.word	0x00000950


	//   ....[2]....
        /*2b30*/ 	.word	0x00000960


	//----- nvinfo : EIATTR_COOP_GROUP_MASK_REGIDS
	.align		4
.L_32:
        /*2b34*/ 	.byte	0x04, 0x29
        /*2b36*/ 	.short	(.L_34 - .L_33)


	//   ....[0]....
.L_33:
        /*2b38*/ 	.word	0xffffffff


	//   ....[1]....
        /*2b3c*/ 	.word	0xffffffff


	//   ....[2]....
        /*2b40*/ 	.word	0xffffffff


	//   ....[3]....
        /*2b44*/ 	.word	0xffffffff


	//   ....[4]....
        /*2b48*/ 	.word	0xffffffff


	//   ....[5]....
        /*2b4c*/ 	.word	0xffffffff


	//----- nvinfo : EIATTR_COOP_GROUP_INSTR_OFFSETS
	.align		4
.L_34:
        /*2b50*/ 	.byte	0x04, 0x28
        /*2b52*/ 	.short	(.L_36 - .L_35)


	//   ....[0]....
.L_35:
        /*2b54*/ 	.word	0x00000070


	//   ....[1]....
        /*2b58*/ 	.word	0x000000a0


	//   ....[2]....
        /*2b5c*/ 	.word	0x00000460


	//   ....[3]....
        /*2b60*/ 	.word	0x00000630


	//   ....[4]....
        /*2b64*/ 	.word	0x00000820


	//   ....[5]....
        /*2b68*/ 	.word	0x000015c0


	//----- nvinfo : EIATTR_REG_RECONFIG
	.align		4
.L_36:
        /*2b6c*/ 	.byte	0x01, 0x54
	.zero		2


	//----- nvinfo : EIATTR_SYSCALL_OFFSETS
	.align		4
        /*2b70*/ 	.byte	0x04, 0x46
        /*2b72*/ 	.short	(.L_38 - .L_37)


	//   ....[0]....
.L_37:
        /*2b74*/ 	.word	0x00001770


	//   ....[1]....
        /*2b78*/ 	.word	0x00009630


	//   ....[2]....
        /*2b7c*/ 	.word	0x00009720


	//----- nvinfo : EIATTR_MBARRIER_INSTR_OFFSETS
	.align		4
.L_38:
        /*2b80*/ 	.byte	0x04, 0x39
        /*2b82*/ 	.short	(.L_40 - .L_39)


	//   ....[0]....
.L_39:
        /*2b84*/ 	.word	0x000005c0
        /*2b88*/ 	.word	0x000000ff
        /*2b8c*/ 	.word	0x00000000
        /*2b90*/ 	.short	0x0100
        /*2b92*/ 	.byte	0x08
	.zero		1


	//   ....[1]....
        /*2b94*/ 	.word	0x000005d0
        /*2b98*/ 	.word	0x000000ff
        /*2b9c*/ 	.word	0x00000018
        /*2ba0*/ 	.short	0x0100
        /*2ba2*/ 	.byte	0x08
	.zero		1


	//   ....[2]....
        /*2ba4*/ 	.word	0x000005e0
        /*2ba8*/ 	.word	0x000000ff
        /*2bac*/ 	.word	0x00000008
        /*2bb0*/ 	.short	0x0100
        /*2bb2*/ 	.byte	0x08
	.zero		1


	//   ....[3]....
        /*2bb4*/ 	.word	0x000005f0
        /*2bb8*/ 	.word	0x000000ff
        /*2bbc*/ 	.word	0x00000020
        /*2bc0*/ 	.short	0x0100
        /*2bc2*/ 	.byte	0x08
	.zero		1


	//   ....[4]....
        /*2bc4*/ 	.word	0x00000600
        /*2bc8*/ 	.word	0x000000ff
        /*2bcc*/ 	.word	0x00000010
        /*2bd0*/ 	.short	0x0100
        /*2bd2*/ 	.byte	0x08
	.zero		1


	//   ....[5]....
        /*2bd4*/ 	.word	0x00000610
        /*2bd8*/ 	.word	0x000000ff
        /*2bdc*/ 	.word	0x00000028
        /*2be0*/ 	.short	0x0100
        /*2be2*/ 	.byte	0x08
	.zero		1


	//   ....[6]....
        /*2be4*/ 	.word	0x00000750
        /*2be8*/ 	.word	0x000000ff
        /*2bec*/ 	.word	0x00000030
        /*2bf0*/ 	.short	0x0100
        /*2bf2*/ 	.byte	0x08
	.zero		1


	//   ....[7]....
        /*2bf4*/ 	.word	0x00000760
        /*2bf8*/ 	.word	0x000000ff
        /*2bfc*/ 	.word	0x00000050
        /*2c00*/ 	.short	0x0100
        /*2c02*/ 	.byte	0x08
	.zero		1


	//   ....[8]....
        /*2c04*/ 	.word	0x00000770
        /*2c08*/ 	.word	0x000000ff
        /*2c0c*/ 	.word	0x00000038
        /*2c10*/ 	.short	0x0100
        /*2c12*/ 	.byte	0x08
	.zero		1


	//   ....[9]....
        /*2c14*/ 	.word	0x00000780
        /*2c18*/ 	.word	0x000000ff
        /*2c1c*/ 	.word	0x00000058
        /*2c20*/ 	.short	0x0100
        /*2c22*/ 	.byte	0x08
	.zero		1


	//   ....[10]....
        /*2c24*/ 	.word	0x00000790
        /*2c28*/ 	.word	0x000000ff
        /*2c2c*/ 	.word	0x00000040
        /*2c30*/ 	.short	0x0100
        /*2c32*/ 	.byte	0x08
	.zero		1


	//   ....[11]....
        /*2c34*/ 	.word	0x000007a0
        /*2c38*/ 	.word	0x000000ff
        /*2c3c*/ 	.word	0x00000060
        /*2c40*/ 	.short	0x0100
        /*2c42*/ 	.byte	0x08
	.zero		1


	//   ....[12]....
        /*2c44*/ 	.word	0x000007b0
        /*2c48*/ 	.word	0x000000ff
        /*2c4c*/ 	.word	0x00000048
        /*2c50*/ 	.short	0x0100
        /*2c52*/ 	.byte	0x08
	.zero		1


	//   ....[13]....
        /*2c54*/ 	.word	0x000007c0
        /*2c58*/ 	.word	0x000000ff
        /*2c5c*/ 	.word	0x00000068
        /*2c60*/ 	.short	0x0100
        /*2c62*/ 	.byte	0x08
	.zero		1


	//   ....[14]....
        /*2c64*/ 	.word	0x00000aa0
        /*2c68*/ 	.word	0x000000ff
        /*2c6c*/ 	.word	0x00000070
        /*2c70*/ 	.short	0x0100
        /*2c72*/ 	.byte	0x08
	.zero		1


	//   ....[15]....
        /*2c74*/ 	.word	0x00000ac0
        /*2c78*/ 	.word	0x000000ff
        /*2c7c*/ 	.word	0x00000078
        /*2c80*/ 	.short	0x0100
        /*2c82*/ 	.byte	0x08
	.zero		1


	//   ....[16]....
        /*2c84*/ 	.word	0x00001810
        /*2c88*/ 	.word	0x00000003
        /*2c8c*/ 	.word	0x00000000
        /*2c90*/ 	.short	0x010a
        /*2c92*/ 	.byte	0x3f
	.zero		1


	//   ....[17]....
        /*2c94*/ 	.word	0x00001850
        /*2c98*/ 	.word	0x00000003
        /*2c9c*/ 	.word	0x00000000
        /*2ca0*/ 	.short	0x010a
        /*2ca2*/ 	.byte	0x3f
	.zero		1


	//   ....[18]....
        /*2ca4*/ 	.word	0x00004fa0
        /*2ca8*/ 	.word	0x000000ff
        /*2cac*/ 	.word	0x00000000
        /*2cb0*/ 	.short	0x010a
        /*2cb2*/ 	.byte	0x04
	.zero		1


	//   ....[19]....
        /*2cb4*/ 	.word	0x00004fe0
        /*2cb8*/ 	.word	0x000000ff
        /*2cbc*/ 	.word	0x00000000
        /*2cc0*/ 	.short	0x010a
        /*2cc2*/ 	.byte	0x04
	.zero		1


	//   ....[20]....
        /*2cc4*/ 	.word	0x00009210
        /*2cc8*/ 	.word	0x000000ff
        /*2ccc*/ 	.word	0x00000000
        /*2cd0*/ 	.short	0x0101
        /*2cd2*/ 	.byte	0x04
	.zero		1


	//   ....[21]....
        /*2cd4*/ 	.word	0x00009410
        /*2cd8*/ 	.word	0x000000ff
        /*2cdc*/ 	.word	0x00000000
        /*2ce0*/ 	.short	0x0101
        /*2ce2*/ 	.byte	0x06
	.zero		1


	//   ....[22]....
        /*2ce4*/ 	.word	0x0000a0d0
        /*2ce8*/ 	.word	0x000000ff
        /*2cec*/ 	.word	0x00000030
        /*2cf0*/ 	.short	0x010a
        /*2cf2*/ 	.byte	0x32
	.zero		1


	//   ....[23]....
        /*2cf4*/ 	.word	0x0000a9f0
        /*2cf8*/ 	.word	0x000000ff
        /*2cfc*/ 	.word	0x00000000
        /*2d00*/ 	.short	0x0101
        /*2d02*/ 	.byte	0x04
	.zero		1


	//   ....[24]....
        /*2d04*/ 	.word	0x0000aad0
        /*2d08*/ 	.word	0x0000000d
        /*2d0c*/ 	.word	0x00000030
        /*2d10*/ 	.short	0x010a
        /*2d12*/ 	.byte	0x3f
	.zero		1


	//   ....[25]....
        /*2d14*/ 	.word	0x0000b110
        /*2d18*/ 	.word	0x000000ff
        /*2d1c*/ 	.word	0x00000000
        /*2d20*/ 	.short	0x0101
        /*2d22*/ 	.byte	0x04
	.zero		1


	//   ....[26]....
        /*2d24*/ 	.word	0x0000b200
        /*2d28*/ 	.word	0x0000000d
        /*2d2c*/ 	.word	0x00000030
        /*2d30*/ 	.short	0x010a
        /*2d32*/ 	.byte	0x3f
	.zero		1


	//   ....[27]....
        /*2d34*/ 	.word	0x0000b970
        /*2d38*/ 	.word	0x000000ff
        /*2d3c*/ 	.word	0x00000000
        /*2d40*/ 	.short	0x0101
        /*2d42*/ 	.byte	0x04
	.zero		1


	//   ....[28]....
        /*2d44*/ 	.word	0x0000ba50
        /*2d48*/ 	.word	0x00000014
        /*2d4c*/ 	.word	0x00000030
        /*2d50*/ 	.short	0x010a
        /*2d52*/ 	.byte	0x3f
	.zero		1


	//   ....[29]....
        /*2d54*/ 	.word	0x0000c0d0
        /*2d58*/ 	.word	0x000000ff
        /*2d5c*/ 	.word	0x00000000
        /*2d60*/ 	.short	0x0101
        /*2d62*/ 	.byte	0x04
	.zero		1


	//   ....[30]....
        /*2d64*/ 	.word	0x0000c1b0
        /*2d68*/ 	.word	0x00000014
        /*2d6c*/ 	.word	0x00000030
        /*2d70*/ 	.short	0x010a
        /*2d72*/ 	.byte	0x3f
	.zero		1


	//   ....[31]....
        /*2d74*/ 	.word	0x0000c910
        /*2d78*/ 	.word	0x000000ff
        /*2d7c*/ 	.word	0x00000000
        /*2d80*/ 	.short	0x0101
        /*2d82*/ 	.byte	0x04
	.zero		1


	//   ....[32]....
        /*2d84*/ 	.word	0x0000ca00
        /*2d88*/ 	.word	0x00000014
        /*2d8c*/ 	.word	0x00000030
        /*2d90*/ 	.short	0x010a
        /*2d92*/ 	.byte	0x3f
	.zero		1


	//   ....[33]....
        /*2d94*/ 	.word	0x0000d050
        /*2d98*/ 	.word	0x000000ff
        /*2d9c*/ 	.word	0x00000000
        /*2da0*/ 	.short	0x0101
        /*2da2*/ 	.byte	0x04
	.zero		1


	//   ....[34]....
        /*2da4*/ 	.word	0x0000d140
        /*2da8*/ 	.word	0x00000014
        /*2dac*/ 	.word	0x00000030
        /*2db0*/ 	.short	0x010a
        /*2db2*/ 	.byte	0x3f
	.zero		1


	//   ....[35]....
        /*2db4*/ 	.word	0x0000d890
        /*2db8*/ 	.word	0x000000ff
        /*2dbc*/ 	.word	0x00000000
        /*2dc0*/ 	.short	0x0101
        /*2dc2*/ 	.byte	0x04
	.zero		1


	//   ....[36]....
        /*2dc4*/ 	.word	0x0000d980
        /*2dc8*/ 	.word	0x00000014
        /*2dcc*/ 	.word	0x00000030
        /*2dd0*/ 	.short	0x010a
        /*2dd2*/ 	.byte	0x3f
	.zero		1


	//   ....[37]....
        /*2dd4*/ 	.word	0x0000dfd0
        /*2dd8*/ 	.word	0x000000ff
        /*2ddc*/ 	.word	0x00000000
        /*2de0*/ 	.short	0x0101
        /*2de2*/ 	.byte	0x04
	.zero		1


	//   ....[38]....
        /*2de4*/ 	.word	0x0000e0c0
        /*2de8*/ 	.word	0x00000014
        /*2dec*/ 	.word	0x00000030
        /*2df0*/ 	.short	0x010a
        /*2df2*/ 	.byte	0x3f
	.zero		1


	//   ....[39]....
        /*2df4*/ 	.word	0x0000e810
        /*2df8*/ 	.word	0x000000ff
        /*2dfc*/ 	.word	0x00000000
        /*2e00*/ 	.short	0x0101
        /*2e02*/ 	.byte	0x04
	.zero		1


	//   ....[40]....
        /*2e04*/ 	.word	0x0000e900
        /*2e08*/ 	.word	0x00000014
        /*2e0c*/ 	.word	0x00000030
        /*2e10*/ 	.short	0x010a
        /*2e12*/ 	.byte	0x3f
	.zero		1


	//   ....[41]....
        /*2e14*/ 	.word	0x0000ef50
        /*2e18*/ 	.word	0x000000ff
        /*2e1c*/ 	.word	0x00000000
        /*2e20*/ 	.short	0x0101
        /*2e22*/ 	.byte	0x04
	.zero		1


	//   ....[42]....
        /*2e24*/ 	.word	0x0000f040
        /*2e28*/ 	.word	0x00000014
        /*2e2c*/ 	.word	0x00000030
        /*2e30*/ 	.short	0x010a
        /*2e32*/ 	.byte	0x3f
	.zero		1


	//   ....[43]....
        /*2e34*/ 	.word	0x0000f790
        /*2e38*/ 	.word	0x000000ff
        /*2e3c*/ 	.word	0x00000000
        /*2e40*/ 	.short	0x0101
        /*2e42*/ 	.byte	0x04
	.zero		1


	//   ....[44]....
        /*2e44*/ 	.word	0x0000f880
        /*2e48*/ 	.word	0x00000014
        /*2e4c*/ 	.word	0x00000030
        /*2e50*/ 	.short	0x010a
        /*2e52*/ 	.byte	0x3f
	.zero		1


	//   ....[45]....
        /*2e54*/ 	.word	0x0000fed0
        /*2e58*/ 	.word	0x000000ff
        /*2e5c*/ 	.word	0x00000000
        /*2e60*/ 	.short	0x0101
        /*2e62*/ 	.byte	0x04
	.zero		1


	//   ....[46]....
        /*2e64*/ 	.word	0x0000ffc0
        /*2e68*/ 	.word	0x00000014
        /*2e6c*/ 	.word	0x00000030
        /*2e70*/ 	.short	0x010a
        /*2e72*/ 	.byte	0x3f
	.zero		1


	//   ....[47]....
        /*2e74*/ 	.word	0x00010710
        /*2e78*/ 	.word	0x000000ff
        /*2e7c*/ 	.word	0x00000000
        /*2e80*/ 	.short	0x0101
        /*2e82*/ 	.byte	0x04
	.zero		1


	//   ....[48]....
        /*2e84*/ 	.word	0x00010800
        /*2e88*/ 	.word	0x00000014
        /*2e8c*/ 	.word	0x00000030
        /*2e90*/ 	.short	0x010a
        /*2e92*/ 	.byte	0x3f
	.zero		1


	//   ....[49]....
        /*2e94*/ 	.word	0x00010e50
        /*2e98*/ 	.word	0x000000ff
        /*2e9c*/ 	.word	0x00000000
        /*2ea0*/ 	.short	0x0101
        /*2ea2*/ 	.byte	0x04
	.zero		1


	//   ....[50]....
        /*2ea4*/ 	.word	0x00010f40
        /*2ea8*/ 	.word	0x00000014
        /*2eac*/ 	.word	0x00000030
        /*2eb0*/ 	.short	0x010a
        /*2eb2*/ 	.byte	0x3f
	.zero		1


	//   ....[51]....
        /*2eb4*/ 	.word	0x00011690
        /*2eb8*/ 	.word	0x000000ff
        /*2ebc*/ 	.word	0x00000000
        /*2ec0*/ 	.short	0x0101
        /*2ec2*/ 	.byte	0x04
	.zero		1


	//   ....[52]....
        /*2ec4*/ 	.word	0x00011780
        /*2ec8*/ 	.word	0x0000000e
        /*2ecc*/ 	.word	0x00000030
        /*2ed0*/ 	.short	0x010a
        /*2ed2*/ 	.byte	0x3f
	.zero		1


	//   ....[53]....
        /*2ed4*/ 	.word	0x00011d80
        /*2ed8*/ 	.word	0x000000ff
        /*2edc*/ 	.word	0x00000000
        /*2ee0*/ 	.short	0x0101
        /*2ee2*/ 	.byte	0x04
	.zero		1


	//   ....[54]....
        /*2ee4*/ 	.word	0x00012770
        /*2ee8*/ 	.word	0x000000ff
        /*2eec*/ 	.word	0x00000000
        /*2ef0*/ 	.short	0x0101
        /*2ef2*/ 	.byte	0x04
	.zero		1


	//   ....[55]....
        /*2ef4*/ 	.word	0x00012f00
        /*2ef8*/ 	.word	0x000000ff
        /*2efc*/ 	.word	0x00000078
        /*2f00*/ 	.short	0x010a
        /*2f02*/ 	.byte	0x04
	.zero		1


	//   ....[56]....
        /*2f04*/ 	.word	0x00013300
        /*2f08*/ 	.word	0x000000ff
        /*2f0c*/ 	.word	0x00000050
        /*2f10*/ 	.short	0x010a
        /*2f12*/ 	.byte	0x0d
	.zero		1


	//   ....[57]....
        /*2f14*/ 	.word	0x000133f0
        /*2f18*/ 	.word	0x000000ff
        /*2f1c*/ 	.word	0x00000030
        /*2f20*/ 	.short	0x010b
        /*2f22*/ 	.byte	0x0d
	.zero		1


	//   ....[58]....
        /*2f24*/ 	.word	0x00013450
        /*2f28*/ 	.word	0x000000ff
        /*2f2c*/ 	.word	0x00000000
        /*2f30*/ 	.short	0x0101
        /*2f32*/ 	.byte	0x1f
	.zero		1


	//   ....[59]....
        /*2f34*/ 	.word	0x00013480
        /*2f38*/ 	.word	0x000000ff
        /*2f3c*/ 	.word	0x00000058
        /*2f40*/ 	.short	0x010a
        /*2f42*/ 	.byte	0x0d
	.zero		1


	//   ....[60]....
        /*2f44*/ 	.word	0x00013590
        /*2f48*/ 	.word	0x000000ff
        /*2f4c*/ 	.word	0x00000038
        /*2f50*/ 	.short	0x010b
        /*2f52*/ 	.byte	0x0d
	.zero		1


	//   ....[61]....
        /*2f54*/ 	.word	0x00013600
        /*2f58*/ 	.word	0x000000ff
        /*2f5c*/ 	.word	0x00000000
        /*2f60*/ 	.short	0x0101
        /*2f62*/ 	.byte	0x1e
	.zero		1


	//   ....[62]....
        /*2f64*/ 	.word	0x00013630
        /*2f68*/ 	.word	0x000000ff
        /*2f6c*/ 	.word	0x00000060
        /*2f70*/ 	.short	0x010a
        /*2f72*/ 	.byte	0x0d
	.zero		1


	//   ....[63]....
        /*2f74*/ 	.word	0x00013730
        /*2f78*/ 	.word	0x000000ff
        /*2f7c*/ 	.word	0x00000040
        /*2f80*/ 	.short	0x010b
        /*2f82*/ 	.byte	0x0d
	.zero		1


	//   ....[64]....
        /*2f84*/ 	.word	0x00013790
        /*2f88*/ 	.word	0x000000ff
        /*2f8c*/ 	.word	0x00000000
        /*2f90*/ 	.short	0x0101
        /*2f92*/ 	.byte	0x17
	.zero		1


	//   ....[65]....
        /*2f94*/ 	.word	0x000137c0
        /*2f98*/ 	.word	0x000000ff
        /*2f9c*/ 	.word	0x00000068
        /*2fa0*/ 	.short	0x010a
        /*2fa2*/ 	.byte	0x0d
	.zero		1


	//   ....[66]....
        /*2fa4*/ 	.word	0x000138c0
        /*2fa8*/ 	.word	0x000000ff
        /*2fac*/ 	.word	0x00000048
        /*2fb0*/ 	.short	0x010b
        /*2fb2*/ 	.byte	0x0d
	.zero		1


	//   ....[67]....
        /*2fb4*/ 	.word	0x00013930
        /*2fb8*/ 	.word	0x000000ff
        /*2fbc*/ 	.word	0x00000000
        /*2fc0*/ 	.short	0x0101
        /*2fc2*/ 	.byte	0x1d
	.zero		1


	//   ....[68]....
        /*2fc4*/ 	.word	0x00013970
        /*2fc8*/ 	.word	0x000000ff
        /*2fcc*/ 	.word	0x00000050
        /*2fd0*/ 	.short	0x010a
        /*2fd2*/ 	.byte	0x0d
	.zero		1


	//   ....[69]....
        /*2fd4*/ 	.word	0x00013a60
        /*2fd8*/ 	.word	0x000000ff
        /*2fdc*/ 	.word	0x00000030
        /*2fe0*/ 	.short	0x010b
        /*2fe2*/ 	.byte	0x0d
	.zero		1


	//   ....[70]....
        /*2fe4*/ 	.word	0x00013aa0
        /*2fe8*/ 	.word	0x000000ff
        /*2fec*/ 	.word	0x00000000
        /*2ff0*/ 	.short	0x0101
        /*2ff2*/ 	.byte	0x1f
	.zero		1


	//   ....[71]....
        /*2ff4*/ 	.word	0x00013ad0
        /*2ff8*/ 	.word	0x000000ff
        /*2ffc*/ 	.word	0x00000058
        /*3000*/ 	.short	0x010a
        /*3002*/ 	.byte	0x0d
	.zero		1


	//   ....[72]....
        /*3004*/ 	.word	0x00013bd0
        /*3008*/ 	.word	0x000000ff
        /*300c*/ 	.word	0x00000038
        /*3010*/ 	.short	0x010b
        /*3012*/ 	.byte	0x0d
	.zero		1


	//   ....[73]....
        /*3014*/ 	.word	0x00013c10
        /*3018*/ 	.word	0x000000ff
        /*301c*/ 	.word	0x00000000
        /*3020*/ 	.short	0x0101
        /*3022*/ 	.byte	0x1e
	.zero		1


	//   ....[74]....
        /*3024*/ 	.word	0x00013c50
        /*3028*/ 	.word	0x000000ff
        /*302c*/ 	.word	0x00000060
        /*3030*/ 	.short	0x010a
        /*3032*/ 	.byte	0x0d
	.zero		1


	//   ....[75]....
        /*3034*/ 	.word	0x00013d40
        /*3038*/ 	.word	0x000000ff
        /*303c*/ 	.word	0x00000040
        /*3040*/ 	.short	0x010b
        /*3042*/ 	.byte	0x0d
	.zero		1


	//   ....[76]....
        /*3044*/ 	.word	0x00013d80
        /*3048*/ 	.word	0x000000ff
        /*304c*/ 	.word	0x00000000
        /*3050*/ 	.short	0x0101
        /*3052*/ 	.byte	0x17
	.zero		1


	//   ....[77]....
        /*3054*/ 	.word	0x00013db0
        /*3058*/ 	.word	0x000000ff
        /*305c*/ 	.word	0x00000068
        /*3060*/ 	.short	0x010a
        /*3062*/ 	.byte	0x0d
	.zero		1


	//   ....[78]....
        /*3064*/ 	.word	0x00013eb0
        /*3068*/ 	.word	0x000000ff
        /*306c*/ 	.word	0x00000048
        /*3070*/ 	.short	0x010b
        /*3072*/ 	.byte	0x0d
	.zero		1


	//   ....[79]....
        /*3074*/ 	.word	0x00013ef0
        /*3078*/ 	.word	0x000000ff
        /*307c*/ 	.word	0x00000000
        /*3080*/ 	.short	0x0101
        /*3082*/ 	.byte	0x1d
	.zero		1


	//   ....[80]....
        /*3084*/ 	.word	0x00013f30
        /*3088*/ 	.word	0x000000ff
        /*308c*/ 	.word	0x00000050
        /*3090*/ 	.short	0x010a
        /*3092*/ 	.byte	0x0d
	.zero		1


	//   ....[81]....
        /*3094*/ 	.word	0x00014030
        /*3098*/ 	.word	0x000000ff
        /*309c*/ 	.word	0x00000030
        /*30a0*/ 	.short	0x010b
        /*30a2*/ 	.byte	0x0d
	.zero		1


	//   ....[82]....
        /*30a4*/ 	.word	0x00014070
        /*30a8*/ 	.word	0x000000ff
        /*30ac*/ 	.word	0x00000000
        /*30b0*/ 	.short	0x0101
        /*30b2*/ 	.byte	0x1f
	.zero		1


	//   ....[83]....
        /*30b4*/ 	.word	0x000140a0
        /*30b8*/ 	.word	0x000000ff
        /*30bc*/ 	.word	0x00000058
        /*30c0*/ 	.short	0x010a
        /*30c2*/ 	.byte	0x0d
	.zero		1


	//   ....[84]....
        /*30c4*/ 	.word	0x000141a0
        /*30c8*/ 	.word	0x000000ff
        /*30cc*/ 	.word	0x00000038
        /*30d0*/ 	.short	0x010b
        /*30d2*/ 	.byte	0x0d
	.zero		1


	//   ....[85]....
        /*30d4*/ 	.word	0x000141e0
        /*30d8*/ 	.word	0x000000ff
        /*30dc*/ 	.word	0x00000000
        /*30e0*/ 	.short	0x0101
        /*30e2*/ 	.byte	0x1e
	.zero		1


	//   ....[86]....
        /*30e4*/ 	.word	0x00014220
        /*30e8*/ 	.word	0x000000ff
        /*30ec*/ 	.word	0x00000060
        /*30f0*/ 	.short	0x010a
        /*30f2*/ 	.byte	0x0d
	.zero		1


	//   ....[87]....
        /*30f4*/ 	.word	0x00014320
        /*30f8*/ 	.word	0x000000ff
        /*30fc*/ 	.word	0x00000040
        /*3100*/ 	.short	0x010b
        /*3102*/ 	.byte	0x0d
	.zero		1


	//   ....[88]....
        /*3104*/ 	.word	0x00014360
        /*3108*/ 	.word	0x000000ff
        /*310c*/ 	.word	0x00000000
        /*3110*/ 	.short	0x0101
        /*3112*/ 	.byte	0x17
	.zero		1


	//   ....[89]....
        /*3114*/ 	.word	0x00014390
        /*3118*/ 	.word	0x000000ff
        /*311c*/ 	.word	0x00000068
        /*3120*/ 	.short	0x010a
        /*3122*/ 	.byte	0x0d
	.zero		1


	//   ....[90]....
        /*3124*/ 	.word	0x00014490
        /*3128*/ 	.word	0x000000ff
        /*312c*/ 	.word	0x00000048
        /*3130*/ 	.short	0x010b
        /*3132*/ 	.byte	0x0d
	.zero		1


	//   ....[91]....
        /*3134*/ 	.word	0x000144d0
        /*3138*/ 	.word	0x000000ff
        /*313c*/ 	.word	0x00000000
        /*3140*/ 	.short	0x0101
        /*3142*/ 	.byte	0x1d
	.zero		1


	//   ....[92]....
        /*3144*/ 	.word	0x00014510
        /*3148*/ 	.word	0x000000ff
        /*314c*/ 	.word	0x00000050
        /*3150*/ 	.short	0x010a
        /*3152*/ 	.byte	0x0d
	.zero		1


	//   ....[93]....
        /*3154*/ 	.word	0x00014610
        /*3158*/ 	.word	0x000000ff
        /*315c*/ 	.word	0x00000030
        /*3160*/ 	.short	0x010b
        /*3162*/ 	.byte	0x0d
	.zero		1


	//   ....[94]....
        /*3164*/ 	.word	0x00014650
        /*3168*/ 	.word	0x000000ff
        /*316c*/ 	.word	0x00000000
        /*3170*/ 	.short	0x0101
        /*3172*/ 	.byte	0x1f
	.zero		1


	//   ....[95]....
        /*3174*/ 	.word	0x00014680
        /*3178*/ 	.word	0x000000ff
        /*317c*/ 	.word	0x00000058
        /*3180*/ 	.short	0x010a
        /*3182*/ 	.byte	0x0d
	.zero		1


	//   ....[96]....
        /*3184*/ 	.word	0x00014780
        /*3188*/ 	.word	0x000000ff
        /*318c*/ 	.word	0x00000038
        /*3190*/ 	.short	0x010b
        /*3192*/ 	.byte	0x0d
	.zero		1


	//   ....[97]....
        /*3194*/ 	.word	0x000147c0
        /*3198*/ 	.word	0x000000ff
        /*319c*/ 	.word	0x00000000
        /*31a0*/ 	.short	0x0101
        /*31a2*/ 	.byte	0x1e
	.zero		1


	//   ....[98]....
        /*31a4*/ 	.word	0x00014800
        /*31a8*/ 	.word	0x000000ff
        /*31ac*/ 	.word	0x00000060
        /*31b0*/ 	.short	0x010a
        /*31b2*/ 	.byte	0x0d
	.zero		1


	//   ....[99]....
        /*31b4*/ 	.word	0x00014900
        /*31b8*/ 	.word	0x000000ff
        /*31bc*/ 	.word	0x00000040
        /*31c0*/ 	.short	0x010b
        /*31c2*/ 	.byte	0x0d
	.zero		1


	//   ....[100]....
        /*31c4*/ 	.word	0x00014940
        /*31c8*/ 	.word	0x000000ff
        /*31cc*/ 	.word	0x00000000
        /*31d0*/ 	.short	0x0101
        /*31d2*/ 	.byte	0x17
	.zero		1


	//   ....[101]....
        /*31d4*/ 	.word	0x00014970
        /*31d8*/ 	.word	0x000000ff
        /*31dc*/ 	.word	0x00000068
        /*31e0*/ 	.short	0x010a
        /*31e2*/ 	.byte	0x0d
	.zero		1


	//   ....[102]....
        /*31e4*/ 	.word	0x00014a70
        /*31e8*/ 	.word	0x000000ff
        /*31ec*/ 	.word	0x00000048
        /*31f0*/ 	.short	0x010b
        /*31f2*/ 	.byte	0x0d
	.zero		1


	//   ....[103]....
        /*31f4*/ 	.word	0x00014ac0
        /*31f8*/ 	.word	0x000000ff
        /*31fc*/ 	.word	0x00000000
        /*3200*/ 	.short	0x0101
        /*3202*/ 	.byte	0x1d
	.zero		1


	//   ....[104]....
        /*3204*/ 	.word	0x000151e0
        /*3208*/ 	.word	0x00000000
        /*320c*/ 	.word	0x00000050
        /*3210*/ 	.short	0x010a
        /*3212*/ 	.byte	0x3f
	.zero		1


	//   ....[105]....
        /*3214*/ 	.word	0x00015220
        /*3218*/ 	.word	0x00000000
        /*321c*/ 	.word	0x00000058
        /*3220*/ 	.short	0x010a
        /*3222*/ 	.byte	0x3f
	.zero		1


	//   ....[106]....
        /*3224*/ 	.word	0x00015260
        /*3228*/ 	.word	0x00000000
        /*322c*/ 	.word	0x00000060
        /*3230*/ 	.short	0x010a
        /*3232*/ 	.byte	0x3f
	.zero		1


	//   ....[107]....
        /*3234*/ 	.word	0x000152c0
        /*3238*/ 	.word	0x00000000
        /*323c*/ 	.word	0x00000068
        /*3240*/ 	.short	0x010a
        /*3242*/ 	.byte	0x3f
	.zero		1


	//   ....[108]....
        /*3244*/ 	.word	0x000155f0
        /*3248*/ 	.word	0x0000000c
        /*324c*/ 	.word	0x00000018
        /*3250*/ 	.short	0x010a
        /*3252*/ 	.byte	0x3f
	.zero		1


	//   ....[109]....
        /*3254*/ 	.word	0x00015950
        /*3258*/ 	.word	0x00000002
        /*325c*/ 	.word	0x00000078
        /*3260*/ 	.short	0x0101
        /*3262*/ 	.byte	0x3f
	.zero		1


	//   ....[110]....
        /*3264*/ 	.word	0x00016110
        /*3268*/ 	.word	0x00000005
        /*326c*/ 	.word	0x00000000
        /*3270*/ 	.short	0x010a
        /*3272*/ 	.byte	0x3f
	.zero		1


	//   ....[111]....
        /*3274*/ 	.word	0x000161a0
        /*3278*/ 	.word	0x00000007
        /*327c*/ 	.word	0x00000000
        /*3280*/ 	.short	0x010a
        /*3282*/ 	.byte	0x3f
	.zero		1


	//   ....[112]....
        /*3284*/ 	.word	0x00016230
        /*3288*/ 	.word	0x00000003
        /*328c*/ 	.word	0x00000000
        /*3290*/ 	.short	0x010a
        /*3292*/ 	.byte	0x3f
	.zero		1


	//   ....[113]....
        /*3294*/ 	.word	0x00016290
        /*3298*/ 	.word	0x00000003
        /*329c*/ 	.word	0x00000000
        /*32a0*/ 	.short	0x010a
        /*32a2*/ 	.byte	0x3f
	.zero		1


	//   ....[114]....
        /*32a4*/ 	.word	0x000162f0
        /*32a8*/ 	.word	0x00000002
        /*32ac*/ 	.word	0x00000000
        /*32b0*/ 	.short	0x010a
        /*32b2*/ 	.byte	0x3f
	.zero		1


	//   ....[115]....
        /*32b4*/ 	.word	0x00016350
        /*32b8*/ 	.word	0x00000004
        /*32bc*/ 	.word	0x00000030
        /*32c0*/ 	.short	0x010a
        /*32c2*/ 	.byte	0x3f
	.zero		1


	//   ....[116]....
        /*32c4*/ 	.word	0x000163a0
        /*32c8*/ 	.word	0x0000000d
        /*32cc*/ 	.word	0x00000030
        /*32d0*/ 	.short	0x010a
        /*32d2*/ 	.byte	0x3f
	.zero		1


	//   ....[117]....
        /*32d4*/ 	.word	0x000163f0
        /*32d8*/ 	.word	0x0000000d
        /*32dc*/ 	.word	0x00000030
        /*32e0*/ 	.short	0x010a
        /*32e2*/ 	.byte	0x3f
	.zero		1


	//   ....[118]....
        /*32e4*/ 	.word	0x00016440
        /*32e8*/ 	.word	0x00000014
        /*32ec*/ 	.word	0x00000030
        /*32f0*/ 	.short	0x010a
        /*32f2*/ 	.byte	0x3f
	.zero		1


	//   ....[119]....
        /*32f4*/ 	.word	0x00016490
        /*32f8*/ 	.word	0x00000014
        /*32fc*/ 	.word	0x00000030
        /*3300*/ 	.short	0x010a
        /*3302*/ 	.byte	0x3f
	.zero		1


	//   ....[120]....
        /*3304*/ 	.word	0x000164e0
        /*3308*/ 	.word	0x00000014
        /*330c*/ 	.word	0x00000030
        /*3310*/ 	.short	0x010a
        /*3312*/ 	.byte	0x3f
	.zero		1


	//   ....[121]....
        /*3314*/ 	.word	0x00016530
        /*3318*/ 	.word	0x00000014
        /*331c*/ 	.word	0x00000030
        /*3320*/ 	.short	0x010a
        /*3322*/ 	.byte	0x3f
	.zero		1


	//   ....[122]....
        /*3324*/ 	.word	0x00016580
        /*3328*/ 	.word	0x00000014
        /*332c*/ 	.word	0x00000030
        /*3330*/ 	.short	0x010a
        /*3332*/ 	.byte	0x3f
	.zero		1


	//   ....[123]....
        /*3334*/ 	.word	0x000165d0
        /*3338*/ 	.word	0x00000014
        /*333c*/ 	.word	0x00000030
        /*3340*/ 	.short	0x010a
        /*3342*/ 	.byte	0x3f
	.zero		1


	//   ....[124]....
        /*3344*/ 	.word	0x00016620
        /*3348*/ 	.word	0x00000014
        /*334c*/ 	.word	0x00000030
        /*3350*/ 	.short	0x010a
        /*3352*/ 	.byte	0x3f
	.zero		1


	//   ....[125]....
        /*3354*/ 	.word	0x00016670
        /*3358*/ 	.word	0x00000014
        /*335c*/ 	.word	0x00000030
        /*3360*/ 	.short	0x010a
        /*3362*/ 	.byte	0x3f
	.zero		1


	//   ....[126]....
        /*3364*/ 	.word	0x000166c0
        /*3368*/ 	.word	0x00000014
        /*336c*/ 	.word	0x00000030
        /*3370*/ 	.short	0x010a
        /*3372*/ 	.byte	0x3f
	.zero		1


	//   ....[127]....
        /*3374*/ 	.word	0x00016710
        /*3378*/ 	.word	0x00000014
        /*337c*/ 	.word	0x00000030
        /*3380*/ 	.short	0x010a
        /*3382*/ 	.byte	0x3f
	.zero		1


	//   ....[128]....
        /*3384*/ 	.word	0x00016760
        /*3388*/ 	.word	0x00000014
        /*338c*/ 	.word	0x00000030
        /*3390*/ 	.short	0x010a
        /*3392*/ 	.byte	0x3f
	.zero		1


	//   ....[129]....
        /*3394*/ 	.word	0x000167b0
        /*3398*/ 	.word	0x00000014
        /*339c*/ 	.word	0x00000030
        /*33a0*/ 	.short	0x010a
        /*33a2*/ 	.byte	0x3f
	.zero		1


	//   ....[130]....
        /*33a4*/ 	.word	0x00016800
        /*33a8*/ 	.word	0x0000000e
        /*33ac*/ 	.word	0x00000030
        /*33b0*/ 	.short	0x010a
        /*33b2*/ 	.byte	0x3f
	.zero		1


	//   ....[131]....
        /*33b4*/ 	.word	0x00016860
        /*33b8*/ 	.word	0x00000007
        /*33bc*/ 	.word	0x00000078
        /*33c0*/ 	.short	0x010a
        /*33c2*/ 	.byte	0x3f
	.zero		1


	//   ....[132]....
        /*33c4*/ 	.word	0x000168c0
        /*33c8*/ 	.word	0x00000003
        /*33cc*/ 	.word	0x00000050
        /*33d0*/ 	.short	0x010a
        /*33d2*/ 	.byte	0x3f
	.zero		1


	//   ....[133]....
        /*33d4*/ 	.word	0x00016920
        /*33d8*/ 	.word	0x00000003
        /*33dc*/ 	.word	0x00000058
        /*33e0*/ 	.short	0x010a
        /*33e2*/ 	.byte	0x3f
	.zero		1


	//   ....[134]....
        /*33e4*/ 	.word	0x00016980
        /*33e8*/ 	.word	0x00000003
        /*33ec*/ 	.word	0x00000060
        /*33f0*/ 	.short	0x010a
        /*33f2*/ 	.byte	0x3f
	.zero		1


	//   ....[135]....
        /*33f4*/ 	.word	0x000169e0
        /*33f8*/ 	.word	0x00000003
        /*33fc*/ 	.word	0x00000068
        /*3400*/ 	.short	0x010a
        /*3402*/ 	.byte	0x3f
	.zero		1


	//   ....[136]....
        /*3404*/ 	.word	0x00016a40
        /*3408*/ 	.word	0x00000003
        /*340c*/ 	.word	0x00000050
        /*3410*/ 	.short	0x010a
        /*3412*/ 	.byte	0x3f
	.zero		1


	//   ....[137]....
        /*3414*/ 	.word	0x00016aa0
        /*3418*/ 	.word	0x00000003
        /*341c*/ 	.word	0x00000058
        /*3420*/ 	.short	0x010a
        /*3422*/ 	.byte	0x3f
	.zero		1


	//   ....[138]....
        /*3424*/ 	.word	0x00016b00
        /*3428*/ 	.word	0x00000003
        /*342c*/ 	.word	0x00000060
        /*3430*/ 	.short	0x010a
        /*3432*/ 	.byte	0x3f
	.zero		1


	//   ....[139]....
        /*3434*/ 	.word	0x00016b60
        /*3438*/ 	.word	0x00000003
        /*343c*/ 	.word	0x00000068
        /*3440*/ 	.short	0x010a
        /*3442*/ 	.byte	0x3f
	.zero		1


	//   ....[140]....
        /*3444*/ 	.word	0x00016bc0
        /*3448*/ 	.word	0x00000003
        /*344c*/ 	.word	0x00000050
        /*3450*/ 	.short	0x010a
        /*3452*/ 	.byte	0x3f
	.zero		1


	//   ....[141]....
        /*3454*/ 	.word	0x00016c20
        /*3458*/ 	.word	0x00000003
        /*345c*/ 	.word	0x00000058
        /*3460*/ 	.short	0x010a
        /*3462*/ 	.byte	0x3f
	.zero		1


	//   ....[142]....
        /*3464*/ 	.word	0x00016c80
        /*3468*/ 	.word	0x00000003
        /*346c*/ 	.word	0x00000060
        /*3470*/ 	.short	0x010a
        /*3472*/ 	.byte	0x3f
	.zero		1


	//   ....[143]....
        /*3474*/ 	.word	0x00016ce0
        /*3478*/ 	.word	0x00000003
        /*347c*/ 	.word	0x00000068
        /*3480*/ 	.short	0x010a
        /*3482*/ 	.byte	0x3f
	.zero		1


	//   ....[144]....
        /*3484*/ 	.word	0x00016d40
        /*3488*/ 	.word	0x00000003
        /*348c*/ 	.word	0x00000050
        /*3490*/ 	.short	0x010a
        /*3492*/ 	.byte	0x3f
	.zero		1


	//   ....[145]....
        /*3494*/ 	.word	0x00016da0
        /*3498*/ 	.word	0x00000003
        /*349c*/ 	.word	0x00000058
        /*34a0*/ 	.short	0x010a
        /*34a2*/ 	.byte	0x3f
	.zero		1


	//   ....[146]....
        /*34a4*/ 	.word	0x00016e00
        /*34a8*/ 	.word	0x00000003
        /*34ac*/ 	.word	0x00000060
        /*34b0*/ 	.short	0x010a
        /*34b2*/ 	.byte	0x3f
	.zero		1


	//   ....[147]....
        /*34b4*/ 	.word	0x00016e60
        /*34b8*/ 	.word	0x00000003
        /*34bc*/ 	.word	0x00000068
        /*34c0*/ 	.short	0x010a
        /*34c2*/ 	.byte	0x3f
	.zero		1


	//   ....[148]....
        /*34c4*/ 	.word	0x00016eb0
        /*34c8*/ 	.word	0x00000000
        /*34cc*/ 	.word	0x00000050
        /*34d0*/ 	.short	0x010a
        /*34d2*/ 	.byte	0x3f
	.zero		1


	//   ....[149]....
        /*34d4*/ 	.word	0x00016f00
        /*34d8*/ 	.word	0x00000000
        /*34dc*/ 	.word	0x00000058
        /*34e0*/ 	.short	0x010a
        /*34e2*/ 	.byte	0x3f
	.zero		1


	//   ....[150]....
        /*34e4*/ 	.word	0x00016f50
        /*34e8*/ 	.word	0x00000000
        /*34ec*/ 	.word	0x00000060
        /*34f0*/ 	.short	0x010a
        /*34f2*/ 	.byte	0x3f
	.zero		1


	//   ....[151]....
        /*34f4*/ 	.word	0x00017030
        /*34f8*/ 	.word	0x0000000c
        /*34fc*/ 	.word	0x00000018
        /*3500*/ 	.short	0x010a
        /*3502*/ 	.byte	0x3f
	.zero		1


	//   ....[152]....
        /*3504*/ 	.word	0x00017110
        /*3508*/ 	.word	0x00000005
        /*350c*/ 	.word	0x00000000
        /*3510*/ 	.short	0x010a
        /*3512*/ 	.byte	0x3f
	.zero		1


	//   ....[153]....
        /*3514*/ 	.word	0x00017160
        /*3518*/ 	.word	0x00000007
        /*351c*/ 	.word	0x00000000
        /*3520*/ 	.short	0x010a
        /*3522*/ 	.byte	0x3f
	.zero		1


	//----- nvinfo : EIATTR_NUM_MBARRIERS
	.align		4
.L_40:
        /*3524*/ 	.byte	0x03, 0x38
        /*3526*/ 	.short	0x0010


	//----- nvinfo : EIATTR_EXIT_INSTR_OFFSETS
	.align		4
        /*3528*/ 	.byte	0x04, 0x1c
        /*352a*/ 	.short	(.L_42 - .L_41)


	//   ....[0]....
.L_41:
        /*352c*/ 	.word	0x00016280


	//----- nvinfo : EIATTR_MAX_THREADS
	.align		4
.L_42:
        /*3530*/ 	.byte	0x04, 0x05
        /*3532*/ 	.short	(.L_44 - .L_43)
.L_43:
        /*3534*/ 	.word	0x00000180
        /*3538*/ 	.word	0x00000001
        /*353c*/ 	.word	0x00000001


	//----- nvinfo : EIATTR_CRS_STACK_SIZE
	.align		4
.L_44:
        /*3540*/ 	.byte	0x04, 0x1e
        /*3542*/ 	.short	(.L_46 - .L_45)
.L_45:
        /*3544*/ 	.word	0x00000000


	//----- nvinfo : EIATTR_CBANK_PARAM_SIZE
	.align		4
.L_46:
        /*3548*/ 	.byte	0x03, 0x19
        /*354a*/ 	.short	0x0770


	//----- nvinfo : EIATTR_PARAM_CBANK
	.align		4
        /*354c*/ 	.byte	0x04, 0x0a
        /*354e*/ 	.short	(.L_48 - .L_47)
	.align		4
.L_47:
        /*3550*/ 	.word	index@(.nv.constant0._ZN7cutlass13device_kernelINS_4gemm6kernel13GemmUniversalIN4cute5tupleIJiiiiEEENS1_10collective13CollectiveMmaINS1_34MainloopSm90TmaGmmaWarpSpecializedILi3ENS5_IJNS4_1CILi1EEESB_SB_EEENS1_35KernelTmaWarpSpecializedCooperativeEEENS5_IJNSA_ILi256EEESF_NSA_ILi64EEEEEENS_6half_tENS5_IJlSB_lEEESI_SJ_NS4_8TiledMMAINS4_8MMA_AtomIJNS4_4SM904GMMA26MMA_64x256x16_F32F16F16_SSILNSN_5MajorE0ELSP_0ELNSN_7ScaleInE1ELSQ_1EEEEEENS4_6LayoutINS5_IJNSA_ILi2EEESB_SB_EEENS5_IJSB_NSA_ILi0EEESW_EEEEENS5_IJNS4_10UnderscoreESZ_SZ_EEEEENS4_13SM90_TMA_LOADENS4_14ComposedLayoutINS4_7SwizzleILi3ELi4ELi3EEENS4_18smem_ptr_flag_bitsILi16EEENST_INS5_IJNSA_ILi8EEESG_EEENS5_IJSG_SB_EEEEEEEvNS4_8identityES12_S1C_vS1D_EENS_8epilogue10collective18CollectiveEpilogueINS1F_22Sm90TmaWarpSpecializedILi4ELi2ELi16ELb1ELb0EEEJSH_NS5_IJNSA_ILi128EEENSA_ILi32EEEEEESI_SJ_SI_SJ_NS1F_6fusion15FusionCallbacksIS1J_NS1N_17LinCombPerRowBiasISI_fSI_SI_fLi8ELNS_15FloatRoundStyleE2EEESH_S1M_JEEES12_NS13_INS14_ILi2ELi4ELi3EEES17_NST_INS5_IJS18_S1L_EEENS5_IJS1L_SB_EEEEEEENS4_17SM75_U32x4_LDSM_NENS4_14SM90_TMA_STOREES1X_NS4_17SM90_U32x4_STSM_NENS4_9Copy_AtomIJS20_SI_EEEvEEEvvEEEEvNT_6ParamsE)
        /*3554*/ 	.short	0x0210
        /*3556*/ 	.short	0x0770


	//----- nvinfo : EIATTR_SW_WAR
	.align		4
.L_48:
        /*3558*/ 	.byte	0x04, 0x36
        /*355a*/ 	.short	(.L_50 - .L_49)
.L_49:
        /*355c*/ 	.word	0x00000008
.L_50:


//--------------------- .nv.callgraph             --------------------------
	.section	.nv.callgraph,"",@"SHT_CUDA_CALLGRAPH"
	.align	4
	.sectionentsize	8
	.align		4
        /*0000*/ 	.word	0x00000000
	.align		4
        /*0004*/ 	.word	0xffffffff
	.align		4
        /*0008*/ 	.word	index@(_ZN7cutlass13device_kernelINS_4gemm6kernel13GemmUniversalIN4cute5tupleIJiiiiEEENS1_10collective13CollectiveMmaINS1_34MainloopSm90TmaGmmaWarpSpecializedILi3ENS5_IJNS4_1CILi1EEESB_SB_EEENS1_35KernelTmaWarpSpecializedCooperativeEEENS5_IJNSA_ILi256EEESF_NSA_ILi64EEEEEENS_6half_tENS5_IJlSB_lEEESI_SJ_NS4_8TiledMMAINS4_8MMA_AtomIJNS4_4SM904GMMA26MMA_64x256x16_F32F16F16_SSILNSN_5MajorE0ELSP_0ELNSN_7ScaleInE1ELSQ_1EEEEEENS4_6LayoutINS5_IJNSA_ILi2EEESB_SB_EEENS5_IJSB_NSA_ILi0EEESW_EEEEENS5_IJNS4_10UnderscoreESZ_SZ_EEEEENS4_13SM90_TMA_LOADENS4_14ComposedLayoutINS4_7SwizzleILi3ELi4ELi3EEENS4_18smem_ptr_flag_bitsILi16EEENST_INS5_IJNSA_ILi8EEESG_EEENS5_IJSG_SB_EEEEEEEvNS4_8identityES12_S1C_vS1D_EENS_8epilogue10collective18CollectiveEpilogueINS1F_22Sm90TmaWarpSpecializedILi4ELi2ELi16ELb1ELb0EEEJSH_NS5_IJNSA_ILi128EEENSA_ILi32EEEEEESI_SJ_SI_SJ_NS1F_6fusion15FusionCallbacksIS1J_NS1N_17LinCombPerRowBiasISI_fSI_SI_fLi8ELNS_15FloatRoundStyleE2EEESH_S1M_JEEES12_NS13_INS14_ILi2ELi4ELi3EEES17_NST_INS5_IJS18_S1L_EEENS5_IJS1L_SB_EEEEEEENS4_17SM75_U32x4_LDSM_NENS4_14SM90_TMA_STOREES1X_NS4_17SM90_U32x4_STSM_NENS4_9Copy_AtomIJS20_SI_EEEvEEEvvEEEEvNT_6ParamsE)
	.align		4
        /*000c*/ 	.word	index@(__assertfail)
	.align		4
        /*0010*/ 	.word	0x00000000
	.align		4
        /*0014*/ 	.word	0xfffffffe
	.align		4
        /*0018*/ 	.word	0x00000000
	.align		4
        /*001c*/ 	.word	0xfffffffd
	.align		4
        /*0020*/ 	.word	0x00000000
	.align		4
        /*0024*/ 	.word	0xfffffffc


//--------------------- .nv.constant4             --------------------------
	.section	.nv.constant4,"a",@progbits
	.align	8
	.align		8
.nv.constant4:
        /*0000*/ 	.dword	__assertfail
	.align		8
        /*0008*/ 	.dword	__unnamed_1
	.align		8
        /*0010*/ 	.dword	__unnamed_2
	.align		8
        /*0018*/ 	.dword	_ZN39_INTERNAL_c61f077b_4_k_cu_906a8313_27064cuda3std3__45__cpo5beginE
	.align		8
        /*0020*/ 	.dword	_ZN39_INTERNAL_c61f077b_4_k_cu_906a8313_27064cuda3std3__45__cpo3endE
	.align		8
        /*0028*/ 	.dword	_ZN39_INTERNAL_c61f077b_4_k_cu_906a8313_27064cuda3std3__45__cpo6cbeginE
	.align		8
        /*0030*/ 	.dword	_ZN39_INTERNAL_c61f077b_4_k_cu_906a8313_27064cuda3std3__45__cpo4cendE
	.align		8
        /*0038*/ 	.dword	_ZN39_INTERNAL_c61f077b_4_k_cu_906a8313_27064cuda3std3__441_GLOBAL__N__c61f077b_4_k_cu_906a8313_27066ignoreE
	.align		8
        /*0040*/ 	.dword	_ZN39_INTERNAL_c61f077b_4_k_cu_906a8313_27064cuda3std3__419piecewise_constructE
	.align		8
        /*0048*/ 	.dword	_ZN39_INTERNAL_c61f077b_4_k_cu_906a8313_27064cuda3std3__48in_placeE
	.align		8
        /*0050*/ 	.dword	_ZN39_INTERNAL_c61f077b_4_k_cu_906a8313_27064cuda3std6ranges3__45__cpo4swapE
	.align		8
        /*0058*/ 	.dword	_ZN39_INTERNAL_c61f077b_4_k_cu_906a8313_27064cuda3std6ranges3__45__cpo9iter_moveE
	.align		8
        /*0060*/ 	.dword	_ZN39_INTERNAL_c61f077b_4_k_cu_906a8313_27064cute7productE
	.align		8
        /*0068*/ 	.dword	_ZN39_INTERNAL_c61f077b_4_k_cu_906a8313_27064cute1_E
	.align		8
        /*0070*/ 	.dword	$str$22
	.align		8
        /*0078*/ 	.dword	$str$23
	.align		8
        /*0080*/ 	.dword	$str$26
	.align		8
        /*0088*/ 	.dword	$str$27


//--------------------- .text._ZN7cutlass13device_kernelINS_4gemm6kernel13GemmUniversalIN4cute5tupleIJiiiiEEENS1_10collective13CollectiveMmaINS1_34MainloopSm90TmaGmmaWarpSpecializedILi3ENS5_IJNS4_1CILi1EEESB_SB_EEENS1_35KernelTmaWarpSpecializedCooperativeEEENS5_IJNSA_ILi256EEESF_NSA_ILi64EEEEEENS_6half_tENS5_IJlSB_lEEESI_SJ_NS4_8TiledMMAINS4_8MMA_AtomIJNS4_4SM904GMMA26MMA_64x256x16_F32F16F16_SSILNSN_5MajorE0ELSP_0ELNSN_7ScaleInE1ELSQ_1EEEEEENS4_6LayoutINS5_IJNSA_ILi2EEESB_SB_EEENS5_IJSB_NSA_ILi0EEESW_EEEEENS5_IJNS4_10UnderscoreESZ_SZ_EEEEENS4_13SM90_TMA_LOADENS4_14ComposedLayoutINS4_7SwizzleILi3ELi4ELi3EEENS4_18smem_ptr_flag_bitsILi16EEENST_INS5_IJNSA_ILi8EEESG_EEENS5_IJSG_SB_EEEEEEEvNS4_8identityES12_S1C_vS1D_EENS_8epilogue10collective18CollectiveEpilogueINS1F_22Sm90TmaWarpSpecializedILi4ELi2ELi16ELb1ELb0EEEJSH_NS5_IJNSA_ILi128EEENSA_ILi32EEEEEESI_SJ_SI_SJ_NS1F_6fusion15FusionCallbacksIS1J_NS1N_17LinCombPerRowBiasISI_fSI_SI_fLi8ELNS_15FloatRoundStyleE2EEESH_S1M_JEEES12_NS13_INS14_ILi2ELi4ELi3EEES17_NST_INS5_IJS18_S1L_EEENS5_IJS1L_SB_EEEEEEENS4_17SM75_U32x4_LDSM_NENS4_14SM90_TMA_STOREES1X_NS4_17SM90_U32x4_STSM_NENS4_9Copy_AtomIJS20_SI_EEEvEEEvvEEEEvNT_6ParamsE --------------------------
	.section	.text._ZN7cutlass13device_kernelINS_4gemm6kernel13GemmUniversalIN4cute5tupleIJiiiiEEENS1_10collective13CollectiveMmaINS1_34MainloopSm90TmaGmmaWarpSpecializedILi3ENS5_IJNS4_1CILi1EEESB_SB_EEENS1_35KernelTmaWarpSpecializedCooperativeEEENS5_IJNSA_ILi256EEESF_NSA_ILi64EEEEEENS_6half_tENS5_IJlSB_lEEESI_SJ_NS4_8TiledMMAINS4_8MMA_AtomIJNS4_4SM904GMMA26MMA_64x256x16_F32F16F16_SSILNSN_5MajorE0ELSP_0ELNSN_7ScaleInE1ELSQ_1EEEEEENS4_6LayoutINS5_IJNSA_ILi2EEESB_SB_EEENS5_IJSB_NSA_ILi0EEESW_EEEEENS5_IJNS4_10UnderscoreESZ_SZ_EEEEENS4_13SM90_TMA_LOADENS4_14ComposedLayoutINS4_7SwizzleILi3ELi4ELi3EEENS4_18smem_ptr_flag_bitsILi16EEENST_INS5_IJNSA_ILi8EEESG_EEENS5_IJSG_SB_EEEEEEEvNS4_8identityES12_S1C_vS1D_EENS_8epilogue10collective18CollectiveEpilogueINS1F_22Sm90TmaWarpSpecializedILi4ELi2ELi16ELb1ELb0EEEJSH_NS5_IJNSA_ILi128EEENSA_ILi32EEEEEESI_SJ_SI_SJ_NS1F_6fusion15FusionCallbacksIS1J_NS1N_17LinCombPerRowBiasISI_fSI_SI_fLi8ELNS_15FloatRoundStyleE2EEESH_S1M_JEEES12_NS13_INS14_ILi2ELi4ELi3EEES17_NST_INS5_IJS18_S1L_EEENS5_IJS1L_SB_EEEEEEENS4_17SM75_U32x4_LDSM_NENS4_14SM90_TMA_STOREES1X_NS4_17SM90_U32x4_STSM_NENS4_9Copy_AtomIJS20_SI_EEEvEEEvvEEEEvNT_6ParamsE,"ax",@progbits
	.align	128
.text._ZN7cutlass13device_kernelINS_4gemm6kernel13GemmUniversalIN4cute5tupleIJiiiiEEENS1_10collective13CollectiveMmaINS1_34MainloopSm90TmaGmmaWarpSpecializedILi3ENS5_IJNS4_1CILi1EEESB_SB_EEENS1_35KernelTmaWarpSpecializedCooperativeEEENS5_IJNSA_ILi256EEESF_NSA_ILi64EEEEEENS_6half_tENS5_IJlSB_lEEESI_SJ_NS4_8TiledMMAINS4_8MMA_AtomIJNS4_4SM904GMMA26MMA_64x256x16_F32F16F16_SSILNSN_5MajorE0ELSP_0ELNSN_7ScaleInE1ELSQ_1EEEEEENS4_6LayoutINS5_IJNSA_ILi2EEESB_SB_EEENS5_IJSB_NSA_ILi0EEESW_EEEEENS5_IJNS4_10UnderscoreESZ_SZ_EEEEENS4_13SM90_TMA_LOADENS4_14ComposedLayoutINS4_7SwizzleILi3ELi4ELi3EEENS4_18smem_ptr_flag_bitsILi16EEENST_INS5_IJNSA_ILi8EEESG_EEENS5_IJSG_SB_EEEEEEEvNS4_8identityES12_S1C_vS1D_EENS_8epilogue10collective18CollectiveEpilogueINS1F_22Sm90TmaWarpSpecializedILi4ELi2ELi16ELb1ELb0EEEJSH_NS5_IJNSA_ILi128EEENSA_ILi32EEEEEESI_SJ_SI_SJ_NS1F_6fusion15FusionCallbacksIS1J_NS1N_17LinCombPerRowBiasISI_fSI_SI_fLi8ELNS_15FloatRoundStyleE2EEESH_S1M_JEEES12_NS13_INS14_ILi2ELi4ELi3EEES17_NST_INS5_IJS18_S1L_EEENS5_IJS1L_SB_EEEEEEENS4_17SM75_U32x4_LDSM_NENS4_14SM90_TMA_STOREES1X_NS4_17SM90_U32x4_STSM_NENS4_9Copy_AtomIJS20_SI_EEEvEEEvvEEEEvNT_6ParamsE:
        .type           _ZN7cutlass13device_kernelINS_4gemm6kernel13GemmUniversalIN4cute5tupleIJiiiiEEENS1_10collective13CollectiveMmaINS1_34MainloopSm90TmaGmmaWarpSpecializedILi3ENS5_IJNS4_1CILi1EEESB_SB_EEENS1_35KernelTmaWarpSpecializedCooperativeEEENS5_IJNSA_ILi256EEESF_NSA_ILi64EEEEEENS_6half_tENS5_IJlSB_lEEESI_SJ_NS4_8TiledMMAINS4_8MMA_AtomIJNS4_4SM904GMMA26MMA_64x256x16_F32F16F16_SSILNSN_5MajorE0ELSP_0ELNSN_7ScaleInE1ELSQ_1EEEEEENS4_6LayoutINS5_IJNSA_ILi2EEESB_SB_EEENS5_IJSB_NSA_ILi0EEESW_EEEEENS5_IJNS4_10UnderscoreESZ_SZ_EEEEENS4_13SM90_TMA_LOADENS4_14ComposedLayoutINS4_7SwizzleILi3ELi4ELi3EEENS4_18smem_ptr_flag_bitsILi16EEENST_INS5_IJNSA_ILi8EEESG_EEENS5_IJSG_SB_EEEEEEEvNS4_8identityES12_S1C_vS1D_EENS_8epilogue10collective18CollectiveEpilogueINS1F_22Sm90TmaWarpSpecializedILi4ELi2ELi16ELb1ELb0EEEJSH_NS5_IJNSA_ILi128EEENSA_ILi32EEEEEESI_SJ_SI_SJ_NS1F_6fusion15FusionCallbacksIS1J_NS1N_17LinCombPerRowBiasISI_fSI_SI_fLi8ELNS_15FloatRoundStyleE2EEESH_S1M_JEEES12_NS13_INS14_ILi2ELi4ELi3EEES17_NST_INS5_IJS18_S1L_EEENS5_IJS1L_SB_EEEEEEENS4_17SM75_U32x4_LDSM_NENS4_14SM90_TMA_STOREES1X_NS4_17SM90_U32x4_STSM_NENS4_9Copy_AtomIJS20_SI_EEEvEEEvvEEEEvNT_6ParamsE,@function
        .size           _ZN7cutlass13device_kernelINS_4gemm6kernel13GemmUniversalIN4cute5tupleIJiiiiEEENS1_10collective13CollectiveMmaINS1_34MainloopSm90TmaGmmaWarpSpecializedILi3ENS5_IJNS4_1CILi1EEESB_SB_EEENS1_35KernelTmaWarpSpecializedCooperativeEEENS5_IJNSA_ILi256EEESF_NSA_ILi64EEEEEENS_6half_tENS5_IJlSB_lEEESI_SJ_NS4_8TiledMMAINS4_8MMA_AtomIJNS4_4SM904GMMA26MMA_64x256x16_F32F16F16_SSILNSN_5MajorE0ELSP_0ELNSN_7ScaleInE1ELSQ_1EEEEEENS4_6LayoutINS5_IJNSA_ILi2EEESB_SB_EEENS5_IJSB_NSA_ILi0EEESW_EEEEENS5_IJNS4_10UnderscoreESZ_SZ_EEEEENS4_13SM90_TMA_LOADENS4_14ComposedLayoutINS4_7SwizzleILi3ELi4ELi3EEENS4_18smem_ptr_flag_bitsILi16EEENST_INS5_IJNSA_ILi8EEESG_EEENS5_IJSG_SB_EEEEEEEvNS4_8identityES12_S1C_vS1D_EENS_8epilogue10collective18CollectiveEpilogueINS1F_22Sm90TmaWarpSpecializedILi4ELi2ELi16ELb1ELb0EEEJSH_NS5_IJNSA_ILi128EEENSA_ILi32EEEEEESI_SJ_SI_SJ_NS1F_6fusion15FusionCallbacksIS1J_NS1N_17LinCombPerRowBiasISI_fSI_SI_fLi8ELNS_15FloatRoundStyleE2EEESH_S1M_JEEES12_NS13_INS14_ILi2ELi4ELi3EEES17_NST_INS5_IJS18_S1L_EEENS5_IJS1L_SB_EEEEEEENS4_17SM75_U32x4_LDSM_NENS4_14SM90_TMA_STOREES1X_NS4_17SM90_U32x4_STSM_NENS4_9Copy_AtomIJS20_SI_EEEvEEEvvEEEEvNT_6ParamsE,(.L_x_400 - _ZN7cutlass13device_kernelINS_4gemm6kernel13GemmUniversalIN4cute5tupleIJiiiiEEENS1_10collective13CollectiveMmaINS1_34MainloopSm90TmaGmmaWarpSpecializedILi3ENS5_IJNS4_1CILi1EEESB_SB_EEENS1_35KernelTmaWarpSpecializedCooperativeEEENS5_IJNSA_ILi256EEESF_NSA_ILi64EEEEEENS_6half_tENS5_IJlSB_lEEESI_SJ_NS4_8TiledMMAINS4_8MMA_AtomIJNS4_4SM904GMMA26MMA_64x256x16_F32F16F16_SSILNSN_5MajorE0ELSP_0ELNSN_7ScaleInE1ELSQ_1EEEEEENS4_6LayoutINS5_IJNSA_ILi2EEESB_SB_EEENS5_IJSB_NSA_ILi0EEESW_EEEEENS5_IJNS4_10UnderscoreESZ_SZ_EEEEENS4_13SM90_TMA_LOADENS4_14ComposedLayoutINS4_7SwizzleILi3ELi4ELi3EEENS4_18smem_ptr_flag_bitsILi16EEENST_INS5_IJNSA_ILi8EEESG_EEENS5_IJSG_SB_EEEEEEEvNS4_8identityES12_S1C_vS1D_EENS_8epilogue10collective18CollectiveEpilogueINS1F_22Sm90TmaWarpSpecializedILi4ELi2ELi16ELb1ELb0EEEJSH_NS5_IJNSA_ILi128EEENSA_ILi32EEEEEESI_SJ_SI_SJ_NS1F_6fusion15FusionCallbacksIS1J_NS1N_17LinCombPerRowBiasISI_fSI_SI_fLi8ELNS_15FloatRoundStyleE2EEESH_S1M_JEEES12_NS13_INS14_ILi2ELi4ELi3EEES17_NST_INS5_IJS18_S1L_EEENS5_IJS1L_SB_EEEEEEENS4_17SM75_U32x4_LDSM_NENS4_14SM90_TMA_STOREES1X_NS4_17SM90_U32x4_STSM_NENS4_9Copy_AtomIJS20_SI_EEEvEEEvvEEEEvNT_6ParamsE)
        .other          _ZN7cutlass13device_kernelINS_4gemm6kernel13GemmUniversalIN4cute5tupleIJiiiiEEENS1_10collective13CollectiveMmaINS1_34MainloopSm90TmaGmmaWarpSpecializedILi3ENS5_IJNS4_1CILi1EEESB_SB_EEENS1_35KernelTmaWarpSpecializedCooperativeEEENS5_IJNSA_ILi256EEESF_NSA_ILi64EEEEEENS_6half_tENS5_IJlSB_lEEESI_SJ_NS4_8TiledMMAINS4_8MMA_AtomIJNS4_4SM904GMMA26MMA_64x256x16_F32F16F16_SSILNSN_5MajorE0ELSP_0ELNSN_7ScaleInE1ELSQ_1EEEEEENS4_6LayoutINS5_IJNSA_ILi2EEESB_SB_EEENS5_IJSB_NSA_ILi0EEESW_EEEEENS5_IJNS4_10UnderscoreESZ_SZ_EEEEENS4_13SM90_TMA_LOADENS4_14ComposedLayoutINS4_7SwizzleILi3ELi4ELi3EEENS4_18smem_ptr_flag_bitsILi16EEENST_INS5_IJNSA_ILi8EEESG_EEENS5_IJSG_SB_EEEEEEEvNS4_8identityES12_S1C_vS1D_EENS_8epilogue10collective18CollectiveEpilogueINS1F_22Sm90TmaWarpSpecializedILi4ELi2ELi16ELb1ELb0EEEJSH_NS5_IJNSA_ILi128EEENSA_ILi32EEEEEESI_SJ_SI_SJ_NS1F_6fusion15FusionCallbacksIS1J_NS1N_17LinCombPerRowBiasISI_fSI_SI_fLi8ELNS_15FloatRoundStyleE2EEESH_S1M_JEEES12_NS13_INS14_ILi2ELi4ELi3EEES17_NST_INS5_IJS18_S1L_EEENS5_IJS1L_SB_EEEEEEENS4_17SM75_U32x4_LDSM_NENS4_14SM90_TMA_STOREES1X_NS4_17SM90_U32x4_STSM_NENS4_9Copy_AtomIJS20_SI_EEEvEEEvvEEEEvNT_6ParamsE,@"STO_CUDA_ENTRY STV_DEFAULT"
_ZN7cutlass13device_kernelINS_4gemm6kernel13GemmUniversalIN4cute5tupleIJiiiiEEENS1_10collective13CollectiveMmaINS1_34MainloopSm90TmaGmmaWarpSpecializedILi3ENS5_IJNS4_1CILi1EEESB_SB_EEENS1_35KernelTmaWarpSpecializedCooperativeEEENS5_IJNSA_ILi256EEESF_NSA_ILi64EEEEEENS_6half_tENS5_IJlSB_lEEESI_SJ_NS4_8TiledMMAINS4_8MMA_AtomIJNS4_4SM904GMMA26MMA_64x256x16_F32F16F16_SSILNSN_5MajorE0ELSP_0ELNSN_7ScaleInE1ELSQ_1EEEEEENS4_6LayoutINS5_IJNSA_ILi2EEESB_SB_EEENS5_IJSB_NSA_ILi0EEESW_EEEEENS5_IJNS4_10UnderscoreESZ_SZ_EEEEENS4_13SM90_TMA_LOADENS4_14ComposedLayoutINS4_7SwizzleILi3ELi4ELi3EEENS4_18smem_ptr_flag_bitsILi16EEENST_INS5_IJNSA_ILi8EEESG_EEENS5_IJSG_SB_EEEEEEEvNS4_8identityES12_S1C_vS1D_EENS_8epilogue10collective18CollectiveEpilogueINS1F_22Sm90TmaWarpSpecializedILi4ELi2ELi16ELb1ELb0EEEJSH_NS5_IJNSA_ILi128EEENSA_ILi32EEEEEESI_SJ_SI_SJ_NS1F_6fusion15FusionCallbacksIS1J_NS1N_17LinCombPerRowBiasISI_fSI_SI_fLi8ELNS_15FloatRoundStyleE2EEESH_S1M_JEEES12_NS13_INS14_ILi2ELi4ELi3EEES17_NST_INS5_IJS18_S1L_EEENS5_IJS1L_SB_EEEEEEENS4_17SM75_U32x4_LDSM_NENS4_14SM90_TMA_STOREES1X_NS4_17SM90_U32x4_STSM_NENS4_9Copy_AtomIJS20_SI_EEEvEEEvvEEEEvNT_6ParamsE:
[----:B------:R-:W1:Y:S02]  /*0000*/  LDC R1, c[0x0][0x28] ;  /* 0x00000a00ff017b82 */ /* 0x000e640000000800 */
[----:B-1----:R-:W-:Y:S01]  /*0010*/  IADD3 R1, R1, -0x7a8, RZ ;  /* 0xfffff85801017810 */ /* 0x002fe20007ffe0ff */
[----:B------:R-:W1:Y:S05]  /*0020*/  S2R R4, SR_TID.X ;  /* 0x0000000000047919 */ /* 0x000e6a0000002100 */
[----:B------:R-:W2:Y:S01]  /*0030*/  LDC.64 R2, c[0x0][0x588] ;  /* 0x00016200ff027b82 */ /* 0x000ea20000000a00 */
[----:B------:R-:W-:Y:S01]  /*0040*/  ELECT P0, URZ, PT ;  /* 0x00000000003f782f */ /* 0x000fe20003800000 */
[----:B------:R-:W-:Y:S01]  /*0050*/  BSSY B0, `(.L_x_0) ;  /* 0x000001a000007945 */ /* 0x000fe20003800000 */
[----:B-1----:R-:W-:-:S05]  /*0060*/  SHF.R.U32.HI R8, RZ, 0x5, R4 ;  /* 0x00000005ff087819 */ /* 0x002fca0000011604 */
[----:B------:R-:W1:Y:S02]  /*0070*/  SHFL.IDX PT, R0, R8, RZ, 0x1f ;  /* 0x00001fff08007589 */ /* 0x000e6400000e0000 */
[----:B-1----:R-:W-:Y:S02]  /*0080*/  R2UR UR47, R0 ;  /* 0x00000000002f72ca */ /* 0x002fe400000e0000 */
[----:B------:R-:W-:-:S06]  /*0090*/  SHF.R.U32.HI R0, RZ, 0x7, R4 ;  /* 0x00000007ff007819 */ /* 0x000fcc0000011604 */
[----:B------:R-:W1:Y:S05]  /*00a0*/  SHFL.IDX PT, R0, R0, RZ, 0x1f ;  /* 0x00001fff00007589 */ /* 0x000e6a00000e0000 */
[----:B------:R-:W-:Y:S02]  /*00b0*/  USHF.R.S32.HI UR4, URZ, 0x1f, UR47 ;  /* 0x0000001f3f047899 */ /* 0x000fe4000801142f */
[----:B------:R-:W-:Y:S02]  /*00c0*/  ISETP.NE.OR P0, PT, RZ, UR47, !P0 ;  /* 0x0000002fff007c0c */ /* 0x000fe4000c705670 */
[----:B------:R-:W-:-:S04]  /*00d0*/  ULEA.HI UR4, UR4, UR47, URZ, 0x2 ;  /* 0x0000002f04047291 */ /* 0x000fc8000f8f103f */
[----:B------:R-:W-:-:S04]  /*00e0*/  ULOP3.LUT UR4, UR4, 0xfffffffc, URZ, 0xc0, !UPT ;  /* 0xfffffffc04047892 */ /* 0x000fc8000f8ec03f */
[----:B------:R-:W-:-:S03]  /*00f0*/  UIADD3 UR47, UR47, -UR4, URZ ;  /* 0x800000042f2f7290 */ /* 0x000fc6000fffe03f */
[----:B--2---:R-:W-:Y:S09]  /*0100*/  @P0 BRA `(.L_x_1) ;  /* 0x0000000000380947 */ /* 0x004ff20003800000 */
[----:B------:R-:W-:Y:S02]  /*0110*/  ULDC.64 UR4, c[0x0][0x198] ;  /* 0x0000660000047ab9 */ /* 0x000fe40000000a00 */
[----:B------:R-:W-:Y:S02]  /*0120*/  UIADD3 UR6, UP0, UR4, 0xf0, URZ ;  /* 0x000000f004067890 */ /* 0x000fe4000ff1e03f */
[----:B------:R-:W-:Y:S02]  /*0130*/  UIADD3 UR8, UP1, UR4, 0x1f0, URZ ;  /* 0x000001f004087890 */ /* 0x000fe4000ff3e03f */
[----:B------:R-:W-:Y:S02]  /*0140*/  UIADD3 UR10, UP2, UR4, 0x3f0, URZ ;  /* 0x000003f0040a7890 */ /* 0x000fe4000ff5e03f */
[----:B------:R-:W-:Y:S02]  /*0150*/  UIADD3 UR4, UP3, UR4, 0x4f0, URZ ;  /* 0x000004f004047890 */ /* 0x000fe4000ff7e03f */
[----:B------:R-:W-:-:S02]  /*0160*/  UIADD3.X UR7, URZ, UR5, URZ, UP0, !UPT ;  /* 0x000000053f077290 */ /* 0x000fc400087fe43f */
[----:B------:R-:W-:Y:S02]  /*0170*/  UIADD3.X UR9, URZ, UR5, URZ, UP1, !UPT ;  /* 0x000000053f097290 */ /* 0x000fe40008ffe43f */
[----:B------:R-:W-:Y:S02]  /*0180*/  UIADD3.X UR11, URZ, UR5, URZ, UP2, !UPT ;  /* 0x000000053f0b7290 */ /* 0x000fe400097fe43f */
[----:B------:R-:W-:-:S03]  /*0190*/  UIADD3.X UR5, URZ, UR5, URZ, UP3, !UPT ;  /* 0x000000053f057290 */ /* 0x000fc60009ffe43f */
[----:B------:R2:W-:Y:S02]  /*01a0*/  UTMACCTL.PF [UR6] ;  /* 0x00000000060079b9 */ /* 0x0005e40008040000 */
[----:B------:R2:W-:Y:S02]  /*01b0*/  UTMACCTL.PF [UR8] ;  /* 0x00000000080079b9 */ /* 0x0005e40008040000 */
[----:B------:R2:W-:Y:S02]  /*01c0*/  UTMACCTL.PF [UR10] ;  /* 0x000000000a0079b9 */ /* 0x0005e40008040000 */
[----:B------:R2:W-:Y:S02]  /*01d0*/  UTMACCTL.PF [UR4] ;  /* 0x00000000040079b9 */ /* 0x0005e40008040000 */
[----:B--2---:R-:W-:Y:S01]  /*01e0*/  NOP ;  /* 0x0000000000007918 */ /* 0x004fe20000000000 */
.L_x_1:
[----:B------:R-:W-:Y:S05]  /*01f0*/  BSYNC B0 ;  /* 0x0000000000007941 */ /* 0x000fea0003800000 */
.L_x_0:
[----:B------:R-:W-:Y:S01]  /*0200*/  ULDC.64 UR6, c[0x0][0x590] ;  /* 0x0001640000067ab9 */ /* 0x000fe20000000a00 */
[----:B-1----:R-:W-:Y:S01]  /*0210*/  R2UR UR4, R0 ;  /* 0x00000000000472ca */ /* 0x002fe200000e0000 */
[----:B------:R-:W-:Y:S01]  /*0220*/  ULDC.64 UR56, c[0x0][0x208] ;  /* 0x0000820000387ab9 */ /* 0x000fe20000000a00 */
[----:B------:R-:W-:Y:S01]  /*0230*/  ISETP.NE.U32.AND P2, PT, RZ, UR6, PT ;  /* 0x00000006ff007c0c */ /* 0x000fe2000bf45070 */
[----:B------:R-:W-:Y:S01]  /*0240*/  IMAD.MOV.U32 R4, RZ, RZ, R2 ;  /* 0x000000ffff047224 */ /* 0x000fe200078e0002 */
[----:B------:R-:W-:Y:S02]  /*0250*/  PRMT R6, RZ, 0x7610, R6 ;  /* 0x00007610ff067816 */ /* 0x000fe40000000006 */
[----:B------:R-:W-:Y:S02]  /*0260*/  ISETP.NE.AND.EX P1, PT, RZ, UR7, PT, P2 ;  /* 0x00000007ff007c0c */ /* 0x000fe4000bf25320 */
[----:B------:R-:W-:-:S11]  /*0270*/  MOV R5, R3 ;  /* 0x0000000300057202 */ /* 0x000fd60000000f00 */
[----:B------:R-:W-:Y:S05]  /*0280*/  @P1 BRA `(.L_x_2) ;  /* 0x0000000000301947 */ /* 0x000fea0003800000 */
[----:B------:R-:W-:Y:S02]  /*0290*/  ULDC.64 UR8, c[0x0][0x588] ;  /* 0x0001620000087ab9 */ /* 0x000fe40000000a00 */
[----:B------:R-:W-:-:S04]  /*02a0*/  ISETP.NE.U32.AND P0, PT, RZ, UR8, PT ;  /* 0x00000008ff007c0c */ /* 0x000fc8000bf05070 */
[----:B------:R-:W-:-:S13]  /*02b0*/  ISETP.NE.AND.EX P0, PT, RZ, UR9, PT, P0 ;  /* 0x00000009ff007c0c */ /* 0x000fda000bf05300 */
[----:B------:R-:W-:Y:S05]  /*02c0*/  @!P0 BRA `(.L_x_3) ;  /* 0x0000000000108947 */ /* 0x000fea0003800000 */
[----:B------:R-:W2:Y:S01]  /*02d0*/  LDG.E R0, desc[UR56][R4.64] ;  /* 0x0000003804007981 */ /* 0x000ea2000c1e1900 */
[----:B------:R-:W-:Y:S01]  /*02e0*/  IMAD.MOV.U32 R6, RZ, RZ, 0x1 ;  /* 0x00000001ff067424 */ /* 0x000fe200078e00ff */
[----:B--2---:R-:W-:Y:S01]  /*02f0*/  FSETP.NEU.AND P3, PT, R0, RZ, PT ;  /* 0x000000ff0000720b */ /* 0x004fe20003f6d000 */
[----:B------:R-:W-:-:S12]  /*0300*/  BRA `(.L_x_2) ;  /* 0x0000000000107947 */ /* 0x000fd80003800000 */
.L_x_3:
[----:B------:R-:W-:Y:S01]  /*0310*/  ULDC UR5, c[0x0][0x580] ;  /* 0x0001600000057ab9 */ /* 0x000fe20000000800 */
[----:B------:R-:W-:Y:S02]  /*0320*/  MOV R6, 0x1 ;  /* 0x0000000100067802 */ /* 0x000fe40000000f00 */
[----:B------:R-:W-:Y:S02]  /*0330*/  CS2R R4, SRZ ;  /* 0x0000000000047805 */ /* 0x000fe4000001ff00 */
[----:B------:R-:W-:-:S13]  /*0340*/  FSETP.NEU.AND P3, PT, RZ, UR5, PT ;  /* 0x00000005ff007c0b */ /* 0x000fda000bf6d000 */
.L_x_2:
[----:B------:R-:W-:Y:S01]  /*0350*/  ISETP.NE.U32.AND P0, PT, R4, RZ, PT ;  /* 0x000000ff0400720c */ /* 0x000fe20003f05070 */
[----:B------:R-:W-:Y:S01]  /*0360*/  IMAD.MOV.U32 R0, RZ, RZ, 0x1 ;  /* 0x00000001ff007424 */ /* 0x000fe200078e00ff */
[----:B------:R-:W-:Y:S02]  /*0370*/  ISETP.NE.AND.EX P2, PT, RZ, UR7, PT, P2 ;  /* 0x00000007ff007c0c */ /* 0x000fe4000bf45320 */
[----:B------:R-:W-:-:S13]  /*0380*/  ISETP.NE.AND.EX P0, PT, R5, RZ, PT, P0 ;  /* 0x000000ff0500720c */ /* 0x000fda0003f05300 */
[----:B------:R-:W-:Y:S05]  /*0390*/  @P0 BRA P2, `(.L_x_4) ;  /* 0x0000000000300947 */ /* 0x000fea0001000000 */
[----:B------:R-:W-:Y:S02]  /*03a0*/  ISETP.NE.U32.AND P2, PT, RZ, UR6, PT ;  /* 0x00000006ff007c0c */ /* 0x000fe4000bf45070 */
[----:B------:R-:W-:Y:S02]  /*03b0*/  ISETP.NE.U32.AND P0, PT, R4, RZ, PT ;  /* 0x000000ff0400720c */ /* 0x000fe40003f05070 */
[----:B------:R-:W-:Y:S02]  /*03c0*/  ISETP.NE.AND.EX P2, PT, RZ, UR7, PT, P2 ;  /* 0x00000007ff007c0c */ /* 0x000fe4000bf45320 */
[----:B------:R-:W-:Y:S02]  /*03d0*/  PRMT R0, R6, 0x9910, RZ ;  /* 0x0000991006007816 */ /* 0x000fe400000000ff */
[----:B------:R-:W-:Y:S02]  /*03e0*/  ISETP.NE.AND.EX P0, PT, R5, RZ, PT, P0 ;  /* 0x000000ff0500720c */ /* 0x000fe40003f05300 */
[----:B------:R-:W-:-:S02]  /*03f0*/  ISETP.NE.AND P4, PT, R0, RZ, PT ;  /* 0x000000ff0000720c */ /* 0x000fc40003f85270 */
[----:B------:R-:W-:Y:S02]  /*0400*/  SEL R5, RZ, 0xffffffff, P3 ;  /* 0xffffffffff057807 */ /* 0x000fe40001800000 */
[----:B------:R-:W-:-:S04]  /*0410*/  SEL R0, RZ, 0xffffffff, P0 ;  /* 0xffffffffff007807 */ /* 0x000fc80000000000 */
[----:B------:R-:W-:-:S04]  /*0420*/  @P2 SEL R5, R0, R5, !P4 ;  /* 0x0000000500052207 */ /* 0x000fc80006000000 */
[----:B------:R-:W-:-:S04]  /*0430*/  LOP3.LUT R5, R5, 0x1, RZ, 0xc0, !PT ;  /* 0x0000000105057812 */ /* 0x000fc800078ec0ff */
[----:B------:R-:W-:-:S04]  /*0440*/  ISETP.NE.U32.AND P0, PT, R5, 0x1, PT ;  /* 0x000000010500780c */ /* 0x000fc80003f05070 */
[----:B------:R-:W-:-:S09]  /*0450*/  SEL R0, RZ, 0x1, !P0 ;  /* 0x00000001ff007807 */ /* 0x000fd20004000000 */
.L_x_4:
[----:B------:R-:W1:Y:S01]  /*0460*/  SHFL.IDX PT, R4, R8, RZ, 0x1f ;  /* 0x00001fff08047589 */ /* 0x000e6200000e0000 */
[----:B------:R-:W-:Y:S02]  /*0470*/  UISETP.NE.AND UP0, UPT, UR47, URZ, UPT ;  /* 0x0000003f2f00728c */ /* 0x000fe4000bf05270 */
[----:B------:R-:W-:Y:S02]  /*0480*/  UISETP.NE.AND UP1, UPT, UR4, URZ, UPT ;  /* 0x0000003f0400728c */ /* 0x000fe4000bf25270 */
[----:B------:R-:W-:Y:S02]  /*0490*/  UP2UR UR53, UPR, URZ, 0x1 ;  /* 0x000000013f357883 */ /* 0x000fe40008000000 */
[----:B------:R-:W-:Y:S02]  /*04a0*/  UISETP.EQ.OR UP0, UPT, UR47, 0x3, !UP0 ;  /* 0x000000032f00788c */ /* 0x000fe4000c702670 */
[----:B------:R-:W-:Y:S02]  /*04b0*/  UIADD3 UR9, UR4, -0x1, URZ ;  /* 0xffffffff04097890 */ /* 0x000fe4000fffe03f */
[----:B------:R-:W-:Y:S01]  /*04c0*/  UISETP.EQ.AND UP0, UPT, UR4, URZ, UP0 ;  /* 0x0000003f0400728c */ /* 0x000fe20008702270 */
[----:B-1----:R-:W-:-:S13]  /*04d0*/  ISETP.NE.AND P0, PT, R4, RZ, PT ;  /* 0x000000ff0400720c */ /* 0x002fda0003f05270 */
[----:B------:R-:W-:Y:S05]  /*04e0*/  @P0 BRA `(.L_x_5) ;  /* 0x0000000000500947 */ /* 0x000fea0003800000 */
[----:B------:R-:W1:Y:S01]  /*04f0*/  S2UR UR8, SR_CgaCtaId ;  /* 0x00000000000879c3 */ /* 0x000e620000008800 */
[----:B------:R-:W-:Y:S01]  /*0500*/  UMOV UR4, 0x400 ;  /* 0x0000040000047882 */ /* 0x000fe20000000000 */
[----:B------:R-:W-:Y:S01]  /*0510*/  UMOV UR5, 0x1 ;  /* 0x0000000100057882 */ /* 0x000fe20000000000 */
[----:B------:R-:W-:Y:S01]  /*0520*/  UMOV UR6, 0x100 ;  /* 0x0000010000067882 */ /* 0x000fe20000000000 */
[----:B------:R-:W-:Y:S01]  /*0530*/  ELECT P0, URZ, PT ;  /* 0x00000000003f782f */ /* 0x000fe20003800000 */
[----:B------:R-:W-:-:S04]  /*0540*/  UIADD3 UR6, -UR6, 0x100000, URZ ;  /* 0x0010000006067890 */ /* 0x000fc8000fffe13f */
[----:B------:R-:W-:Y:S02]  /*0550*/  USHF.L.U32 UR7, UR6, 0xb, URZ ;  /* 0x0000000b06077899 */ /* 0x000fe4000800063f */
[----:B------:R-:W-:Y:S02]  /*0560*/  USHF.L.U32 UR6, UR6, 0x1, URZ ;  /* 0x0000000106067899 */ /* 0x000fe4000800063f */
[----:B-1----:R-:W-:Y:S02]  /*0570*/  ULEA UR8, UR8, UR4, 0x18 ;  /* 0x0000000408087291 */ /* 0x002fe4000f8ec03f */
[----:B------:R-:W-:-:S04]  /*0580*/  UIADD3 UR4, -UR5, 0x100000, URZ ;  /* 0x0010000005047890 */ /* 0x000fc8000fffe13f */
[----:B------:R-:W-:Y:S02]  /*0590*/  USHF.L.U32 UR5, UR4, 0xb, URZ ;  /* 0x0000000b04057899 */ /* 0x000fe4000800063f */
[----:B------:R-:W-:Y:S01]  /*05a0*/  USHF.L.U32 UR4, UR4, 0x1, URZ ;  /* 0x0000000104047899 */ /* 0x000fe2000800063f */
[----:B------:R-:W1:Y:S11]  /*05b0*/  FENCE.VIEW.ASYNC.S ;  /* 0x00000000000073c6 */ /* 0x000e760000000000 */
[----:B-1----:R1:W2:Y:S01]  /*05c0*/  SYNCS.EXCH.64 URZ, [UR8], UR4 ;  /* 0x00000004083f75b2 */ /* 0x0022a20008000100 */
[----:B------:R1:W3:Y:S01]  /*05d0*/  SYNCS.EXCH.64 URZ, [UR8+0x18], UR6 ;  /* 0x00001806083f75b2 */ /* 0x0002e20008000100 */
[----:B------:R1:W4:Y:S01]  /*05e0*/  SYNCS.EXCH.64 URZ, [UR8+0x8], UR4 ;  /* 0x00000804083f75b2 */ /* 0x0003220008000100 */
[----:B------:R1:W1:Y:S01]  /*05f0*/  SYNCS.EXCH.64 URZ, [UR8+0x20], UR6 ;  /* 0x00002006083f75b2 */ /* 0x0002620008000100 */
[----:B------:R1:W1:Y:S01]  /*0600*/  SYNCS.EXCH.64 URZ, [UR8+0x10], UR4 ;  /* 0x00001004083f75b2 */ /* 0x0002620008000100 */
[----:B------:R1:W1:Y:S01]  /*0610*/  SYNCS.EXCH.64 URZ, [UR8+0x28], UR6 ;  /* 0x00002806083f75b2 */ /* 0x0002620008000100 */
[----:B------:R-:W-:Y:S01]  /*0620*/  NOP ;  /* 0x0000000000007918 */ /* 0x000fe20000000000 */
.L_x_5:
[----:B------:R-:W5:Y:S01]  /*0630*/  SHFL.IDX PT, R4, R8, RZ, 0x1f ;  /* 0x00001fff08047589 */ /* 0x000f6200000e0000 */
[----:B------:R-:W1:Y:S01]  /*0640*/  LDC R5, c[0x0][0x904] ;  /* 0x00024100ff057b82 */ /* 0x000e620000000800 */
[----:B------:R-:W-:Y:S01]  /*0650*/  NOP ;  /* 0x0000000000007918 */ /* 0x000fe20000000000 */
[----:B-----5:R-:W-:-:S13]  /*0660*/  ISETP.NE.AND P0, PT, R4, RZ, PT ;  /* 0x000000ff0400720c */ /* 0x020fda0003f05270 */
[----:B------:R-:W-:Y:S05]  /*0670*/  @P0 BRA `(.L_x_6) ;  /* 0x0000000000580947 */ /* 0x000fea0003800000 */
[----:B-1----:R-:W1:Y:S01]  /*0680*/  S2UR UR5, SR_CgaCtaId ;  /* 0x00000000000579c3 */ /* 0x002e620000008800 */
[----:B------:R-:W-:Y:S01]  /*0690*/  UMOV UR4, 0x400 ;  /* 0x0000040000047882 */ /* 0x000fe20000000000 */
[----:B------:R-:W-:Y:S01]  /*06a0*/  UMOV UR6, 0x20 ;  /* 0x0000002000067882 */ /* 0x000fe20000000000 */
[----:B------:R-:W-:Y:S01]  /*06b0*/  UMOV UR7, 0x100 ;  /* 0x0000010000077882 */ /* 0x000fe20000000000 */
[----:B------:R-:W-:Y:S01]  /*06c0*/  ELECT P0, URZ, PT ;  /* 0x00000000003f782f */ /* 0x000fe20003800000 */
[----:B-1----:R-:W-:Y:S02]  /*06d0*/  ULEA UR8, UR5, UR4, 0x18 ;  /* 0x0000000405087291 */ /* 0x002fe4000f8ec03f */
[----:B------:R-:W-:-:S04]  /*06e0*/  UIADD3 UR4, -UR6, 0x100000, URZ ;  /* 0x0010000006047890 */ /* 0x000fc8000fffe13f */
[----:B------:R-:W-:Y:S02]  /*06f0*/  USHF.L.U32 UR5, UR4, 0xb, URZ ;  /* 0x0000000b04057899 */ /* 0x000fe4000800063f */
[----:B------:R-:W-:Y:S02]  /*0700*/  USHF.L.U32 UR4, UR4, 0x1, URZ ;  /* 0x0000000104047899 */ /* 0x000fe4000800063f */
[----:B------:R-:W-:-:S04]  /*0710*/  UIADD3 UR6, -UR7, 0x100000, URZ ;  /* 0x0010000007067890 */ /* 0x000fc8000fffe13f */
[----:B------:R-:W-:Y:S02]  /*0720*/  USHF.L.U32 UR7, UR6, 0xb, URZ ;  /* 0x0000000b06077899 */ /* 0x000fe4000800063f */
[----:B------:R-:W-:Y:S01]  /*0730*/  USHF.L.U32 UR6, UR6, 0x1, URZ ;  /* 0x0000000106067899 */ /* 0x000fe2000800063f */
[----:B------:R-:W1:Y:S03]  /*0740*/  FENCE.VIEW.ASYNC.S ;  /* 0x00000000000073c6 */ /* 0x000e660000000000 */
[----:B-1----:R1:W1:Y:S08]  /*0750*/  SYNCS.EXCH.64 URZ, [UR8+0x30], UR4 ;  /* 0x00003004083f75b2 */ /* 0x0022700008000100 */
[----:B------:R1:W1:Y:S01]  /*0760*/  SYNCS.EXCH.64 URZ, [UR8+0x50], UR6 ;  /* 0x00005006083f75b2 */ /* 0x0002620008000100 */
[----:B------:R1:W1:Y:S01]  /*0770*/  SYNCS.EXCH.64 URZ, [UR8+0x38], UR4 ;  /* 0x00003804083f75b2 */ /* 0x0002620008000100 */
[----:B------:R1:W1:Y:S01]  /*0780*/  SYNCS.EXCH.64 URZ, [UR8+0x58], UR6 ;  /* 0x00005806083f75b2 */ /* 0x0002620008000100 */
[----:B------:R1:W1:Y:S01]  /*0790*/  SYNCS.EXCH.64 URZ, [UR8+0x40], UR4 ;  /* 0x00004004083f75b2 */ /* 0x0002620008000100 */
[----:B------:R1:W1:Y:S01]  /*07a0*/  SYNCS.EXCH.64 URZ, [UR8+0x60], UR6 ;  /* 0x00006006083f75b2 */ /* 0x0002620008000100 */
[----:B------:R1:W1:Y:S01]  /*07b0*/  SYNCS.EXCH.64 URZ, [UR8+0x48], UR4 ;  /* 0x00004804083f75b2 */ /* 0x0002620008000100 */
[----:B------:R1:W1:Y:S01]  /*07c0*/  SYNCS.EXCH.64 URZ, [UR8+0x68], UR6 ;  /* 0x00006806083f75b2 */ /* 0x0002620008000100 */
[----:B------:R-:W-:Y:S01]  /*07d0*/  NOP ;  /* 0x0000000000007918 */ /* 0x000fe20000000000 */
.L_x_6:
[----:B------:R-:W5:Y:S01]  /*07e0*/  S2R R7, SR_CTAID.Y ;  /* 0x0000000000077919 */ /* 0x000f620000002600 */
[----:B-1----:R-:W-:Y:S01]  /*07f0*/  ISETP.NE.AND P2, PT, R5, 0x1, PT ;  /* 0x000000010500780c */ /* 0x002fe20003f45270 */
[----:B------:R-:W1:Y:S01]  /*0800*/  S2UR UR37, SR_CgaCtaId ;  /* 0x00000000002579c3 */ /* 0x000e620000008800 */
[----:B------:R-:W-:Y:S01]  /*0810*/  ELECT P0, URZ, PT ;  /* 0x00000000003f782f */ /* 0x000fe20003800000 */
[----:B------:R-:W2:Y:S01]  /*0820*/  SHFL.IDX PT, R8, R8, RZ, 0x1f ;  /* 0x00001fff08087589 */ /* 0x000ea200000e0000 */
[----:B------:R-:W-:Y:S01]  /*0830*/  UMOV UR4, 0x20 ;  /* 0x0000002000047882 */ /* 0x000fe20000000000 */
[----:B------:R-:W-:Y:S01]  /*0840*/  UISETP.EQ.AND UP2, UPT, UR47, 0x2, !UP1 ;  /* 0x000000022f00788c */ /* 0x000fe2000cf42270 */
[----:B------:R-:W-:Y:S01]  /*0850*/  NOP ;  /* 0x0000000000007918 */ /* 0x000fe20000000000 */
[----:B------:R-:W3:Y:S01]  /*0860*/  S2R R6, SR_CTAID.X ;  /* 0x0000000000067919 */ /* 0x000ee20000002500 */
[----:B------:R-:W-:Y:S01]  /*0870*/  USEL UR46, URZ, 0x1, !UP0 ;  /* 0x000000013f2e7887 */ /* 0x000fe2000c000000 */
[----:B------:R-:W-:Y:S01]  /*0880*/  BSSY B6, `(.L_x_7) ;  /* 0x000159f000067945 */ /* 0x000fe20003800000 */
[----:B------:R-:W-:Y:S01]  /*0890*/  USEL UR45, URZ, 0x1, !UP2 ;  /* 0x000000013f2d7887 */ /* 0x000fe2000d000000 */
[----:B------:R-:W-:-:S02]  /*08a0*/  UMOV UR38, 0x1 ;  /* 0x0000000100267882 */ /* 0x000fc40000000000 */
[----:B------:R-:W3:Y:S01]  /*08b0*/  @P2 LDC R11, c[0x0][0x10] ;  /* 0x00000400ff0b2b82 */ /* 0x000ee20000000800 */
[----:B------:R-:W-:-:S07]  /*08c0*/  @P2 MOV R5, RZ ;  /* 0x000000ff00052202 */ /* 0x000fce0000000f00 */
[----:B------:R-:W4:Y:S01]  /*08d0*/  @!P2 LDC R9, c[0x0][0xc] ;  /* 0x00000300ff09ab82 */ /* 0x000f220000000800 */
[----:B--2---:R-:W-:Y:S02]  /*08e0*/  ISETP.NE.OR P0, PT, R8, RZ, !P0 ;  /* 0x000000ff0800720c */ /* 0x004fe40004705670 */
[----:B-----5:R-:W-:-:S05]  /*08f0*/  @P2 MOV R8, R7 ;  /* 0x0000000700082202 */ /* 0x020fca0000000f00 */
[----:B------:R-:W-:Y:S02]  /*0900*/  @P2 IMAD.MOV.U32 R4, RZ, RZ, R8 ;  /* 0x000000ffff042224 */ /* 0x000fe400078e0008 */
[----:B------:R-:W-:Y:S01]  /*0910*/  @!P2 IMAD.MOV.U32 R8, RZ, RZ, R7 ;  /* 0x000000ffff08a224 */ /* 0x000fe200078e0007 */
[----:B------:R-:W-:-:S03]  /*0920*/  MOV R7, RZ ;  /* 0x000000ff00077202 */ /* 0x000fc60000000f00 */
[----:B------:R-:W-:Y:S01]  /*0930*/  VOTEU.ALL UP3, P0 ;  /* 0x00000000003f7886 */ /* 0x000fe20000060000 */
[----:B---3--:R-:W-:Y:S01]  /*0940*/  @P2 IMAD.WIDE.U32 R10, R6, R11, R4 ;  /* 0x0000000b060a2225 */ /* 0x008fe200078e0004 */
[----:B------:R-:W-:Y:S01]  /*0950*/  VOTEU.ALL UP0, P0 ;  /* 0x00000000003f7886 */ /* 0x000fe20000000000 */
[----:B------:R-:W-:Y:S01]  /*0960*/  VOTEU.ALL UP2, P0 ;  /* 0x00000000003f7886 */ /* 0x000fe20000040000 */
[----:B------:R-:W-:Y:S01]  /*0970*/  PLOP3.LUT P0, PT, PT, PT, UP1, 0x80, 0x0 ;  /* 0x000000000000781c */ /* 0x000fe20003f0f018 */
[----:B----4-:R-:W-:Y:S01]  /*0980*/  @!P2 IMAD.WIDE.U32 R4, R9, R8, R6 ;  /* 0x000000080904a225 */ /* 0x010fe200078e0006 */
[----:B------:R-:W-:Y:S01]  /*0990*/  @!UP3 UMOV UR6, 0x400 ;  /* 0x000004000006b882 */ /* 0x000fe20000000000 */
[----:B------:R-:W-:Y:S01]  /*09a0*/  @P2 MOV R12, R10 ;  /* 0x0000000a000c2202 */ /* 0x000fe20000000f00 */
[----:B------:R-:W-:-:S04]  /*09b0*/  @!UP3 UIADD3 UR4, -UR4, 0x100000, URZ ;  /* 0x001000000404b890 */ /* 0x000fc8000fffe13f */
[----:B------:R-:W-:Y:S02]  /*09c0*/  @!UP3 USHF.L.U32 UR5, UR4, 0xb, URZ ;  /* 0x0000000b0405b899 */ /* 0x000fe4000800063f */
[----:B------:R-:W-:Y:S01]  /*09d0*/  @!UP3 USHF.L.U32 UR4, UR4, 0x1, URZ ;  /* 0x000000010404b899 */ /* 0x000fe2000800063f */
[----:B------:R-:W-:Y:S01]  /*09e0*/  @P2 IMAD.MOV.U32 R9, RZ, RZ, RZ ;  /* 0x000000ffff092224 */ /* 0x000fe200078e00ff */
[----:B------:R-:W-:Y:S01]  /*09f0*/  @!P2 MOV R12, R4 ;  /* 0x00000004000ca202 */ /* 0x000fe20000000f00 */
[----:B-1----:R-:W-:Y:S02]  /*0a00*/  @!UP3 ULEA UR8, UR37, UR6, 0x18 ;  /* 0x000000062508b291 */ /* 0x002fe4000f8ec03f */
[----:B------:R-:W-:Y:S01]  /*0a10*/  @P2 IMAD.IADD R18, R11, 0x1, R9 ;  /* 0x000000010b122824 */ /* 0x000fe200078e0209 */
[----:B------:R-:W-:Y:S01]  /*0a20*/  ULDC UR6, c[0x0][0xc] ;  /* 0x0000030000067ab9 */ /* 0x000fe20000000800 */
[----:B------:R-:W-:Y:S01]  /*0a30*/  @!P2 IMAD.MOV.U32 R18, RZ, RZ, R5 ;  /* 0x000000ffff12a224 */ /* 0x000fe200078e0005 */
[----:B------:R1:W-:Y:S01]  /*0a40*/  STL [R1+0x200], R12 ;  /* 0x0002000c01007387 */ /* 0x0003e20000100800 */
[----:B------:R-:W-:Y:S01]  /*0a50*/  ULDC UR7, c[0x0][0x10] ;  /* 0x0000040000077ab9 */ /* 0x000fe20000000800 */
[----:B------:R-:W-:-:S02]  /*0a60*/  UISETP.GE.U32.AND UP3, UPT, UR9, 0x2, UPT ;  /* 0x000000020900788c */ /* 0x000fc4000bf66070 */
[----:B------:R1:W-:Y:S02]  /*0a70*/  STL [R1+0x204], R18 ;  /* 0x0002041201007387 */ /* 0x0003e40000100800 */
[----:B------:R-:W-:Y:S02]  /*0a80*/  USEL UR45, UR45, 0x2, UP3 ;  /* 0x000000022d2d7887 */ /* 0x000fe40009800000 */
[----:B------:R-:W2:Y:S02]  /*0a90*/  FENCE.VIEW.ASYNC.S ;  /* 0x00000000000073c6 */ /* 0x000ea40000000000 */
[----:B--2---:R-:W2:Y:S01]  /*0aa0*/  @!UP0 SYNCS.EXCH.64 URZ, [UR8+0x70], UR4 ;  /* 0x00007004083f85b2 */ /* 0x004ea20008000100 */
[----:B------:R-:W-:Y:S01]  /*0ab0*/  USEL UR46, UR46, 0x2, UP3 ;  /* 0x000000022e2e7887 */ /* 0x000fe20009800000 */
[----:B------:R3:W2:Y:S01]  /*0ac0*/  @!UP2 SYNCS.EXCH.64 URZ, [UR8+0x78], UR4 ;  /* 0x00007804083fa5b2 */ /* 0x0006a20008000100 */
[----:B------:R-:W-:Y:S01]  /*0ad0*/  NOP ;  /* 0x0000000000007918 */ /* 0x000fe20000000000 */
[----:B---3--:R-:W-:-:S03]  /*0ae0*/  UIMAD.WIDE.U32 UR4, UR6, UR7, URZ ;  /* 0x00000007060472a5 */ /* 0x008fc6000f8e003f */
[----:B------:R-:W-:Y:S02]  /*0af0*/  ULDC UR6, c[0x0][0x14] ;  /* 0x0000050000067ab9 */ /* 0x000fe40000000800 */
[----:B------:R-:W-:Y:S02]  /*0b00*/  UIMAD.WIDE.U32 UR54, UR4, UR6, URZ ;  /* 0x00000006043672a5 */ /* 0x000fe4000f8e003f */
[----:B------:R-:W-:-:S04]  /*0b10*/  UIMAD UR39, UR5, UR6, URZ ;  /* 0x00000006052772a4 */ /* 0x000fc8000f8e023f */
[----:B------:R-:W-:Y:S01]  /*0b20*/  UIADD3 UR39, UR55, UR39, URZ ;  /* 0x0000002737277290 */ /* 0x000fe2000fffe03f */
[----:B--2---:R-:W-:Y:S06]  /*0b30*/  BAR.SYNC.DEFER_BLOCKING 0x0 ;  /* 0x0000000000007b1d */ /* 0x004fec0000010000 */
[----:B-1----:R-:W-:Y:S05]  /*0b40*/  @!P0 BRA `(.L_x_8) ;  /* 0x0000011c00108947 */ /* 0x002fea0003800000 */
[----:B------:R-:W-:-:S06]  /*0b50*/  UISETP.GT.U32.AND UP0, UPT, UR9, 0x1, UPT ;  /* 0x000000010900788c */ /* 0x000fcc000bf04070 */
[----:B------:R-:W-:-:S13]  /*0b60*/  PLOP3.LUT P0, PT, PT, PT, UP0, 0x80, 0x0 ;  /* 0x000000000000781c */ /* 0x000fda0003f0f008 */
[----:B------:R-:W-:Y:S05]  /*0b70*/  @P0 BRA `(.L_x_9) ;  /* 0x0000015400bc0947 */ /* 0x000fea0003800000 */
[----:B------:R-:W-:Y:S01]  /*0b80*/  ULDC.64 UR4, c[0x0][0x8f8] ;  /* 0x00023e0000047ab9 */ /* 0x000fe20000000a00 */
[----:B------:R-:W-:Y:S01]  /*0b90*/  UMOV UR58, 0xffffffff ;  /* 0xffffffff003a7882 */ /* 0x000fe20000000000 */
[----:B------:R-:W-:Y:S01]  /*0ba0*/  ISETP.GE.U32.AND P0, PT, R12, UR4, PT ;  /* 0x000000040c007c0c */ /* 0x000fe2000bf06070 */
[----:B------:R-:W-:Y:S01]  /*0bb0*/  UMOV UR43, 0xffffffff ;  /* 0xffffffff002b7882 */ /* 0x000fe20000000000 */
[----:B------:R-:W-:Y:S02]  /*0bc0*/  PRMT R160, RZ, 0x7610, R160 ;  /* 0x00007610ffa07816 */ /* 0x000fe400000000a0 */
[----:B------:R-:W-:Y:S02]  /*0bd0*/  ISETP.GE.U32.AND.EX P0, PT, R18, UR5, PT, P0 ;  /* 0x0000000512007c0c */ /* 0x000fe4000bf06100 */
[----:B------:R-:W-:Y:S02]  /*0be0*/  MOV R19, 0xffffffff ;  /* 0xffffffff00137802 */ /* 0x000fe40000000f00 */
[----:B------:R-:W-:-:S09]  /*0bf0*/  PRMT R0, RZ, 0x7610, R0 ;  /* 0x00007610ff007816 */ /* 0x000fd20000000000 */
[----:B------:R-:W-:Y:S05]  /*0c00*/  @P0 BRA `(.L_x_10) ;  /* 0x0000000400680947 */ /* 0x000fea0003800000 */
[----:B------:R-:W1:Y:S01]  /*0c10*/  LDC.64 R14, c[0x0][0x8d0] ;  /* 0x00023400ff0e7b82 */ /* 0x000e620000000a00 */
[----:B------:R-:W-:Y:S01]  /*0c20*/  IMAD.MOV.U32 R2, RZ, RZ, R12 ;  /* 0x000000ffff027224 */ /* 0x000fe200078e000c */
[----:B------:R-:W-:-:S06]  /*0c30*/  MOV R3, R18 ;  /* 0x0000001200037202 */ /* 0x000fcc0000000f00 */
[----:B------:R-:W2:Y:S08]  /*0c40*/  LDC R0, c[0x0][0x8d8] ;  /* 0x00023600ff007b82 */ /* 0x000eb00000000800 */
[----:B------:R-:W3:Y:S01]  /*0c50*/  LDC.64 R16, c[0x0][0x8c8] ;  /* 0x00023200ff107b82 */ /* 0x000ee20000000a00 */
[----:B-1----:R-:W-:-:S04]  /*0c60*/  ISETP.NE.U32.AND P0, PT, R14, RZ, PT ;  /* 0x000000ff0e00720c */ /* 0x002fc80003f05070 */
[----:B------:R-:W-:-:S13]  /*0c70*/  ISETP.NE.AND.EX P0, PT, R15, RZ, PT, P0 ;  /* 0x000000ff0f00720c */ /* 0x000fda0003f05300 */
[----:B--23--:R-:W-:Y:S05]  /*0c80*/  @!P0 BRA `(.L_x_11) ;  /* 0x0000000000288947 */ /* 0x00cfea0003800000 */
[----:B------:R-:W1:Y:S02]  /*0c90*/  LDC R9, c[0x0][0x8dc] ;  /* 0x00023700ff097b82 */ /* 0x000e640000000800 */
[----:B-1----:R-:W-:-:S05]  /*0ca0*/  IADD3 R9, P0, R12, R9, RZ ;  /* 0x000000090c097210 */ /* 0x002fca0007f1e0ff */
[----:B------:R-:W-:-:S04]  /*0cb0*/  IMAD.X R13, RZ, RZ, R18, P0 ;  /* 0x000000ffff0d7224 */ /* 0x000fc800000e0612 */
[----:B------:R-:W-:-:S04]  /*0cc0*/  IMAD.WIDE.U32 R2, R13, R14, RZ ;  /* 0x0000000e0d027225 */ /* 0x000fc800078e00ff */
[----:B------:R-:W-:-:S04]  /*0cd0*/  IMAD.WIDE.U32 R4, P0, R9, R15, R2 ;  /* 0x0000000f09047225 */ /* 0x000fc80007800002 */
[----:B------:R-:W-:Y:S01]  /*0ce0*/  IMAD.WIDE.U32 R2, R9, R14, RZ ;  /* 0x0000000e09027225 */ /* 0x000fe200078e00ff */
[----:B------:R-:W-:-:S03]  /*0cf0*/  IADD3.X R11, RZ, RZ, RZ, P0, !PT ;  /* 0x000000ffff0b7210 */ /* 0x000fc600007fe4ff */
[----:B------:R-:W-:Y:S01]  /*0d00*/  IMAD.MOV.U32 R10, RZ, RZ, R5 ;  /* 0x000000ffff0a7224 */ /* 0x000fe200078e0005 */
[----:B------:R-:W-:-:S05]  /*0d10*/  IADD3 RZ, P0, R3, R4, RZ ;  /* 0x0000000403ff7210 */ /* 0x000fca0007f1e0ff */
[----:B------:R-:W-:-:S08]  /*0d20*/  IMAD.WIDE.U32.X R2, R13, R15, R10, P0 ;  /* 0x0000000f0d027225 */ /* 0x000fd000000e040a */
.L_x_11:
[-CC-:B------:R-:W-:Y:S01]  /*0d30*/  SHF.R.U64 R20, R2, R0.reuse, R3.reuse ;  /* 0x0000000002147219 */ /* 0x180fe20000001203 */
[----:B------:R-:W-:Y:S01]  /*0d40*/  IMAD.MOV.U32 R2, RZ, RZ, R12 ;  /* 0x000000ffff027224 */ /* 0x000fe200078e000c */
[----:B------:R-:W-:Y:S01]  /*0d50*/  SHF.R.U32.HI R0, RZ, R0, R3 ;  /* 0x00000000ff007219 */ /* 0x000fe20000011603 */
[----:B------:R-:W1:Y:S01]  /*0d60*/  LDC R10, c[0x0][0x8c0] ;  /* 0x00023000ff0a7b82 */ /* 0x000e620000000800 */
[----:B------:R-:W-:Y:S01]  /*0d70*/  IADD3 R5, P0, RZ, -R20, RZ ;  /* 0x80000014ff057210 */ /* 0x000fe20007f1e0ff */
[----:B------:R-:W-:Y:S01]  /*0d80*/  ULDC UR4, c[0x0][0x150] ;  /* 0x0000540000047ab9 */ /* 0x000fe20000000800 */
[----:B------:R-:W-:Y:S01]  /*0d90*/  I2FP.F32.U32 R4, R8 ;  /* 0x0000000800047245 */ /* 0x000fe20000201000 */
[----:B------:R-:W-:Y:S01]  /*0da0*/  ULDC UR5, c[0x0][0x154] ;  /* 0x0000550000057ab9 */ /* 0x000fe20000000800 */
[----:B------:R-:W-:Y:S02]  /*0db0*/  IADD3.X R3, RZ, ~R0, RZ, P0, !PT ;  /* 0x80000000ff037210 */ /* 0x000fe400007fe4ff */
[----:B------:R-:W-:Y:S01]  /*0dc0*/  MOV R9, 0xffffffff ;  /* 0xffffffff00097802 */ /* 0x000fe20000000f00 */
[----:B------:R-:W2:Y:S01]  /*0dd0*/  LDC R7, c[0x0][0x8b0] ;  /* 0x00022c00ff077b82 */ /* 0x000ea20000000800 */
[----:B------:R-:W-:Y:S01]  /*0de0*/  FMUL R4, R4, UR5 ;  /* 0x0000000504047c20 */ /* 0x000fe20008400000 */
[----:B------:R-:W-:Y:S01]  /*0df0*/  IMAD R0, R3, R16, RZ ;  /* 0x0000001003007224 */ /* 0x000fe200078e02ff */
[----:B------:R-:W-:-:S03]  /*0e00*/  MOV R3, R18 ;  /* 0x0000001200037202 */ /* 0x000fc60000000f00 */
[C---:B------:R-:W-:Y:S02]  /*0e10*/  IMAD.WIDE.U32 R2, R5.reuse, R16, R2 ;  /* 0x0000001005027225 */ /* 0x040fe400078e0002 */
[----:B------:R-:W3:Y:S02]  /*0e20*/  LDC R11, c[0x0][0x148] ;  /* 0x00005200ff0b7b82 */ /* 0x000ee40000000800 */
[----:B------:R-:W-:Y:S01]  /*0e30*/  IMAD R5, R5, R17, R0 ;  /* 0x0000001105057224 */ /* 0x000fe200078e0200 */
[----:B------:R-:W-:-:S03]  /*0e40*/  I2FP.F32.U32 R0, R6 ;  /* 0x0000000600007245 */ /* 0x000fc60000201000 */
[----:B------:R-:W-:Y:S02]  /*0e50*/  IMAD.IADD R5, R3, 0x1, R5 ;  /* 0x0000000103057824 */ /* 0x000fe400078e0205 */
[----:B------:R-:W4:Y:S01]  /*0e60*/  LDC.64 R16, c[0x0][0x8e8] ;  /* 0x00023a00ff107b82 */ /* 0x000f220000000a00 */
[----:B------:R-:W-:Y:S01]  /*0e70*/  FMUL R0, R0, UR4 ;  /* 0x0000000400007c20 */ /* 0x000fe20008400000 */
[----:B------:R-:W-:Y:S01]  /*0e80*/  ULDC UR4, c[0x0][0x900] ;  /* 0x0002400000047ab9 */ /* 0x000fe20000000800 */
[-CC-:B-1----:R-:W-:Y:S02]  /*0e90*/  SHF.R.U64 R15, R2, R10.reuse, R5.reuse ;  /* 0x0000000a020f7219 */ /* 0x182fe40000001205 */
[----:B------:R1:W5:Y:S01]  /*0ea0*/  F2I.U32.TRUNC.NTZ R2, R0 ;  /* 0x0000000000027305 */ /* 0x000362000020f000 */
[----:B------:R-:W-:Y:S02]  /*0eb0*/  SHF.R.U32.HI R10, RZ, R10, R5 ;  /* 0x0000000aff0a7219 */ /* 0x000fe40000011605 */
[----:B------:R-:W3:Y:S02]  /*0ec0*/  LDC R3, c[0x0][0x144] ;  /* 0x00005100ff037b82 */ /* 0x000ee40000000800 */
[----:B--2---:R-:W-:-:S02]  /*0ed0*/  SHF.R.U64 R13, R15, R7, R10 ;  /* 0x000000070f0d7219 */ /* 0x004fc4000000120a */
[----:B------:R-:W-:Y:S02]  /*0ee0*/  SHF.R.U32.HI R5, RZ, R7, R10 ;  /* 0x00000007ff057219 */ /* 0x000fe4000001160a */
[----:B-1----:R-:W-:Y:S02]  /*0ef0*/  SHF.L.U32 R0, R9, UR4, RZ ;  /* 0x0000000409007c19 */ /* 0x002fe400080006ff */
[----:B------:R-:W1:Y:S01]  /*0f00*/  LDC R19, c[0x0][0x8a8] ;  /* 0x00022a00ff137b82 */ /* 0x000e620000000800 */
[----:B------:R2:W1:Y:S01]  /*0f10*/  F2I.U32.TRUNC.NTZ R9, R4 ;  /* 0x0000000400097305 */ /* 0x000462000020f000 */
[--C-:B------:R-:W-:Y:S02]  /*0f20*/  SHF.R.U64 R18, R13, UR4, R5.reuse ;  /* 0x000000040d127c19 */ /* 0x100fe40008001205 */
[----:B------:R-:W-:Y:S01]  /*0f30*/  SHF.R.U32.HI R5, RZ, UR4, R5 ;  /* 0x00000004ff057c19 */ /* 0x000fe20008011605 */
[----:B-----5:R-:W-:Y:S01]  /*0f40*/  IMAD.MOV R7, RZ, RZ, -R2 ;  /* 0x000000ffff077224 */ /* 0x020fe200078e0a02 */
[----:B------:R-:W-:-:S02]  /*0f50*/  LOP3.LUT R2, RZ, R0, RZ, 0x33, !PT ;  /* 0x00000000ff027212 */ /* 0x000fc400078e33ff */
[----:B------:R-:W1:Y:S01]  /*0f60*/  LDC R12, c[0x0][0x8f0] ;  /* 0x00023c00ff0c7b82 */ /* 0x000e620000000800 */
[----:B----4-:R-:W-:Y:S02]  /*0f70*/  ISETP.NE.U32.AND P0, PT, R16, RZ, PT ;  /* 0x000000ff1000720c */ /* 0x010fe40003f05070 */
[----:B------:R-:W-:Y:S02]  /*0f80*/  LOP3.LUT R10, R13, R2, RZ, 0xc0, !PT ;  /* 0x000000020d0a7212 */ /* 0x000fe400078ec0ff */
[----:B------:R-:W-:Y:S02]  /*0f90*/  ISETP.NE.AND.EX P0, PT, R17, RZ, PT, P0 ;  /* 0x000000ff1100720c */ /* 0x000fe40003f05300 */
[----:B------:R-:W-:Y:S01]  /*0fa0*/  MOV R2, R18 ;  /* 0x0000001200027202 */ /* 0x000fe20000000f00 */
[----:B------:R-:W4:Y:S01]  /*0fb0*/  LDC R21, c[0x0][0x8e0] ;  /* 0x00023800ff157b82 */ /* 0x000f220000000800 */
[----:B---3--:R-:W-:Y:S02]  /*0fc0*/  IMAD R0, R3, R7, R6 ;  /* 0x0000000703007224 */ /* 0x008fe400078e0206 */
[----:B------:R-:W-:-:S05]  /*0fd0*/  IMAD.MOV.U32 R3, RZ, RZ, R5 ;  /* 0x000000ffff037224 */ /* 0x000fca00078e0005 */
[----:B------:R-:W3:Y:S02]  /*0fe0*/  LDC R14, c[0x0][0x8b8] ;  /* 0x00022e00ff0e7b82 */ /* 0x000ee40000000800 */
[----:B--2---:R-:W-:Y:S05]  /*0ff0*/  @!P0 BRA `(.L_x_12) ;  /* 0x0000000000288947 */ /* 0x004fea0003800000 */
[----:B------:R-:W2:Y:S02]  /*1000*/  LDC R7, c[0x0][0x8f4] ;  /* 0x00023d00ff077b82 */ /* 0x000ea40000000800 */
[----:B--2---:R-:W-:-:S04]  /*1010*/  IADD3 R7, P0, R18, R7, RZ ;  /* 0x0000000712077210 */ /* 0x004fc80007f1e0ff */
[----:B------:R-:W-:-:S05]  /*1020*/  IADD3.X R13, RZ, R5, RZ, P0, !PT ;  /* 0x00000005ff0d7210 */ /* 0x000fca00007fe4ff */
[----:B------:R-:W-:-:S04]  /*1030*/  IMAD.WIDE.U32 R2, R13, R16, RZ ;  /* 0x000000100d027225 */ /* 0x000fc800078e00ff */
[----:B------:R-:W-:-:S04]  /*1040*/  IMAD.WIDE.U32 R4, P0, R7, R17, R2 ;  /* 0x0000001107047225 */ /* 0x000fc80007800002 */
[----:B------:R-:W-:Y:S01]  /*1050*/  IMAD.WIDE.U32 R2, R7, R16, RZ ;  /* 0x0000001007027225 */ /* 0x000fe200078e00ff */
[----:B------:R-:W-:-:S03]  /*1060*/  MOV R6, R5 ;  /* 0x0000000500067202 */ /* 0x000fc60000000f00 */
[----:B------:R-:W-:Y:S01]  /*1070*/  IMAD.X R7, RZ, RZ, RZ, P0 ;  /* 0x000000ffff077224 */ /* 0x000fe200000e06ff */
[----:B------:R-:W-:-:S05]  /*1080*/  IADD3 RZ, P0, R3, R4, RZ ;  /* 0x0000000403ff7210 */ /* 0x000fca0007f1e0ff */
[----:B------:R-:W-:-:S08]  /*1090*/  IMAD.WIDE.U32.X R2, R13, R17, R6, P0 ;  /* 0x000000110d027225 */ /* 0x000fd000000e0406 */
.L_x_12:
[----:B-1----:R-:W-:Y:S01]  /*10a0*/  SHF.R.U64 R3, R2, R12, R3 ;  /* 0x0000000c02037219 */ /* 0x002fe20000001203 */
[----:B------:R-:W-:Y:S01]  /*10b0*/  USHF.L.U32 UR4, UR38, UR4, URZ ;  /* 0x0000000426047299 */ /* 0x000fe2000800063f */
[----:B------:R-:W-:Y:S01]  /*10c0*/  IADD3 R2, R19, -0x1, RZ ;  /* 0xffffffff13027810 */ /* 0x000fe20007ffe0ff */
[----:B------:R-:W-:Y:S01]  /*10d0*/  IMAD.MOV R9, RZ, RZ, -R9 ;  /* 0x000000ffff097224 */ /* 0x000fe200078e0a09 */
[----:B------:R-:W-:Y:S01]  /*10e0*/  R2UR UR43, R20 ;  /* 0x00000000142b72ca */ /* 0x000fe200000e0000 */
[----:B------:R-:W-:Y:S01]  /*10f0*/  IMAD.MOV R4, RZ, RZ, -R3 ;  /* 0x000000ffff047224 */ /* 0x000fe200078e0a03 */
[----:B------:R-:W-:Y:S01]  /*1100*/  LOP3.LUT R15, R15, R2, RZ, 0xc0, !PT ;  /* 0x000000020f0f7212 */ /* 0x000fe200078ec0ff */
[----:B------:R-:W-:Y:S02]  /*1110*/  @P2 IMAD R0, R11, R9, R8 ;  /* 0x000000090b002224 */ /* 0x000fe400078e0208 */
[----:B------:R-:W-:Y:S02]  /*1120*/  IMAD R3, R3, UR4, R10 ;  /* 0x0000000403037c24 */ /* 0x000fe4000f8e020a */
[----:B----4-:R-:W-:-:S02]  /*1130*/  IMAD R2, R4, R21, R18 ;  /* 0x0000001504027224 */ /* 0x010fc400078e0212 */
[----:B---3--:R-:W-:Y:S02]  /*1140*/  IMAD R0, R3, R14, R0 ;  /* 0x0000000e03007224 */ /* 0x008fe400078e0200 */
[----:B------:R-:W-:-:S05]  /*1150*/  IMAD R19, R2, R19, R15 ;  /* 0x0000001302137224 */ /* 0x000fca00078e020f */
[----:B------:R-:W-:Y:S02]  /*1160*/  SEL R2, R19, R0, !P2 ;  /* 0x0000000013027207 */ /* 0x000fe40005000000 */
[----:B------:R-:W-:Y:S02]  /*1170*/  SEL R19, R0, R19, !P2 ;  /* 0x0000001300137207 */ /* 0x000fe40005000000 */
[----:B------:R-:W-:Y:S02]  /*1180*/  R2UR UR58, R2 ;  /* 0x00000000023a72ca */ /* 0x000fe400000e0000 */
[----:B------:R-:W-:-:S04]  /*1190*/  MOV R2, 0x1 ;  /* 0x0000000100027802 */ /* 0x000fc80000000f00 */
[----:B------:R-:W-:-:S09]  /*11a0*/  PRMT R0, R2, 0x7610, R0 ;  /* 0x0000761002007816 */ /* 0x000fd20000000000 */
.L_x_10:
[----:B------:R-:W-:-:S08]  /*11b0*/  NOP ;  /* 0x0000000000007918 */ /* 0x000fd00000000000 */
[----:B------:R-:W1:Y:S02]  /*11c0*/  USETMAXREG.TRY_ALLOC.CTAPOOL UP0, 0xf0 ;  /* 0x000000f0000079c8 */ /* 0x000e640008000600 */
[----:B-1----:R-:W-:-:S13]  /*11d0*/  PLOP3.LUT P0, PT, PT, PT, UP0, 0x80, 0x0 ;  /* 0x000000000000781c */ /* 0x002fda0003f0f008 */
[----:B------:R-:W-:Y:S05]  /*11e0*/  @!P0 BRA `(.L_x_10) ;  /* 0xfffffffc00f08947 */ /* 0x000fea000383ffff */
[----:B------:R-:W-:Y:S02]  /*11f0*/  ULDC.64 UR4, c[0x0][0x590] ;  /* 0x0001640000047ab9 */ /* 0x000fe40000000a00 */
[----:B------:R-:W-:Y:S01]  /*1200*/  IMAD.U32 R159, RZ, RZ, UR4 ;  /* 0x00000004ff9f7e24 */ /* 0x000fe2000f8e00ff */
[----:B------:R-:W-:-:S04]  /*1210*/  MOV R163, UR5 ;  /* 0x0000000500a37c02 */ /* 0x000fc80008000f00 */
[----:B------:R-:W-:-:S04]  /*1220*/  ISETP.NE.U32.AND P0, PT, R159, RZ, PT ;  /* 0x000000ff9f00720c */ /* 0x000fc80003f05070 */
[----:B------:R-:W-:-:S13]  /*1230*/  ISETP.NE.AND.EX P0, PT, R163, RZ, PT, P0 ;  /* 0x000000ffa300720c */ /* 0x000fda0003f05300 */
[----:B------:R-:W-:Y:S05]  /*1240*/  @P0 BRA `(.L_x_13) ;  /* 0x00000000002c0947 */ /* 0x000fea0003800000 */
[----:B------:R-:W-:Y:S02]  /*1250*/  ULDC.64 UR4, c[0x0][0x588] ;  /* 0x0001620000047ab9 */ /* 0x000fe40000000a00 */
[----:B------:R-:W-:-:S04]  /*1260*/  ISETP.NE.U32.AND P0, PT, RZ, UR4, PT ;  /* 0x00000004ff007c0c */ /* 0x000fc8000bf05070 */
[----:B------:R-:W-:-:S13]  /*1270*/  ISETP.NE.AND.EX P0, PT, RZ, UR5, PT, P0 ;  /* 0x00000005ff007c0c */ /* 0x000fda000bf05300 */
[----:B------:R-:W-:Y:S05]  /*1280*/  @!P0 BRA `(.L_x_14) ;  /* 0x0000000000108947 */ /* 0x000fea0003800000 */
[----:B------:R-:W1:Y:S02]  /*1290*/  LDC.64 R152, c[0x0][0x588] ;  /* 0x00016200ff987b82 */ /* 0x000e640000000a00 */
[----:B-1----:R1:W5:Y:S01]  /*12a0*/  LDG.E R152, desc[UR56][R152.64] ;  /* 0x0000003898987981 */ /* 0x002362000c1e1900 */
[----:B------:R-:W-:Y:S01]  /*12b0*/  IMAD.MOV.U32 R160, RZ, RZ, 0x1 ;  /* 0x00000001ffa07424 */ /* 0x000fe200078e00ff */
[----:B------:R-:W-:Y:S06]  /*12c0*/  BRA `(.L_x_13) ;  /* 0x00000000000c7947 */ /* 0x000fec0003800000 */
.L_x_14:
[----:B------:R-:W-:Y:S01]  /*12d0*/  ULDC UR4, c[0x0][0x580] ;  /* 0x0001600000047ab9 */ /* 0x000fe20000000800 */
[----:B------:R-:W-:Y:S01]  /*12e0*/  MOV R160, 0x1 ;  /* 0x0000000100a07802 */ /* 0x000fe20000000f00 */
[----:B------:R-:W-:-:S07]  /*12f0*/  IMAD.U32 R152, RZ, RZ, UR4 ;  /* 0x00000004ff987e24 */ /* 0x000fce000f8e00ff */
.L_x_13:
[----:B------:R-:W-:Y:S02]  /*1300*/  ULDC.64 UR4, c[0x0][0x5b0] ;  /* 0x00016c0000047ab9 */ /* 0x000fe40000000a00 */
[----:B------:R-:W-:-:S04]  /*1310*/  ISETP.NE.U32.AND P0, PT, RZ, UR4, PT ;  /* 0x00000004ff007c0c */ /* 0x000fc8000bf05070 */
[----:B------:R-:W-:-:S13]  /*1320*/  ISETP.NE.AND.EX P0, PT, RZ, UR5, PT, P0 ;  /* 0x00000005ff007c0c */ /* 0x000fda000bf05300 */
[----:B------:R-:W-:Y:S05]  /*1330*/  @P0 BRA `(.L_x_15) ;  /* 0x0000000000240947 */ /* 0x000fea0003800000 */
[----:B------:R-:W-:Y:S02]  /*1340*/  ULDC.64 UR4, c[0x0][0x5a8] ;  /* 0x00016a0000047ab9 */ /* 0x000fe40000000a00 */
[----:B------:R-:W-:-:S04]  /*1350*/  ISETP.NE.U32.AND P0, PT, RZ, UR4, PT ;  /* 0x00000004ff007c0c */ /* 0x000fc8000bf05070 */
[----:B------:R-:W-:-:S13]  /*1360*/  ISETP.NE.AND.EX P0, PT, RZ, UR5, PT, P0 ;  /* 0x00000005ff007c0c */ /* 0x000fda000bf05300 */
[----:B------:R-:W-:Y:S05]  /*1370*/  @!P0 BRA `(.L_x_16) ;  /* 0x00000000000c8947 */ /* 0x000fea0003800000 */
[----:B------:R-:W2:Y:S02]  /*1380*/  LDC.64 R2, c[0x0][0x5a8] ;  /* 0x00016a00ff027b82 */ /* 0x000ea40000000a00 */
[----:B--2---:R2:W5:Y:S01]  /*1390*/  LDG.E R17, desc[UR56][R2.64] ;  /* 0x0000003802117981 */ /* 0x004562000c1e1900 */
[----:B------:R-:W-:Y:S05]  /*13a0*/  BRA `(.L_x_15) ;  /* 0x0000000000087947 */ /* 0x000fea0003800000 */
.L_x_16:
[----:B------:R-:W-:Y:S02]  /*13b0*/  ULDC UR4, c[0x0][0x5a0] ;  /* 0x0001680000047ab9 */ /* 0x000fe40000000800 */
[----:B------:R-:W-:-:S07]  /*13c0*/  MOV R17, UR4 ;  /* 0x0000000400117c02 */ /* 0x000fce0008000f00 */
.L_x_15:
[----:B------:R-:W-:Y:S01]  /*13d0*/  LOP3.LUT P1, RZ, R0, 0xff, RZ, 0xc0, !PT ;  /* 0x000000ff00ff7812 */ /* 0x000fe2000782c0ff */
[----:B------:R-:W-:Y:S01]  /*13e0*/  UMOV UR52, URZ ;  /* 0x0000003f00347c82 */ /* 0x000fe20008000000 */
[----:B------:R-:W-:-:S11]  /*13f0*/  PLOP3.LUT P0, PT, PT, PT, PT, 0x80, 0x0 ;  /* 0x000000000000781c */ /* 0x000fd60003f0f070 */
[----:B------:R-:W-:Y:S05]  /*1400*/  @!P1 BRA `(.L_x_17) ;  /* 0x0000011000409947 */ /* 0x000fea0003800000 */
[----:B--2---:R-:W2:Y:S01]  /*1410*/  S2R R2, SR_TID.X ;  /* 0x0000000000027919 */ /* 0x004ea20000002100 */
[----:B------:R-:W-:Y:S01]  /*1420*/  ULDC UR4, c[0x0][0x28c] ;  /* 0x0000a30000047ab9 */ /* 0x000fe20000000800 */
[----:B------:R-:W-:Y:S01]  /*1430*/  IMAD.MOV.U32 R18, RZ, RZ, 0x10 ;  /* 0x00000010ff127424 */ /* 0x000fe200078e00ff */
[----:B------:R-:W-:Y:S01]  /*1440*/  UIADD3 UR4, UR4, 0x3f, URZ ;  /* 0x0000003f04047890 */ /* 0x000fe2000fffe03f */
[C---:B------:R-:W-:Y:S01]  /*1450*/  PRMT R157, R160.reuse, 0x7610, R157 ;  /* 0x00007610a09d7816 */ /* 0x040fe2000000009d */
[----:B-----5:R-:W-:Y:S01]  /*1460*/  IMAD.MOV.U32 R16, RZ, RZ, R152 ;  /* 0x000000ffff107224 */ /* 0x020fe200078e0098 */
[----:B-1----:R-:W-:Y:S01]  /*1470*/  MOV R153, R152 ;  /* 0x0000009800997202 */ /* 0x002fe20000000f00 */
[----:B------:R-:W-:Y:S01]  /*1480*/  USHF.R.S32.HI UR5, URZ, 0x1f, UR4 ;  /* 0x0000001f3f057899 */ /* 0x000fe20008011404 */
[----:B------:R-:W-:Y:S01]  /*1490*/  PRMT R154, R160, 0x7610, R154 ;  /* 0x00007610a09a7816 */ /* 0x000fe2000000009a */
[----:B------:R-:W-:Y:S02]  /*14a0*/  ULOP3.LUT UR48, UR45, 0x1, URZ, 0xfc, !UPT ;  /* 0x000000012d307892 */ /* 0x000fe4000f8efc3f */
[----:B------:R-:W-:Y:S01]  /*14b0*/  ULEA.HI UR5, UR5, UR4, URZ, 0x6 ;  /* 0x0000000405057291 */ /* 0x000fe2000f8f303f */
[----:B------:R-:W-:Y:S01]  /*14c0*/  ULDC.64 UR60, c[0x0][0x198] ;  /* 0x00006600003c7ab9 */ /* 0x000fe20000000a00 */
[----:B------:R-:W-:Y:S01]  /*14d0*/  UMOV UR36, URZ ;  /* 0x0000003f00247c82 */ /* 0x000fe20008000000 */
[----:B------:R-:W-:Y:S01]  /*14e0*/  UMOV UR44, URZ ;  /* 0x0000003f002c7c82 */ /* 0x000fe20008000000 */
[----:B------:R-:W-:Y:S01]  /*14f0*/  USHF.R.S32.HI UR51, URZ, 0x6, UR5 ;  /* 0x000000063f337899 */ /* 0x000fe20008011405 */
[----:B------:R-:W-:Y:S01]  /*1500*/  UMOV UR40, URZ ;  /* 0x0000003f00287c82 */ /* 0x000fe20008000000 */
[----:B------:R-:W-:Y:S01]  /*1510*/  UMOV UR52, URZ ;  /* 0x0000003f00347c82 */ /* 0x000fe20008000000 */
[----:B--2---:R-:W-:-:S02]  /*1520*/  LOP3.LUT P0, RZ, R2, 0x4, RZ, 0xc0, !PT ;  /* 0x0000000402ff7812 */ /* 0x004fc4000780c0ff */
[----:B------:R-:W-:Y:S02]  /*1530*/  LOP3.LUT R164, R2, 0xff, RZ, 0xc0, !PT ;  /* 0x000000ff02a47812 */ /* 0x000fe400078ec0ff */
[----:B------:R-:W-:Y:S02]  /*1540*/  SEL R18, R18, 0xfffffff0, !P0 ;  /* 0xfffffff012127807 */ /* 0x000fe40004000000 */
[----:B------:R-:W-:-:S07]  /*1550*/  IADD3 R164, R164, 0x1f, RZ ;  /* 0x0000001fa4a47810 */ /* 0x000fce0007ffe0ff */
.L_x_210:
[----:B-1----:R-:W1:Y:S01]  /*1560*/  S2R R0, SR_TID.X ;  /* 0x0000000000007919 */ /* 0x002e620000002100 */
[----:B------:R-:W2:Y:S01]  /*1570*/  S2UR UR49, SR_CgaCtaId ;  /* 0x00000000003179c3 */ /* 0x000ea20000008800 */
[----:B------:R-:W-:Y:S02]  /*1580*/  UMOV UR50, 0x400 ;  /* 0x0000040000327882 */ /* 0x000fe40000000000 */
[----:B--2---:R-:W-:Y:S01]  /*1590*/  ULEA UR50, UR49, UR50, 0x18 ;  /* 0x0000003231327291 */ /* 0x004fe2000f8ec03f */
[----:B-1----:R-:W-:-:S04]  /*15a0*/  LOP3.LUT R0, R0, 0x80, RZ, 0xc0, !PT ;  /* 0x0000008000007812 */ /* 0x002fc800078ec0ff */
[----:B------:R-:W-:-:S06]  /*15b0*/  SHF.R.U32.HI R0, RZ, 0x7, R0 ;  /* 0x00000007ff007819 */ /* 0x000fcc0000011600 */
[----:B------:R-:W1:Y:S02]  /*15c0*/  SHFL.IDX PT, R0, R0, RZ, 0x1f ;  /* 0x00001fff00007589 */ /* 0x000e6400000e0000 */
[----:B-1----:R-:W-:-:S13]  /*15d0*/  R2UR UR4, R0 ;  /* 0x00000000000472ca */ /* 0x002fda00000e0000 */
[----:B------:R-:W-:-:S04]  /*15e0*/  ULEA.HI UR5, UR4, UR4, URZ, 0x1 ;  /* 0x0000000404057291 */ /* 0x000fc8000f8f083f */
[----:B------:R-:W-:-:S04]  /*15f0*/  ULOP3.LUT UR5, UR5, 0x7fffe, URZ, 0xc0, !UPT ;  /* 0x0007fffe05057892 */ /* 0x000fc8000f8ec03f */
[----:B------:R-:W-:-:S03]  /*1600*/  UIADD3 UR5, UR4, -UR5, URZ ;  /* 0x8000000504057290 */ /* 0x000fc6000fffe03f */
[----:B------:R-:W-:Y:S01]  /*1610*/  ULDC UR4, c[0x0][0x28c] ;  /* 0x0000a30000047ab9 */ /* 0x000fe20000000800 */
[----:B------:R-:W-:Y:S01]  /*1620*/  ULEA UR5, UR5, UR50, 0xd ;  /* 0x0000003205057291 */ /* 0x000fe2000f8e683f */
[----:B------:R-:W-:-:S03]  /*1630*/  ISETP.LT.AND P0, PT, RZ, UR4, PT ;  /* 0x00000004ff007c0c */ /* 0x000fc6000bf01270 */
[----:B------:R-:W-:-:S04]  /*1640*/  UIADD3 UR5, UR5, 0x8400, URZ ;  /* 0x0000840005057890 */ /* 0x000fc8000fffe03f */
[----:B------:R-:W-:-:S04]  /*1650*/  USHF.R.U32.HI UR5, URZ, 0x4, UR5 ;  /* 0x000000043f057899 */ /* 0x000fc80008011605 */
[----:B------:R-:W-:Y:S02]  /*1660*/  ULOP3.LUT UR41, UR5, 0x3fff, URZ, 0xc0, !UPT ;  /* 0x00003fff05297892 */ /* 0x000fe4000f8ec03f */
[----:B------:R-:W-:Y:S10]  /*1670*/  @P0 BRA `(.L_x_18) ;  /* 0x0000000000400947 */ /* 0x000ff40003800000 */
[----:B------:R-:W-:Y:S01]  /*1680*/  MOV R0, 0x0 ;  /* 0x0000000000007802 */ /* 0x000fe20000000f00 */
[----:B------:R-:W-:Y:S01]  /*1690*/  ULDC.64 UR4, c[0x4][0x70] ;  /* 0x01001c0000047ab9 */ /* 0x000fe20000000a00 */
[----:B------:R-:W-:Y:S01]  /*16a0*/  ULDC.64 UR6, c[0x4][0x8] ;  /* 0x0100020000067ab9 */ /* 0x000fe20000000a00 */
[----:B------:R-:W-:Y:S01]  /*16b0*/  IMAD.U32 R4, RZ, RZ, UR4 ;  /* 0x00000004ff047e24 */ /* 0x000fe2000f8e00ff */
[----:B------:R1:W2:Y:S01]  /*16c0*/  LDC.64 R2, c[0x4][R0] ;  /* 0x0100000000027b82 */ /* 0x0002a20000000a00 */
[----:B------:R-:W-:Y:S01]  /*16d0*/  MOV R5, UR5 ;  /* 0x0000000500057c02 */ /* 0x000fe20008000f00 */
[----:B------:R-:W-:Y:S01]  /*16e0*/  ULDC.64 UR4, c[0x4][0x78] ;  /* 0x01001e0000047ab9 */ /* 0x000fe20000000a00 */
[----:B------:R-:W-:Y:S01]  /*16f0*/  IMAD.U32 R10, RZ, RZ, UR6 ;  /* 0x00000006ff0a7e24 */ /* 0x000fe2000f8e00ff */
[----:B------:R-:W-:Y:S01]  /*1700*/  MOV R7, UR5 ;  /* 0x0000000500077c02 */ /* 0x000fe20008000f00 */
[----:B------:R-:W-:Y:S01]  /*1710*/  IMAD.U32 R6, RZ, RZ, UR4 ;  /* 0x00000004ff067e24 */ /* 0x000fe2000f8e00ff */
[----:B------:R-:W-:Y:S01]  /*1720*/  MOV R11, UR7 ;  /* 0x00000007000b7c02 */ /* 0x000fe20008000f00 */
[----:B------:R-:W-:Y:S01]  /*1730*/  IMAD.MOV.U32 R8, RZ, RZ, 0x1e1 ;  /* 0x000001e1ff087424 */ /* 0x000fe200078e00ff */
[----:B------:R-:W-:Y:S01]  /*1740*/  MOV R12, 0x1 ;  /* 0x00000001000c7802 */ /* 0x000fe20000000f00 */
[----:B-1----:R-:W-:-:S07]  /*1750*/  IMAD.MOV.U32 R13, RZ, RZ, RZ ;  /* 0x000000ffff0d7224 */ /* 0x002fce00078e00ff */
[----:B------:R-:W-:-:S07]  /*1760*/  LEPC R20, `(.L_x_18) ;  /* 0x000000001014794e */ /* 0x000fce0000000000 */
[----:B--2---:R-:W-:Y:S05]  /*1770*/  CALL.ABS.NOINC R2 ;  /* 0x0000000002007343 */ /* 0x004fea0003c00000 */
.L_x_18:
[----:B------:R-:W-:-:S06]  /*1780*/  ULOP3.LUT UR4, UR46, 0x1, URZ, 0xfc, !UPT ;  /* 0x000000012e047892 */ /* 0x000fcc000f8efc3f */
[----:B------:R-:W-:-:S04]  /*1790*/  MOV R0, UR4 ;  /* 0x0000000400007c02 */ /* 0x000fc80008000f00 */
[----:B------:R-:W-:-:S13]  /*17a0*/  ISETP.NE.AND P0, PT, R0, 0x3, PT ;  /* 0x000000030000780c */ /* 0x000fda0003f05270 */
[----:B------:R-:W-:Y:S05]  /*17b0*/  @!P0 BRA `(.L_x_19) ;  /* 0x0000000000048947 */ /* 0x000fea0003800000 */
[----:B------:R-:W-:Y:S01]  /*17c0*/  BPT.TRAP 0x1 ;  /* 0x000000040000795c */ /* 0x000fe20000300000 */
.L_x_19:
[----:B------:R-:W-:Y:S01]  /*17d0*/  IMAD.U32 R3, RZ, RZ, UR40 ;  /* 0x00000028ff037e24 */ /* 0x000fe2000f8e00ff */
[----:B------:R-:W-:-:S04]  /*17e0*/  MOV R0, UR44 ;  /* 0x0000002c00007c02 */ /* 0x000fc80008000f00 */
[----:B------:R-:W-:Y:S02]  /*17f0*/  LEA R3, R3, UR50, 0x3 ;  /* 0x0000003203037c11 */ /* 0x000fe4000f8e18ff */
[----:B------:R-:W-:-:S04]  /*1800*/  SHF.L.U32 R0, R0, 0x1f, RZ ;  /* 0x0000001f00007819 */ /* 0x000fc800000006ff */
[----:B------:R1:W2:Y:S01]  /*1810*/  SYNCS.PHASECHK.TRANS64.TRYWAIT P1, [R3+URZ], R0 ;  /* 0x00000000030075a7 */ /* 0x0002a2000802017f */
[----:B------:R-:W-:Y:S05]  /*1820*/  @!P0 BRA `(.L_x_20) ;  /* 0x0000000000048947 */ /* 0x000fea0003800000 */
[----:B------:R-:W-:Y:S01]  /*1830*/  BPT.TRAP 0x1 ;  /* 0x000000040000795c */ /* 0x000fe20000300000 */
.L_x_20:
[----:B--2---:R-:W-:Y:S05]  /*1840*/  @P1 BRA `(.L_x_21) ;  /* 0x0000000000081947 */ /* 0x004fea0003800000 */
[----:B------:R-:W2:Y:S02]  /*1850*/  SYNCS.PHASECHK.TRANS64.TRYWAIT P1, [R3+URZ], R0 ;  /* 0x00000000030075a7 */ /* 0x000ea4000802017f */
[----:B--2---:R-:W-:Y:S05]  /*1860*/  @!P1 BRA `(.L_x_22) ;  /* 0x0000014800889947 */ /* 0x004fea0003800000 */
.L_x_21:
[----:B------:R-:W-:-:S04]  /*1870*/  UISETP.LT.AND UP0, UPT, UR51, 0x1, UPT ;  /* 0x000000013300788c */ /* 0x000fc8000bf01270 */
[----:B------:R-:W-:-:S06]  /*1880*/  USEL UR4, UR51, 0x1, UP0 ;  /* 0x0000000133047887 */ /* 0x000fcc0008000000 */
[----:B-12---:R-:W-:Y:S01]  /*1890*/  IMAD.U32 R0, RZ, RZ, UR4 ;  /* 0x00000004ff007e24 */ /* 0x006fe2000f8e00ff */
[----:B------:R-:W-:Y:S05]  /*18a0*/  WARPSYNC.ALL ;  /* 0x0000000000007948 */ /* 0x000fea0003800000 */
[----:B------:R-:W-:-:S04]  /*18b0*/  IADD3 R0, -R0, UR51, RZ ;  /* 0x0000003300007c10 */ /* 0x000fc8000fffe1ff */
[----:B------:R-:W-:Y:S01]  /*18c0*/  ISETP.GE.AND P1, PT, R0, 0x1, PT ;  /* 0x000000010000780c */ /* 0x000fe20003f26270 */
[----:B------:R-:W-:Y:S01]  /*18d0*/  UIADD3 UR4, UR50, 0x20400, URZ ;  /* 0x0002040032047890 */ /* 0x000fe2000fffe03f */
[----:B------:R-:W-:Y:S01]  /*18e0*/  WARPGROUP.ARRIVE ;  /* 0x00000000000079c5 */ /* 0x000fe20000000000 */
[----:B------:R-:W-:Y:S01]  /*18f0*/  ULOP3.LUT UR8, UR41, 0x10000, URZ, 0xfc, !UPT ;  /* 0x0001000029087892 */ /* 0x000fe2000f8efc3f */
[----:B------:R1:W-:Y:S01]  /*1900*/  STL [R1+0x2e0], R19 ;  /* 0x0002e01301007387 */ /* 0x0003e20000100800 */
[----:B------:R-:W-:Y:S02]  /*1910*/  USHF.R.U32.HI UR4, URZ, 0x4, UR4 ;  /* 0x000000043f047899 */ /* 0x000fe40008011604 */
[----:B------:R-:W-:Y:S01]  /*1920*/  ULEA UR10, UR40, UR8, 0xb ;  /* 0x00000008280a7291 */ /* 0x000fe2000f8e583f */
[----:B------:R2:W-:Y:S01]  /*1930*/  STL [R1+0x2dc], R18 ;  /* 0x0002dc1201007387 */ /* 0x0005e20000100800 */
[----:B------:R-:W-:Y:S01]  /*1940*/  ULOP3.LUT UR4, UR4, 0x3fff, URZ, 0xc0, !UPT ;  /* 0x00003fff04047892 */ /* 0x000fe2000f8ec03f */
[----:B------:R-:W-:Y:S01]  /*1950*/  UMOV UR5, 0x40000040 ;  /* 0x4000004000057882 */ /* 0x000fe20000000000 */
[----:B------:R-:W-:-:S02]  /*1960*/  UMOV UR7, 0x40000040 ;  /* 0x4000004000077882 */ /* 0x000fc40000000000 */
[----:B------:R-:W-:Y:S01]  /*1970*/  ULOP3.LUT UR9, UR4, 0x10000, URZ, 0xfc, !UPT ;  /* 0x0001000004097892 */ /* 0x000fe2000f8efc3f */
[----:B------:R3:W-:Y:S02]  /*1980*/  STL [R1+0x2d8], R17 ;  /* 0x0002d81101007387 */ /* 0x0007e40000100800 */
[----:B------:R-:W-:Y:S01]  /*1990*/  UMOV UR4, UR10 ;  /* 0x0000000a00047c82 */ /* 0x000fe20008000000 */
[----:B------:R-:W-:Y:S01]  /*19a0*/  ULEA UR11, UR40, UR9, 0xb ;  /* 0x00000009280b7291 */ /* 0x000fe2000f8e583f */
[----:B------:R4:W-:Y:S04]  /*19b0*/  STL [R1+0x2d4], R16 ;  /* 0x0002d41001007387 */ /* 0x0009e80000100800 */
[----:B------:R4:W-:Y:S02]  /*19c0*/  STL [R1+0x2d0], R0 ;  /* 0x0002d00001007387 */ /* 0x0009e40000100800 */
[----:B------:R-:W-:-:S02]  /*19d0*/  UMOV UR6, UR11 ;  /* 0x0000000b00067c82 */ /* 0x000fc40008000000 */
[----:B------:R-:W-:Y:S01]  /*19e0*/  HGMMA.64x256x16.F32 R24, gdesc[UR4], RZ, !UPT, gsb0 ;  /* 0x03e00000041879f0 */ /* 0x000fe2000c0008ff */
[----:B------:R-:W-:Y:S01]  /*19f0*/  UIADD3 UR4, UR10, 0x400, URZ ;  /* 0x000004000a047890 */ /* 0x000fe2000fffe03f */
[----:B------:R-:W-:Y:S01]  /*1a00*/  UMOV UR5, 0x40000040 ;  /* 0x4000004000057882 */ /* 0x000fe20000000000 */
[----:B------:R-:W-:Y:S02]  /*1a10*/  WARPGROUP.DEPBAR.LE gsb0, 0x0 ;  /* 0x00008000000079c5 */ /* 0x000fe40000010000 */
[----:B------:R-:W-:Y:S01]  /*1a20*/  STL.64 [R1], R24 ;  /* 0x0000001801007387 */ /* 0x000fe20000100a00 */
[----:B------:R-:W-:Y:S01]  /*1a30*/  MOV R235, R51 ;  /* 0x0000003300eb7202 */ /* 0x000fe20000000f00 */
[----:B------:R-:W-:Y:S01]  /*1a40*/  IMAD.MOV.U32 R234, RZ, RZ, R52 ;  /* 0x000000ffffea7224 */ /* 0x000fe200078e0034 */
[----:B------:R-:W-:Y:S01]  /*1a50*/  MOV R233, R53 ;  /* 0x0000003500e97202 */ /* 0x000fe20000000f00 */
[----:B------:R-:W-:Y:S01]  /*1a60*/  STL.64 [R1+0x8], R26 ;  /* 0x0000081a01007387 */ /* 0x000fe20000100a00 */
[----:B------:R-:W-:Y:S01]  /*1a70*/  IMAD.MOV.U32 R232, RZ, RZ, R54 ;  /* 0x000000ffffe87224 */ /* 0x000fe200078e0036 */
[----:B------:R-:W-:Y:S01]  /*1a80*/  MOV R231, R55 ;  /* 0x0000003700e77202 */ /* 0x000fe20000000f00 */
[----:B------:R-:W-:Y:S01]  /*1a90*/  IMAD.MOV.U32 R230, RZ, RZ, R56 ;  /* 0x000000ffffe67224 */ /* 0x000fe200078e0038 */
[----:B------:R-:W-:Y:S01]  /*1aa0*/  STL.64 [R1+0x10], R28 ;  /* 0x0000101c01007387 */ /* 0x000fe20000100a00 */
        /* <DEDUP_REMOVED lines=86> */
[----:B-1----:R-:W-:Y:S01]  /*2010*/  MOV R19, R133 ;  /* 0x0000008500137202 */ /* 0x002fe20000000f00 */
[----:B--2---:R-:W-:Y:S01]  /*2020*/  IMAD.MOV.U32 R18, RZ, RZ, R134 ;  /* 0x000000ffff127224 */ /* 0x004fe200078e0086 */
[----:B---3--:R-:W-:Y:S01]  /*2030*/  MOV R17, R135 ;  /* 0x0000008700117202 */ /* 0x008fe20000000f00 */
[----:B----4-:R-:W-:Y:S01]  /*2040*/  IMAD.MOV.U32 R16, RZ, RZ, R136 ;  /* 0x000000ffff107224 */ /* 0x010fe200078e0088 */
        /* <DEDUP_REMOVED lines=14> */
[----:B------:R1:W-:Y:S01]  /*2130*/  STL [R1+0x68], R50 ;  /* 0x0000683201007387 */ /* 0x0003e20000100800 */
[----:B------:R-:W-:-:S03]  /*2140*/  MOV R0, R151 ;  /* 0x0000009700007202 */ /* 0x000fc60000000f00 */
[----:B------:R-:W-:Y:S04]  /*2150*/  STL [R1+0x5ac], R164 ;  /* 0x0005aca401007387 */ /* 0x000fe80000100800 */
[----:B------:R-:W-:Y:S01]  /*2160*/  STL [R1+0x5a8], R160 ;  /* 0x0005a8a001007387 */ /* 0x000fe20000100800 */
[----:B-1----:R-:W-:-:S03]  /*2170*/  WARPGROUP.ARRIVE ;  /* 0x00000000000079c5 */ /* 0x002fc60000000000 */
[----:B------:R-:W-:Y:S03]  /*2180*/  STL [R1+0x5a4], R157 ;  /* 0x0005a49d01007387 */ /* 0x000fe60000100800 */
[----:B------:R-:W-:Y:S01]  /*2190*/  HGMMA.64x256x16.F32 R24, gdesc[UR4], RZ, !UPT, gsb0 ;  /* 0x03e00000041879f0 */ /* 0x000fe2000c0008ff */
[----:B------:R-:W-:Y:S04]  /*21a0*/  STL [R1+0x5a0], R154 ;  /* 0x0005a09a01007387 */ /* 0x000fe80000100800 */
[----:B------:R-:W-:Y:S01]  /*21b0*/  STL.64 [R1+0x598], R152 ;  /* 0x0005989801007387 */ /* 0x000fe20000100a00 */
[----:B------:R-:W-:-:S03]  /*21c0*/  WARPGROUP.DEPBAR.LE gsb0, 0x0 ;  /* 0x00008000000079c5 */ /* 0x000fc60000010000 */
[----:B------:R-:W-:Y:S04]  /*21d0*/  STL.64 [R1+0x590], R150 ;  /* 0x0005909601007387 */ /* 0x000fe80000100a00 */
        /* <DEDUP_REMOVED lines=20> */
[----:B------:R1:W-:Y:S04]  /*2320*/  STL.64 [R1+0x4e8], R108 ;  /* 0x0004e86c01007387 */ /* 0x0003e80000100a00 */
[----:B-1----:R-:W2:Y:S04]  /*2330*/  LDL.LU R108, [R1] ;  /* 0x00000000016c7983 */ /* 0x002ea80000300800 */
[----:B------:R-:W2:Y:S04]  /*2340*/  LDL.LU R109, [R1+0x4] ;  /* 0x00000400016d7983 */ /* 0x000ea80000300800 */
        /* <DEDUP_REMOVED lines=24> */
[----:B------:R-:W2:Y:S01]  /*24d0*/  LDL.LU R134, [R1+0x68] ;  /* 0x0000680001867983 */ /* 0x000ea20000300800 */
        /* <DEDUP_REMOVED lines=46> */
[----:B------:R-:W-:-:S02]  /*27c0*/  UIADD3 UR4, UR10, 0x2, URZ ;  /* 0x000000020a047890 */ /* 0x000fc4000fffe03f */
[----:B------:R-:W-:Y:S01]  /*27d0*/  UIADD3 UR6, UR11, 0x2, URZ ;  /* 0x000000020b067890 */ /* 0x000fe2000fffe03f */
[----:B------:R-:W-:Y:S01]  /*27e0*/  UMOV UR5, 0x40000040 ;  /* 0x4000004000057882 */ /* 0x000fe20000000000 */
[----:B------:R-:W-:Y:S01]  /*27f0*/  UMOV UR7, 0x40000040 ;  /* 0x4000004000077882 */ /* 0x000fe20000000000 */
[----:B--2---:R-:W-:-:S06]  /*2800*/  WARPGROUP.ARRIVE ;  /* 0x00000000000079c5 */ /* 0x004fcc0000000000 */
[----:B------:R-:W-:Y:S03]  /*2810*/  HGMMA.64x256x16.F32 R108, gdesc[UR4], R108, gsb0 ;  /* 0x03e00000046c79f0 */ /* 0x000fe6000800086c */
[----:B------:R-:W-:Y:S02]  /*2820*/  WARPGROUP.DEPBAR.LE gsb0, 0x0 ;  /* 0x00008000000079c5 */ /* 0x000fe40000010000 */
[----:B------:R-:W-:Y:S04]  /*2830*/  STL.64 [R1], R108 ;  /* 0x0000006c01007387 */ /* 0x000fe80000100a00 */
        /* <DEDUP_REMOVED lines=63> */
[----:B-1----:R-:W2:Y:S04]  /*2c30*/  LDL.LU R164, [R1+0x5ac] ;  /* 0x0005ac0001a47983 */ /* 0x002ea80000300800 */
[----:B------:R-:W3:Y:S04]  /*2c40*/  LDL.LU R160, [R1+0x5a8] ;  /* 0x0005a80001a07983 */ /* 0x000ee80000300800 */
[----:B------:R-:W4:Y:S04]  /*2c50*/  LDL.LU R157, [R1+0x5a4] ;  /* 0x0005a400019d7983 */ /* 0x000f280000300800 */
[----:B------:R-:W4:Y:S04]  /*2c60*/  LDL.LU R154, [R1+0x5a0] ;  /* 0x0005a000019a7983 */ /* 0x000f280000300800 */
[----:B------:R-:W4:Y:S04]  /*2c70*/  LDL.LU.64 R152, [R1+0x598] ;  /* 0x0005980001987983 */ /* 0x000f280000300a00 */
[----:B------:R-:W2:Y:S04]  /*2c80*/  LDL.LU.64 R150, [R1+0x590] ;  /* 0x0005900001967983 */ /* 0x000ea80000300a00 */
        /* <DEDUP_REMOVED lines=20> */
[----:B------:R-:W2:Y:S01]  /*2dd0*/  LDL.LU.64 R108, [R1+0x4e8] ;  /* 0x0004e800016c7983 */ /* 0x000ea20000300a00 */
[----:B------:R-:W-:Y:S01]  /*2de0*/  UIADD3 UR4, UR10, 0x402, URZ ;  /* 0x000004020a047890 */ /* 0x000fe2000fffe03f */
[----:B------:R-:W-:Y:S01]  /*2df0*/  UMOV UR5, 0x40000040 ;  /* 0x4000004000057882 */ /* 0x000fe20000000000 */
[----:B--2---:R-:W-:-:S07]  /*2e00*/  WARPGROUP.ARRIVE ;  /* 0x00000000000079c5 */ /* 0x004fce0000000000 */
[----:B------:R-:W-:Y:S03]  /*2e10*/  HGMMA.64x256x16.F32 R24, gdesc[UR4], R24, gsb0 ;  /* 0x03e00000041879f0 */ /* 0x000fe60008000818 */
[----:B------:R-:W-:Y:S02]  /*2e20*/  WARPGROUP.DEPBAR.LE gsb0, 0x0 ;  /* 0x00008000000079c5 */ /* 0x000fe40000010000 */
        /* <DEDUP_REMOVED lines=64> */
[----:B-1----:R-:W2:Y:S04]  /*3230*/  LDL.LU.64 R24, [R1] ;  /* 0x0000000001187983 */ /* 0x002ea80000300a00 */
        /* <DEDUP_REMOVED lines=63> */
[----:B------:R-:W-:-:S02]  /*3630*/  UIADD3 UR4, UR10, 0x4, URZ ;  /* 0x000000040a047890 */ /* 0x000fc4000fffe03f */
[----:B------:R-:W-:Y:S01]  /*3640*/  UIADD3 UR6, UR11, 0x4, URZ ;  /* 0x000000040b067890 */ /* 0x000fe2000fffe03f */
[----:B------:R-:W-:Y:S01]  /*3650*/  UMOV UR5, 0x40000040 ;  /* 0x4000004000057882 */ /* 0x000fe20000000000 */
[----:B------:R-:W-:Y:S01]  /*3660*/  UMOV UR7, 0x40000040 ;  /* 0x4000004000077882 */ /* 0x000fe20000000000 */
[----:B--2---:R-:W-:-:S06]  /*3670*/  WARPGROUP.ARRIVE ;  /* 0x00000000000079c5 */ /* 0x004fcc0000000000 */
[----:B------:R-:W-:Y:S03]  /*3680*/  HGMMA.64x256x16.F32 R24, gdesc[UR4], R24, gsb0 ;  /* 0x03e00000041879f0 */ /* 0x000fe60008000818 */
        /* <DEDUP_REMOVED lines=53> */
[----:B------:R1:W-:Y:S01]  /*39e0*/  STL [R1+0x68], R50 ;  /* 0x0000683201007387 */ /* 0x0003e20000100800 */
[----:B------:R-:W-:Y:S01]  /*39f0*/  IMAD.MOV.U32 R197, RZ, RZ, R113 ;  /* 0x000000ffffc57224 */ /* 0x000fe200078e0071 */
[----:B------:R-:W-:Y:S01]  /*3a00*/  MOV R194, R110 ;  /* 0x0000006e00c27202 */ /* 0x000fe20000000f00 */
[----:B------:R-:W-:Y:S01]  /*3a10*/  IMAD.MOV.U32 R195, RZ, RZ, R111 ;  /* 0x000000ffffc37224 */ /* 0x000fe200078e006f */
[----:B------:R-:W2:Y:S01]  /*3a20*/  LDL.LU.64 R150, [R1+0x4e0] ;  /* 0x0004e00001967983 */ /* 0x000ea20000300a00 */
[----:B------:R-:W-:Y:S01]  /*3a30*/  MOV R192, R108 ;  /* 0x0000006c00c07202 */ /* 0x000fe20000000f00 */
[----:B------:R-:W-:Y:S01]  /*3a40*/  IMAD.MOV.U32 R193, RZ, RZ, R109 ;  /* 0x000000ffffc17224 */ /* 0x000fe200078e006d */
[----:B------:R-:W-:Y:S01]  /*3a50*/  MOV R190, R106 ;  /* 0x0000006a00be7202 */ /* 0x000fe20000000f00 */
[----:B------:R-:W2:Y:S01]  /*3a60*/  LDL.LU.64 R148, [R1+0x4d8] ;  /* 0x0004d80001947983 */ /* 0x000ea20000300a00 */
        /* <DEDUP_REMOVED lines=72> */
[----:B------:R-:W-:-:S02]  /*3ef0*/  IMAD.MOV.U32 R17, RZ, RZ, R53 ;  /* 0x000000ffff117224 */ /* 0x000fc400078e0035 */
[----:B------:R-:W-:Y:S01]  /*3f00*/  IMAD.MOV.U32 R19, RZ, RZ, R51 ;  /* 0x000000ffff137224 */ /* 0x000fe200078e0033 */
        /* <DEDUP_REMOVED lines=30> */
[----:B-1----:R-:W2:Y:S04]  /*40f0*/  LDL.LU.64 R50, [R1+0x350] ;  /* 0x0003500001327983 */ /* 0x002ea80000300a00 */
        /* <DEDUP_REMOVED lines=14> */
[----:B------:R-:W-:-:S02]  /*41e0*/  UMOV UR5, 0x40000040 ;  /* 0x4000004000057882 */ /* 0x000fc40000000000 */
[----:B------:R-:W-:Y:S04]  /*41f0*/  STL [R1+0x2cc], R164 ;  /* 0x0002cca401007387 */ /* 0x000fe80000100800 */
[----:B---3--:R-:W-:Y:S04]  /*4200*/  STL [R1+0x2c8], R160 ;  /* 0x0002c8a001007387 */ /* 0x008fe80000100800 */
[----:B----4-:R-:W-:Y:S04]  /*4210*/  STL [R1+0x2c4], R157 ;  /* 0x0002c49d01007387 */ /* 0x010fe80000100800 */
[----:B------:R-:W-:Y:S04]  /*4220*/  STL [R1+0x2c0], R154 ;  /* 0x0002c09a01007387 */ /* 0x000fe80000100800 */
[----:B------:R-:W-:Y:S01]  /*4230*/  STL.64 [R1+0x2b8], R152 ;  /* 0x0002b89801007387 */ /* 0x000fe20000100a00 */
[----:B--2---:R-:W-:-:S06]  /*4240*/  WARPGROUP.ARRIVE ;  /* 0x00000000000079c5 */ /* 0x004fcc0000000000 */
        /* <DEDUP_REMOVED lines=76> */
[----:B------:R-:W-:-:S02]  /*4710*/  MOV R135, R19 ;  /* 0x0000001300877202 */ /* 0x000fc40000000f00 */
[----:B------:R-:W-:Y:S01]  /*4720*/  MOV R136, R18 ;  /* 0x0000001200887202 */ /* 0x000fe20000000f00 */
[----:B------:R-:W-:Y:S01]  /*4730*/  UIADD3 UR4, UR10, 0x6, URZ ;  /* 0x000000060a047890 */ /* 0x000fe2000fffe03f */
[----:B------:R-:W-:Y:S01]  /*4740*/  MOV R138, R16 ;  /* 0x00000010008a7202 */ /* 0x000fe20000000f00 */
[----:B------:R-:W-:Y:S01]  /*4750*/  UIADD3 UR6, UR11, 0x6, URZ ;  /* 0x000000060b067890 */ /* 0x000fe2000fffe03f */
[----:B------:R-:W-:Y:S01]  /*4760*/  MOV R139, R0 ;  /* 0x00000000008b7202 */ /* 0x000fe20000000f00 */
[----:B------:R-:W-:Y:S01]  /*4770*/  UMOV UR5, 0x40000040 ;  /* 0x4000004000057882 */ /* 0x000fe20000000000 */
[----:B------:R-:W-:Y:S01]  /*4780*/  MOV R219, R22 ;  /* 0x0000001600db7202 */ /* 0x000fe20000000f00 */
[----:B------:R-:W-:Y:S01]  /*4790*/  UMOV UR7, 0x40000040 ;  /* 0x4000004000077882 */ /* 0x000fe20000000000 */
[----:B------:R-:W-:Y:S01]  /*47a0*/  MOV R220, R21 ;  /* 0x0000001500dc7202 */ /* 0x000fe20000000f00 */
[----:B------:R1:W5:Y:S01]  /*47b0*/  LDL.LU R19, [R1+0x2e0] ;  /* 0x0002e00001137983 */ /* 0x0003620000300800 */
[----:B------:R-:W-:-:S02]  /*47c0*/  MOV R222, R15 ;  /* 0x0000000f00de7202 */ /* 0x000fc40000000f00 */
[----:B------:R-:W-:Y:S01]  /*47d0*/  MOV R223, R14 ;  /* 0x0000000e00df7202 */ /* 0x000fe20000000f00 */
[----:B------:R1:W5:Y:S01]  /*47e0*/  LDL.LU R18, [R1+0x2dc] ;  /* 0x0002dc0001127983 */ /* 0x0003620000300800 */
[----:B------:R-:W-:Y:S02]  /*47f0*/  MOV R225, R12 ;  /* 0x0000000c00e17202 */ /* 0x000fe40000000f00 */
[----:B------:R-:W-:Y:S01]  /*4800*/  MOV R226, R11 ;  /* 0x0000000b00e27202 */ /* 0x000fe20000000f00 */
[----:B------:R1:W5:Y:S01]  /*4810*/  LDL.LU R17, [R1+0x2d8] ;  /* 0x0002d80001117983 */ /* 0x0003620000300800 */
[----:B------:R-:W-:Y:S02]  /*4820*/  MOV R228, R9 ;  /* 0x0000000900e47202 */ /* 0x000fe40000000f00 */
[----:B------:R-:W-:Y:S01]  /*4830*/  MOV R229, R8 ;  /* 0x0000000800e57202 */ /* 0x000fe20000000f00 */
[----:B------:R1:W5:Y:S01]  /*4840*/  LDL.LU R16, [R1+0x2d4] ;  /* 0x0002d40001107983 */ /* 0x0003620000300800 */
[----:B------:R-:W-:-:S02]  /*4850*/  MOV R231, R6 ;  /* 0x0000000600e77202 */ /* 0x000fc40000000f00 */
[----:B------:R-:W-:Y:S01]  /*4860*/  MOV R232, R5 ;  /* 0x0000000500e87202 */ /* 0x000fe20000000f00 */
[----:B------:R1:W5:Y:S01]  /*4870*/  LDL.LU R0, [R1+0x2d0] ;  /* 0x0002d00001007983 */ /* 0x0003620000300800 */
[----:B------:R-:W-:Y:S02]  /*4880*/  MOV R234, R3 ;  /* 0x0000000300ea7202 */ /* 0x000fe40000000f00 */
[----:B------:R-:W-:-:S06]  /*4890*/  MOV R235, R2 ;  /* 0x0000000200eb7202 */ /* 0x000fcc0000000f00 */
        /* <DEDUP_REMOVED lines=67> */
[----:B--2---:R1:W5:Y:S04]  /*4cd0*/  LDL.LU R164, [R1+0x2cc] ;  /* 0x0002cc0001a47983 */ /* 0x0043680000300800 */
[----:B------:R1:W5:Y:S04]  /*4ce0*/  LDL.LU R160, [R1+0x2c8] ;  /* 0x0002c80001a07983 */ /* 0x0003680000300800 */
[----:B------:R1:W5:Y:S04]  /*4cf0*/  LDL.LU R157, [R1+0x2c4] ;  /* 0x0002c400019d7983 */ /* 0x0003680000300800 */
[----:B------:R1:W5:Y:S04]  /*4d00*/  LDL.LU R154, [R1+0x2c0] ;  /* 0x0002c000019a7983 */ /* 0x0003680000300800 */
[----:B------:R1:W5:Y:S04]  /*4d10*/  LDL.LU.64 R152, [R1+0x2b8] ;  /* 0x0002b80001987983 */ /* 0x0003680000300a00 */
        /* <DEDUP_REMOVED lines=27> */
[----:B-1----:R-:W-:Y:S05]  /*4ed0*/  @!P1 BRA `(.L_x_23) ;  /* 0x00000044000c9947 */ /* 0x002fea0003800000 */
[----:B------:R-:W-:Y:S01]  /*4ee0*/  UIADD3 UR11, UR40, 0x1, URZ ;  /* 0x00000001280b7890 */ /* 0x000fe2000fffe03f */
[----:B-----5:R-:W-:Y:S01]  /*4ef0*/  R2UR UR13, R0 ;  /* 0x00000000000d72ca */ /* 0x020fe200000e0000 */
[----:B------:R-:W-:Y:S02]  /*4f00*/  UMOV UR10, UR40 ;  /* 0x00000028000a7c82 */ /* 0x000fe40008000000 */
[----:B------:R-:W-:-:S04]  /*4f10*/  UISETP.NE.AND UP0, UPT, UR11, 0x3, UPT ;  /* 0x000000030b00788c */ /* 0x000fc8000bf05270 */
[----:B------:R-:W-:Y:S02]  /*4f20*/  USEL UR12, URZ, 0x1, UP0 ;  /* 0x000000013f0c7887 */ /* 0x000fe40008000000 */
[----:B------:R-:W-:Y:S02]  /*4f30*/  USEL UR11, UR11, URZ, UP0 ;  /* 0x0000003f0b0b7287 */ /* 0x000fe40008000000 */
[----:B------:R-:W-:-:S12]  /*4f40*/  ULOP3.LUT UR12, UR44, UR12, URZ, 0x3c, !UPT ;  /* 0x0000000c2c0c7292 */ /* 0x000fd8000f8e3c3f */
.L_x_30:
[----:B-----5:R-:W-:Y:S05]  /*4f50*/  @!P0 BRA `(.L_x_24) ;  /* 0x0000000000048947 */ /* 0x020fea0003800000 */
[----:B------:R-:W-:Y:S01]  /*4f60*/  BPT.TRAP 0x1 ;  /* 0x000000040000795c */ /* 0x000fe20000300000 */
.L_x_24:
[----:B------:R-:W-:Y:S01]  /*4f70*/  ULEA UR4, UR11, UR50, 0x3 ;  /* 0x000000320b047291 */ /* 0x000fe2000f8e183f */
[----:B------:R-:W-:-:S05]  /*4f80*/  IMAD.U32 R0, RZ, RZ, UR12 ;  /* 0x0000000cff007e24 */ /* 0x000fca000f8e00ff */
[----:B------:R-:W-:-:S04]  /*4f90*/  SHF.L.U32 R0, R0, 0x1f, RZ ;  /* 0x0000001f00007819 */ /* 0x000fc800000006ff */
[----:B------:R1:W2:Y:S01]  /*4fa0*/  SYNCS.PHASECHK.TRANS64.TRYWAIT P1, [UR4], R0 ;  /* 0x00000000ff0075a7 */ /* 0x0002a20008020144 */
[----:B------:R-:W-:Y:S05]  /*4fb0*/  @!P0 BRA `(.L_x_25) ;  /* 0x0000000000048947 */ /* 0x000fea0003800000 */
[----:B------:R-:W-:Y:S01]  /*4fc0*/  BPT.TRAP 0x1 ;  /* 0x000000040000795c */ /* 0x000fe20000300000 */
.L_x_25:
[----:B--2---:R-:W-:Y:S05]  /*4fd0*/  @P1 BRA `(.L_x_26) ;  /* 0x0000000000081947 */ /* 0x004fea0003800000 */
[----:B------:R-:W2:Y:S02]  /*4fe0*/  SYNCS.PHASECHK.TRANS64.TRYWAIT P1, [UR4], R0 ;  /* 0x00000000ff0075a7 */ /* 0x000ea40008020144 */
[----:B--2---:R-:W-:Y:S05]  /*4ff0*/  @!P1 BRA `(.L_x_27) ;  /* 0x0000011000b89947 */ /* 0x004fea0003800000 */
.L_x_26:
        /* <DEDUP_REMOVED lines=64> */
[----:B---3--:R-:W3:Y:S04]  /*5400*/  LDL.LU.64 R24, [R1] ;  /* 0x0000000001187983 */ /* 0x008ee80000300a00 */
[----:B------:R-:W3:Y:S04]  /*5410*/  LDL.LU.64 R26, [R1+0x8] ;  /* 0x00000800011a7983 */ /* 0x000ee80000300a00 */
        /* <DEDUP_REMOVED lines=61> */
[----:B------:R-:W3:Y:S01]  /*57f0*/  LDL.LU.64 R150, [R1+0x1f8] ;  /* 0x0001f80001967983 */ /* 0x000ee20000300a00 */
[----:B------:R-:W-:-:S02]  /*5800*/  ULEA UR14, UR11, UR8, 0xb ;  /* 0x000000080b0e7291 */ /* 0x000fc4000f8e583f */
[----:B------:R-:W-:Y:S01]  /*5810*/  ULEA UR15, UR11, UR9, 0xb ;  /* 0x000000090b0f7291 */ /* 0x000fe2000f8e583f */
[----:B------:R-:W-:Y:S01]  /*5820*/  STL [R1+0x2dc], R19 ;  /* 0x0002dc1301007387 */ /* 0x000fe20000100800 */
[----:B------:R-:W-:Y:S01]  /*5830*/  UMOV UR5, 0x40000040 ;  /* 0x4000004000057882 */ /* 0x000fe20000000000 */
[----:B------:R-:W-:Y:S02]  /*5840*/  UMOV UR7, 0x40000040 ;  /* 0x4000004000077882 */ /* 0x000fe40000000000 */
[----:B------:R-:W-:Y:S01]  /*5850*/  UMOV UR4, UR14 ;  /* 0x0000000e00047c82 */ /* 0x000fe20008000000 */
[----:B------:R-:W-:Y:S01]  /*5860*/  STL [R1+0x2d8], R18 ;  /* 0x0002d81201007387 */ /* 0x000fe20000100800 */
[----:B------:R-:W-:-:S03]  /*5870*/  UMOV UR6, UR15 ;  /* 0x0000000f00067c82 */ /* 0x000fc60008000000 */
[----:B------:R-:W-:Y:S04]  /*5880*/  STL [R1+0x2d4], R17 ;  /* 0x0002d41101007387 */ /* 0x000fe80000100800 */
[----:B------:R4:W-:Y:S01]  /*5890*/  STL [R1+0x2d0], R16 ;  /* 0x0002d01001007387 */ /* 0x0009e20000100800 */
[----:B---3--:R-:W-:-:S06]  /*58a0*/  WARPGROUP.ARRIVE ;  /* 0x00000000000079c5 */ /* 0x008fcc0000000000 */
[----:B------:R-:W-:Y:S03]  /*58b0*/  HGMMA.64x256x16.F32 R24, gdesc[UR4], R24, gsb0 ;  /* 0x03e00000041879f0 */ /* 0x000fe60008000818 */
[----:B------:R-:W-:Y:S02]  /*58c0*/  WARPGROUP.DEPBAR.LE gsb0, 0x0 ;  /* 0x00008000000079c5 */ /* 0x000fe40000010000 */
[----:B------:R-:W-:Y:S01]  /*58d0*/  STL.64 [R1], R24 ;  /* 0x0000001801007387 */ /* 0x000fe20000100a00 */
[----:B--2---:R-:W-:Y:S01]  /*58e0*/  MOV R2, R150 ;  /* 0x0000009600027202 */ /* 0x004fe20000000f00 */
[----:B------:R-:W-:Y:S01]  /*58f0*/  IMAD.MOV.U32 R3, RZ, RZ, R149 ;  /* 0x000000ffff037224 */ /* 0x000fe200078e0095 */
[----:B-1----:R-:W-:Y:S01]  /*5900*/  MOV R0, R151 ;  /* 0x0000009700007202 */ /* 0x002fe20000000f00 */
        /* <DEDUP_REMOVED lines=17> */
[----:B----4-:R-:W-:Y:S01]  /*5a20*/  MOV R16, R136 ;  /* 0x0000008800107202 */ /* 0x010fe20000000f00 */
        /* <DEDUP_REMOVED lines=30> */
[----:B------:R1:W-:Y:S01]  /*5c10*/  STL [R1+0x68], R50 ;  /* 0x0000683201007387 */ /* 0x0003e20000100800 */
[----:B------:R-:W-:Y:S01]  /*5c20*/  MOV R196, R112 ;  /* 0x0000007000c47202 */ /* 0x000fe20000000f00 */
[----:B------:R-:W-:Y:S01]  /*5c30*/  IMAD.MOV.U32 R194, RZ, RZ, R110 ;  /* 0x000000ffffc27224 */ /* 0x000fe200078e006e */
[----:B------:R-:W-:Y:S01]  /*5c40*/  MOV R195, R111 ;  /* 0x0000006f00c37202 */ /* 0x000fe20000000f00 */
[----:B------:R-:W2:Y:S01]  /*5c50*/  LDL.LU.64 R150, [R1+0x7a0] ;  /* 0x0007a00001967983 */ /* 0x000ea20000300a00 */
        /* <DEDUP_REMOVED lines=76> */
[----:B------:R-:W-:-:S02]  /*6120*/  MOV R234, R52 ;  /* 0x0000003400ea7202 */ /* 0x000fc40000000f00 */
[----:B------:R-:W-:Y:S01]  /*6130*/  MOV R235, R51 ;  /* 0x0000003300eb7202 */ /* 0x000fe20000000f00 */
        /* <DEDUP_REMOVED lines=47> */
[----:B------:R-:W-:Y:S04]  /*6430*/  STL [R1+0x5a0], R160 ;  /* 0x0005a0a001007387 */ /* 0x000fe80000100800 */
[----:B------:R-:W-:Y:S04]  /*6440*/  STL [R1+0x59c], R157 ;  /* 0x00059c9d01007387 */ /* 0x000fe80000100800 */
        /* <DEDUP_REMOVED lines=86> */
[----:B------:R-:W-:Y:S02]  /*69b0*/  MOV R215, R21 ;  /* 0x0000001500d77202 */ /* 0x000fe40000000f00 */
[----:B------:R-:W-:Y:S02]  /*69c0*/  MOV R216, R20 ;  /* 0x0000001400d87202 */ /* 0x000fe40000000f00 */
[----:B------:R-:W-:Y:S02]  /*69d0*/  MOV R218, R18 ;  /* 0x0000001200da7202 */ /* 0x000fe40000000f00 */
[----:B------:R-:W-:Y:S02]  /*69e0*/  MOV R219, R17 ;  /* 0x0000001100db7202 */ /* 0x000fe40000000f00 */
[----:B------:R-:W-:Y:S02]  /*69f0*/  MOV R221, R15 ;  /* 0x0000000f00dd7202 */ /* 0x000fe40000000f00 */
        /* <DEDUP_REMOVED lines=8> */
[----:B------:R-:W-:Y:S01]  /*6a80*/  MOV R234, R2 ;  /* 0x0000000200ea7202 */ /* 0x000fe20000000f00 */
[----:B------:R-:W-:Y:S02]  /*6a90*/  UIADD3 UR4, UR14, 0x2, URZ ;  /* 0x000000020e047890 */ /* 0x000fe4000fffe03f */
        /* <DEDUP_REMOVED lines=246> */
[----:B------:R-:W-:Y:S01]  /*7a00*/  STL.64 [R1+0x48], R42 ;  /* 0x0000482a01007387 */ /* 0x000fe20000100a00 */
[----:B------:R-:W-:-:S03]  /*7a10*/  MOV R2, R150 ;  /* 0x0000009600027202 */ /* 0x000fc60000000f00 */
[----:B------:R-:W-:Y:S01]  /*7a20*/  STL.64 [R1+0x50], R44 ;  /* 0x0000502c01007387 */ /* 0x000fe20000100a00 */
[----:B------:R-:W-:-:S03]  /*7a30*/  MOV R0, R151 ;  /* 0x0000009700007202 */ /* 0x000fc60000000f00 */
[----:B------:R-:W-:Y:S01]  /*7a40*/  STL.64 [R1+0x58], R46 ;  /* 0x0000582e01007387 */ /* 0x000fe20000100a00 */
[----:B------:R-:W-:Y:S01]  /*7a50*/  MOV R4, R148 ;  /* 0x0000009400047202 */ /* 0x000fe20000000f00 */
[----:B------:R-:W-:Y:S02]  /*7a60*/  IMAD.MOV.U32 R3, RZ, RZ, R149 ;  /* 0x000000ffff037224 */ /* 0x000fe400078e0095 */
[----:B------:R-:W-:Y:S01]  /*7a70*/  STL.64 [R1+0x60], R48 ;  /* 0x0000603001007387 */ /* 0x000fe20000100a00 */
[----:B------:R-:W-:Y:S01]  /*7a80*/  IMAD.MOV.U32 R6, RZ, RZ, R146 ;  /* 0x000000ffff067224 */ /* 0x000fe200078e0092 */
[----:B------:R-:W-:Y:S02]  /*7a90*/  MOV R5, R147 ;  /* 0x0000009300057202 */ /* 0x000fe40000000f00 */
[----:B------:R1:W-:Y:S01]  /*7aa0*/  STL [R1+0x68], R50 ;  /* 0x0000683201007387 */ /* 0x0003e20000100800 */
[----:B------:R-:W-:-:S03]  /*7ab0*/  MOV R8, R144 ;  /* 0x0000009000087202 */ /* 0x000fc60000000f00 */
[----:B------:R-:W2:Y:S01]  /*7ac0*/  LDL.LU.64 R150, [R1+0x4d8] ;  /* 0x0004d80001967983 */ /* 0x000ea20000300a00 */
[----:B------:R-:W-:Y:S01]  /*7ad0*/  MOV R7, R145 ;  /* 0x0000009100077202 */ /* 0x000fe20000000f00 */
[----:B------:R-:W-:Y:S02]  /*7ae0*/  IMAD.MOV.U32 R9, RZ, RZ, R143 ;  /* 0x000000ffff097224 */ /* 0x000fe400078e008f */
[----:B------:R-:W2:Y:S01]  /*7af0*/  LDL.LU.64 R148, [R1+0x4d0] ;  /* 0x0004d00001947983 */ /* 0x000ea20000300a00 */
[----:B------:R-:W-:Y:S01]  /*7b00*/  MOV R10, R142 ;  /* 0x0000008e000a7202 */ /* 0x000fe20000000f00 */
[----:B------:R-:W-:Y:S02]  /*7b10*/  IMAD.MOV.U32 R12, RZ, RZ, R140 ;  /* 0x000000ffff0c7224 */ /* 0x000fe400078e008c */
[----:B------:R-:W2:Y:S01]  /*7b20*/  LDL.LU.64 R146, [R1+0x4c8] ;  /* 0x0004c80001927983 */ /* 0x000ea20000300a00 */
[----:B------:R-:W-:-:S03]  /*7b30*/  MOV R11, R141 ;  /* 0x0000008d000b7202 */ /* 0x000fc60000000f00 */
[----:B------:R-:W2:Y:S01]  /*7b40*/  LDL.LU.64 R144, [R1+0x4c0] ;  /* 0x0004c00001907983 */ /* 0x000ea20000300a00 */
[----:B------:R-:W-:Y:S01]  /*7b50*/  MOV R14, R138 ;  /* 0x0000008a000e7202 */ /* 0x000fe20000000f00 */
[----:B------:R-:W-:Y:S01]  /*7b60*/  IMAD.MOV.U32 R15, RZ, RZ, R137 ;  /* 0x000000ffff0f7224 */ /* 0x000fe200078e0089 */
[----:B------:R-:W-:Y:S01]  /*7b70*/  MOV R13, R139 ;  /* 0x0000008b000d7202 */ /* 0x000fe20000000f00 */
        /* <DEDUP_REMOVED lines=127> */
[----:B------:R-:W-:-:S03]  /*8370*/  MOV R18, R52 ;  /* 0x0000003400127202 */ /* 0x000fc60000000f00 */
[----:B------:R-:W2:Y:S01]  /*8380*/  LDL.LU.64 R56, [R1+0x360] ;  /* 0x0003600001387983 */ /* 0x000ea20000300a00 */
[----:B------:R-:W-:-:S03]  /*8390*/  MOV R19, R51 ;  /* 0x0000003300137202 */ /* 0x000fc60000000f00 */
        /* <DEDUP_REMOVED lines=225> */
[----:B------:R-:W-:Y:S01]  /*91b0*/  BPT.TRAP 0x1 ;  /* 0x000000040000795c */ /* 0x000fe20000300000 */
.L_x_28:
[----:B------:R-:W-:Y:S02]  /*91c0*/  UISETP.GT.U32.AND UP0, UPT, UR46, 0x1, UPT ;  /* 0x000000012e00788c */ /* 0x000fe4000bf04070 */
[----:B------:R-:W-:-:S04]  /*91d0*/  ULEA UR4, UR10, UR50, 0x3 ;  /* 0x000000320a047291 */ /* 0x000fc8000f8e183f */
[----:B------:R-:W-:Y:S01]  /*91e0*/  UIADD3 UR4, UR4, 0x18, URZ ;  /* 0x0000001804047890 */ /* 0x000fe2000fffe03f */
[----:B------:R-:W-:-:S03]  /*91f0*/  PLOP3.LUT P1, PT, PT, PT, UP0, 0x80, 0x0 ;  /* 0x000000000000781c */ /* 0x000fc60003f2f008 */
[----:B------:R-:W-:-:S09]  /*9200*/  UPRMT UR4, URZ, 0x654, UR4 ;  /* 0x000006543f047896 */ /* 0x000fd20008000004 */
[----:B------:R-:W-:Y:S01]  /*9210*/  SYNCS.ARRIVE.TRANS64.RED.A1T0 RZ, [UR4], RZ ;  /* 0x000000ffffff79a7 */ /* 0x000fe20008100404 */
[----:B------:R-:W-:Y:S05]  /*9220*/  @P1 BRA `(.L_x_29) ;  /* 0x0000000000041947 */ /* 0x000fea0003800000 */
[----:B------:R-:W-:Y:S01]  /*9230*/  BPT.TRAP 0x1 ;  /* 0x000000040000795c */ /* 0x000fe20000300000 */
.L_x_29:
[----:B------:R-:W-:Y:S02]  /*9240*/  UISETP.GT.AND UP2, UPT, UR13, 0x1, UPT ;  /* 0x000000010d00788c */ /* 0x000fe4000bf44270 */
[----:B------:R-:W-:Y:S02]  /*9250*/  UIADD3 UR11, UR11, 0x1, URZ ;  /* 0x000000010b0b7890 */ /* 0x000fe4000fffe03f */
[----:B------:R-:W-:Y:S02]  /*9260*/  UIADD3 UR10, UR10, 0x1, URZ ;  /* 0x000000010a0a7890 */ /* 0x000fe4000fffe03f */
[----:B------:R-:W-:Y:S01]  /*9270*/  PLOP3.LUT P1, PT, PT, PT, UP2, 0x80, 0x0 ;  /* 0x000000000000781c */ /* 0x000fe20003f2f028 */
[----:B------:R-:W-:Y:S02]  /*9280*/  UISETP.NE.AND UP0, UPT, UR11, 0x3, UPT ;  /* 0x000000030b00788c */ /* 0x000fe4000bf05270 */
[----:B------:R-:W-:Y:S02]  /*9290*/  UIADD3 UR4, UR13, -0x1, URZ ;  /* 0xffffffff0d047890 */ /* 0x000fe4000fffe03f */
[----:B------:R-:W-:-:S02]  /*92a0*/  UISETP.NE.AND UP1, UPT, UR10, 0x3, UPT ;  /* 0x000000030a00788c */ /* 0x000fc4000bf25270 */
[----:B------:R-:W-:Y:S02]  /*92b0*/  USEL UR5, URZ, 0x1, UP0 ;  /* 0x000000013f057887 */ /* 0x000fe40008000000 */
[----:B------:R-:W-:Y:S02]  /*92c0*/  USEL UR11, UR11, URZ, UP0 ;  /* 0x0000003f0b0b7287 */ /* 0x000fe40008000000 */
[----:B------:R-:W-:Y:S02]  /*92d0*/  USEL UR10, UR10, URZ, UP1 ;  /* 0x0000003f0a0a7287 */ /* 0x000fe40008800000 */
[----:B------:R-:W-:Y:S01]  /*92e0*/  ULOP3.LUT UR12, UR12, UR5, URZ, 0x3c, !UPT ;  /* 0x000000050c0c7292 */ /* 0x000fe2000f8e3c3f */
[----:B------:R-:W-:Y:S01]  /*92f0*/  UMOV UR13, UR4 ;  /* 0x00000004000d7c82 */ /* 0x000fe20008000000 */
[----:B------:R-:W-:Y:S10]  /*9300*/  @P1 BRA `(.L_x_30) ;  /* 0xffffffbc00101947 */ /* 0x000ff4000383ffff */
.L_x_23:
[----:B-----5:R-:W1:Y:S02]  /*9310*/  LDC R0, c[0x0][0x28c] ;  /* 0x0000a300ff007b82 */ /* 0x020e640000000800 */
[----:B-1----:R-:W-:-:S13]  /*9320*/  ISETP.GE.AND P1, PT, R0, 0x1, PT ;  /* 0x000000010000780c */ /* 0x002fda0003f26270 */
[----:B------:R-:W-:Y:S05]  /*9330*/  @!P1 BRA `(.L_x_31) ;  /* 0x0000000000409947 */ /* 0x000fea0003800000 */
[----:B------:R-:W-:Y:S05]  /*9340*/  @!P0 BRA `(.L_x_32) ;  /* 0x0000000000048947 */ /* 0x000fea0003800000 */
[----:B------:R-:W-:Y:S01]  /*9350*/  BPT.TRAP 0x1 ;  /* 0x000000040000795c */ /* 0x000fe20000300000 */
.L_x_32:
[----:B------:R-:W-:-:S04]  /*9360*/  UISETP.LT.AND UP0, UPT, UR51, 0x1, UPT ;  /* 0x000000013300788c */ /* 0x000fc8000bf01270 */
[----:B------:R-:W-:Y:S02]  /*9370*/  USEL UR6, UR51, 0x1, UP0 ;  /* 0x0000000133067887 */ /* 0x000fe40008000000 */
[----:B------:R-:W-:Y:S02]  /*9380*/  UISETP.GT.U32.AND UP0, UPT, UR46, 0x1, UPT ;  /* 0x000000012e00788c */ /* 0x000fe4000bf04070 */
[----:B------:R-:W-:-:S04]  /*9390*/  UIADD3 UR6, UR40, UR51, -UR6 ;  /* 0x0000003328067290 */ /* 0x000fc8000fffe806 */
[----:B------:R-:W-:Y:S01]  /*93a0*/  UIMAD.WIDE.U32 UR4, UR6, -0x55555555, URZ ;  /* 0xaaaaaaab060478a5 */ /* 0x000fe2000f8e003f */
[----:B------:R-:W-:-:S03]  /*93b0*/  PLOP3.LUT P0, PT, PT, PT, UP0, 0x80, 0x0 ;  /* 0x000000000000781c */ /* 0x000fc60003f0f008 */
[----:B------:R-:W-:-:S04]  /*93c0*/  USHF.R.U32.HI UR4, URZ, 0x1, UR5 ;  /* 0x000000013f047899 */ /* 0x000fc80008011605 */
[----:B------:R-:W-:-:S04]  /*93d0*/  UIMAD UR6, UR4, -0x3, UR6 ;  /* 0xfffffffd040678a4 */ /* 0x000fc8000f8e0206 */
[----:B------:R-:W-:-:S04]  /*93e0*/  ULEA UR6, UR6, UR50, 0x3 ;  /* 0x0000003206067291 */ /* 0x000fc8000f8e183f */
[----:B------:R-:W-:-:S04]  /*93f0*/  UIADD3 UR6, UR6, 0x18, URZ ;  /* 0x0000001806067890 */ /* 0x000fc8000fffe03f */
[----:B------:R-:W-:-:S09]  /*9400*/  UPRMT UR6, URZ, 0x654, UR6 ;  /* 0x000006543f067896 */ /* 0x000fd20008000006 */
[----:B------:R-:W-:Y:S01]  /*9410*/  SYNCS.ARRIVE.TRANS64.RED.A1T0 RZ, [UR6], RZ ;  /* 0x000000ffffff79a7 */ /* 0x000fe20008100406 */
[----:B------:R-:W-:Y:S05]  /*9420*/  @P0 BRA `(.L_x_31) ;  /* 0x0000000000040947 */ /* 0x000fea0003800000 */
[----:B------:R-:W-:Y:S01]  /*9430*/  BPT.TRAP 0x1 ;  /* 0x000000040000795c */ /* 0x000fe20000300000 */
.L_x_31:
[----:B------:R-:W-:Y:S01]  /*9440*/  UIADD3 UR59, UR51, UR40, URZ ;  /* 0x00000028333b7290 */ /* 0x000fe2000fffe03f */
[----:B------:R-:W-:Y:S01]  /*9450*/  R2UR UR42, R19 ;  /* 0x00000000132a72ca */ /* 0x000fe200000e0000 */
[----:B------:R-:W-:Y:S02]  /*9460*/  UIADD3 UR7, UR50, 0x200, URZ ;  /* 0x0000020032077890 */ /* 0x000fe4000fffe03f */
[----:B------:R-:W-:Y:S02]  /*9470*/  UISETP.GT.U32.AND UP0, UPT, UR59, 0x2, UPT ;  /* 0x000000023b00788c */ /* 0x000fe4000bf04070 */
[----:B------:R-:W-:Y:S02]  /*9480*/  UISETP.GE.U32.AND UP1, UPT, UR51, 0x3, UPT ;  /* 0x000000033300788c */ /* 0x000fe4000bf26070 */
[----:B------:R-:W-:Y:S02]  /*9490*/  UISETP.LT.U32.AND UP0, UPT, UR51, 0x3, UP0 ;  /* 0x000000033300788c */ /* 0x000fe40008701070 */
[----:B------:R-:W-:-:S02]  /*94a0*/  USHF.L.U32 UR41, UR58, 0x8, URZ ;  /* 0x000000083a297899 */ /* 0x000fc4000800063f */
[----:B------:R-:W-:Y:S02]  /*94b0*/  USEL UR6, URZ, 0x1, !UP0 ;  /* 0x000000013f067887 */ /* 0x000fe4000c000000 */
[----:B------:R-:W-:Y:S02]  /*94c0*/  ULOP3.LUT UP0, URZ, UR7, 0x1bf, URZ, 0xc0, !UPT ;  /* 0x000001bf073f7892 */ /* 0x000fe4000f80c03f */
[----:B------:R-:W-:Y:S02]  /*94d0*/  ULOP3.LUT UR44, UR44, UR6, URZ, 0x3c, !UPT ;  /* 0x000000062c2c7292 */ /* 0x000fe4000f8e3c3f */
[----:B------:R-:W-:Y:S02]  /*94e0*/  @UP1 UIMAD.WIDE.U32 UR4, UR59, -0x55555555, URZ ;  /* 0xaaaaaaab3b0418a5 */ /* 0x000fe4000f8e003f */
[----:B------:R-:W-:Y:S01]  /*94f0*/  PLOP3.LUT P0, PT, PT, PT, UP0, 0x80, 0x0 ;  /* 0x000000000000781c */ /* 0x000fe20003f0f008 */
[----:B------:R-:W-:Y:S02]  /*9500*/  USHF.L.U32 UR42, UR42, 0x8, URZ ;  /* 0x000000082a2a7899 */ /* 0x000fe4000800063f */
[----:B------:R-:W-:-:S04]  /*9510*/  @UP1 USHF.R.U32.HI UR4, URZ, 0x1, UR5 ;  /* 0x000000013f041899 */ /* 0x000fc80008011605 */
[----:B------:R-:W-:-:S06]  /*9520*/  @UP1 ULOP3.LUT UR44, UR44, 0x1, UR4, 0x78, !UPT ;  /* 0x000000012c2c1892 */ /* 0x000fcc000f8e7804 */
[----:B------:R-:W-:Y:S06]  /*9530*/  @!P0 BRA `(.L_x_33) ;  /* 0x00000000007c8947 */ /* 0x000fec0003800000 */
[----:B------:R-:W-:Y:S01]  /*9540*/  MOV R22, 0x0 ;  /* 0x0000000000167802 */ /* 0x000fe20000000f00 */
[----:B------:R-:W-:Y:S01]  /*9550*/  ULDC.64 UR4, c[0x4][0x80] ;  /* 0x0100200000047ab9 */ /* 0x000fe20000000a00 */
[----:B------:R-:W-:Y:S01]  /*9560*/  ULDC.64 UR6, c[0x4][0x88] ;  /* 0x0100220000067ab9 */ /* 0x000fe20000000a00 */
[----:B------:R-:W-:Y:S01]  /*9570*/  ULDC.64 UR8, c[0x4][0x10] ;  /* 0x0100040000087ab9 */ /* 0x000fe20000000a00 */
[----:B------:R1:W2:Y:S01]  /*9580*/  LDC.64 R2, c[0x4][R22] ;  /* 0x0100000016027b82 */ /* 0x0002a20000000a00 */
[----:B------:R-:W-:Y:S01]  /*9590*/  IMAD.U32 R4, RZ, RZ, UR4 ;  /* 0x00000004ff047e24 */ /* 0x000fe2000f8e00ff */
[----:B------:R-:W-:Y:S01]  /*95a0*/  MOV R5, UR5 ;  /* 0x0000000500057c02 */ /* 0x000fe20008000f00 */
[----:B------:R-:W-:Y:S01]  /*95b0*/  IMAD.U32 R7, RZ, RZ, UR7 ;  /* 0x00000007ff077e24 */ /* 0x000fe2000f8e00ff */
[----:B------:R-:W-:Y:S01]  /*95c0*/  MOV R6, UR6 ;  /* 0x0000000600067c02 */ /* 0x000fe20008000f00 */
[----:B------:R-:W-:Y:S01]  /*95d0*/  IMAD.MOV.U32 R8, RZ, RZ, 0x70 ;  /* 0x00000070ff087424 */ /* 0x000fe200078e00ff */
[----:B------:R-:W-:-:S02]  /*95e0*/  MOV R10, UR8 ;  /* 0x00000008000a7c02 */ /* 0x000fc40008000f00 */
[----:B------:R-:W-:Y:S02]  /*95f0*/  MOV R11, UR9 ;  /* 0x00000009000b7c02 */ /* 0x000fe40008000f00 */
[----:B------:R-:W-:Y:S02]  /*9600*/  MOV R12, 0x1 ;  /* 0x00000001000c7802 */ /* 0x000fe40000000f00 */
[----:B-1----:R-:W-:-:S07]  /*9610*/  MOV R13, RZ ;  /* 0x000000ff000d7202 */ /* 0x002fce0000000f00 */
[----:B------:R-:W-:-:S07]  /*9620*/  LEPC R20, `(.L_x_34) ;  /* 0x000000001014794e */ /* 0x000fce0000000000 */
[----:B--2---:R-:W-:Y:S05]  /*9630*/  CALL.ABS.NOINC R2 ;  /* 0x0000000002007343 */ /* 0x004fea0003c00000 */
.L_x_34:
[----:B------:R1:W2:Y:S01]  /*9640*/  LDC.64 R2, c[0x4][R22] ;  /* 0x0100000016027b82 */ /* 0x0002a20000000a00 */
[----:B------:R-:W-:Y:S01]  /*9650*/  ULDC.64 UR4, c[0x4][0x80] ;  /* 0x0100200000047ab9 */ /* 0x000fe20000000a00 */
[----:B------:R-:W-:Y:S01]  /*9660*/  ULDC.64 UR6, c[0x4][0x88] ;  /* 0x0100220000067ab9 */ /* 0x000fe20000000a00 */
[----:B------:R-:W-:Y:S01]  /*9670*/  ULDC.64 UR8, c[0x4][0x10] ;  /* 0x0100040000087ab9 */ /* 0x000fe20000000a00 */
[----:B------:R-:W-:Y:S01]  /*9680*/  IMAD.U32 R4, RZ, RZ, UR4 ;  /* 0x00000004ff047e24 */ /* 0x000fe2000f8e00ff */
[----:B------:R-:W-:Y:S01]  /*9690*/  MOV R5, UR5 ;  /* 0x0000000500057c02 */ /* 0x000fe20008000f00 */
[----:B------:R-:W-:Y:S01]  /*96a0*/  IMAD.U32 R7, RZ, RZ, UR7 ;  /* 0x00000007ff077e24 */ /* 0x000fe2000f8e00ff */
[----:B------:R-:W-:Y:S01]  /*96b0*/  MOV R6, UR6 ;  /* 0x0000000600067c02 */ /* 0x000fe20008000f00 */
[----:B------:R-:W-:Y:S01]  /*96c0*/  IMAD.MOV.U32 R8, RZ, RZ, 0x70 ;  /* 0x00000070ff087424 */ /* 0x000fe200078e00ff */
[----:B------:R-:W-:Y:S02]  /*96d0*/  MOV R10, UR8 ;  /* 0x00000008000a7c02 */ /* 0x000fe40008000f00 */
[----:B------:R-:W-:-:S02]  /*96e0*/  MOV R11, UR9 ;  /* 0x00000009000b7c02 */ /* 0x000fc40008000f00 */
[----:B------:R-:W-:Y:S02]  /*96f0*/  MOV R12, 0x1 ;  /* 0x00000001000c7802 */ /* 0x000fe40000000f00 */
[----:B-1----:R-:W-:-:S07]  /*9700*/  MOV R13, RZ ;  /* 0x000000ff000d7202 */ /* 0x002fce0000000f00 */
[----:B------:R-:W-:-:S07]  /*9710*/  LEPC R20, `(.L_x_33) ;  /* 0x000000001014794e */ /* 0x000fce0000000000 */
[----:B--2---:R-:W-:Y:S05]  /*9720*/  CALL.ABS.NOINC R2 ;  /* 0x0000000002007343 */ /* 0x004fea0003c00000 */
.L_x_33:
[----:B------:R-:W1:Y:S01]  /*9730*/  S2R R2, SR_TID.X ;  /* 0x0000000000027919 */ /* 0x000e620000002100 */
[----:B------:R-:W2:Y:S01]  /*9740*/  LDC R0, c[0x0][0x288] ;  /* 0x0000a200ff007b82 */ /* 0x000ea20000000800 */
[----:B------:R-:W-:Y:S01]  /*9750*/  ULDC UR4, c[0x0][0x284] ;  /* 0x0000a10000047ab9 */ /* 0x000fe20000000800 */
[----:B-1----:R-:W-:Y:S02]  /*9760*/  SHF.R.U32.HI R6, RZ, 0x2, R2 ;  /* 0x00000002ff067819 */ /* 0x002fe40000011602 */
[----:B------:R-:W-:Y:S02]  /*9770*/  LOP3.LUT R7, R2, 0xe0, RZ, 0xc0, !PT ;  /* 0x000000e002077812 */ /* 0x000fe400078ec0ff */
[----:B------:R-:W-:Y:S02]  /*9780*/  LOP3.LUT R6, R6, 0x7, RZ, 0xc0, !PT ;  /* 0x0000000706067812 */ /* 0x000fe400078ec0ff */
[----:B------:R-:W-:Y:S02]  /*9790*/  SHF.R.U32.HI R10, RZ, 0x1, R7 ;  /* 0x00000001ff0a7819 */ /* 0x000fe40000011607 */
[----:B------:R-:W-:-:S02]  /*97a0*/  LOP3.LUT R2, R2, 0x3, RZ, 0xc0, !PT ;  /* 0x0000000302027812 */ /* 0x000fc400078ec0ff */
[----:B------:R-:W-:Y:S01]  /*97b0*/  IADD3 R10, -R10, UR4, -R6 ;  /* 0x000000040a0a7c10 */ /* 0x000fe2000fffe906 */
[----:B------:R-:W-:Y:S02]  /*97c0*/  ULDC.64 UR4, c[0x0][0x590] ;  /* 0x0001640000047ab9 */ /* 0x000fe40000000a00 */
[----:B------:R-:W-:Y:S01]  /*97d0*/  MOV R159, UR4 ;  /* 0x00000004009f7c02 */ /* 0x000fe20008000f00 */
[----:B--2---:R-:W-:Y:S01]  /*97e0*/  IMAD R2, R2, -0x2, R0 ;  /* 0xfffffffe02027824 */ /* 0x004fe200078e0200 */
[----:B------:R-:W-:Y:S01]  /*97f0*/  MOV R163, UR5 ;  /* 0x0000000500a37c02 */ /* 0x000fe20008000f00 */
[----:B------:R-:W-:Y:S01]  /*9800*/  IMAD.U32 R0, RZ, RZ, UR58 ;  /* 0x0000003aff007e24 */ /* 0x000fe2000f8e00ff */
[----:B------:R-:W-:Y:S01]  /*9810*/  ISETP.NE.U32.AND P1, PT, R159, RZ, PT ;  /* 0x000000ff9f00720c */ /* 0x000fe20003f25070 */
[----:B------:R-:W-:Y:S02]  /*9820*/  IMAD R10, R19, -0x100, R10 ;  /* 0xffffff00130a7824 */ /* 0x000fe400078e020a */
[----:B------:R-:W-:Y:S01]  /*9830*/  IMAD R13, R0, -0x100, R2 ;  /* 0xffffff00000d7824 */ /* 0x000fe200078e0202 */
[----:B------:R-:W-:-:S13]  /*9840*/  ISETP.NE.AND.EX P1, PT, R163, RZ, PT, P1 ;  /* 0x000000ffa300720c */ /* 0x000fda0003f25310 */
[----:B------:R-:W-:Y:S05]  /*9850*/  @!P1 BRA `(.L_x_35) ;  /* 0x0000000000549947 */ /* 0x000fea0003800000 */
[----:B------:R-:W-:Y:S02]  /*9860*/  ULDC.64 UR4, c[0x0][0x588] ;  /* 0x0001620000047ab9 */ /* 0x000fe40000000a00 */
[----:B------:R-:W-:-:S04]  /*9870*/  ISETP.NE.U32.AND P0, PT, RZ, UR4, PT ;  /* 0x00000004ff007c0c */ /* 0x000fc8000bf05070 */
[----:B------:R-:W-:-:S13]  /*9880*/  ISETP.NE.AND.EX P0, PT, RZ, UR5, PT, P0 ;  /* 0x00000005ff007c0c */ /* 0x000fda000bf05300 */
[----:B------:R-:W-:Y:S05]  /*9890*/  @!P0 BRA `(.L_x_36) ;  /* 0x0000000000288947 */ /* 0x000fea0003800000 */
[----:B------:R-:W1:Y:S01]  /*98a0*/  LDC.64 R2, c[0x0][0x588] ;  /* 0x00016200ff027b82 */ /* 0x000e620000000a00 */
[----:B------:R-:W-:-:S04]  /*98b0*/  IMAD R152, R159, UR43, RZ ;  /* 0x0000002b9f987c24 */ /* 0x000fc8000f8e02ff */
[----:B-1----:R-:W-:-:S06]  /*98c0*/  IMAD.WIDE R152, R152, 0x4, R2 ;  /* 0x0000000498987825 */ /* 0x002fcc00078e0202 */
[----:B------:R-:W2:Y:S01]  /*98d0*/  LDG.E R152, desc[UR56][R152.64] ;  /* 0x0000003898987981 */ /* 0x000ea2000c1e1900 */
[----:B------:R-:W-:Y:S01]  /*98e0*/  IMAD.MOV.U32 R160, RZ, RZ, 0x1 ;  /* 0x00000001ffa07424 */ /* 0x000fe200078e00ff */
[----:B------:R-:W-:Y:S02]  /*98f0*/  MOV R157, 0x1 ;  /* 0x00000001009d7802 */ /* 0x000fe40000000f00 */
[----:B------:R-:W-:Y:S01]  /*9900*/  MOV R154, 0x1 ;  /* 0x00000001009a7802 */ /* 0x000fe20000000f00 */
[----:B--2---:R-:W-:Y:S01]  /*9910*/  IMAD.MOV.U32 R153, RZ, RZ, R152 ;  /* 0x000000ffff997224 */ /* 0x004fe200078e0098 */
[----:B------:R-:W-:Y:S01]  /*9920*/  MOV R16, R152 ;  /* 0x0000009800107202 */ /* 0x000fe20000000f00 */
[----:B------:R-:W-:Y:S06]  /*9930*/  BRA `(.L_x_35) ;  /* 0x00000000001c7947 */ /* 0x000fec0003800000 */
.L_x_36:
[----:B------:R-:W-:Y:S01]  /*9940*/  ULDC UR4, c[0x0][0x580] ;  /* 0x0001600000047ab9 */ /* 0x000fe20000000800 */
[----:B------:R-:W-:Y:S01]  /*9950*/  MOV R160, 0x1 ;  /* 0x0000000100a07802 */ /* 0x000fe20000000f00 */
[----:B------:R-:W-:Y:S01]  /*9960*/  IMAD.MOV.U32 R157, RZ, RZ, 0x1 ;  /* 0x00000001ff9d7424 */ /* 0x000fe200078e00ff */
[----:B------:R-:W-:Y:S01]  /*9970*/  MOV R154, 0x1 ;  /* 0x00000001009a7802 */ /* 0x000fe20000000f00 */
[----:B------:R-:W-:Y:S01]  /*9980*/  IMAD.U32 R153, RZ, RZ, UR4 ;  /* 0x00000004ff997e24 */ /* 0x000fe2000f8e00ff */
[----:B------:R-:W-:Y:S02]  /*9990*/  MOV R152, UR4 ;  /* 0x0000000400987c02 */ /* 0x000fe40008000f00 */
[----:B------:R-:W-:-:S07]  /*99a0*/  MOV R16, UR4 ;  /* 0x0000000400107c02 */ /* 0x000fce0008000f00 */
.L_x_35:
[----:B------:R-:W1:Y:S02]  /*99b0*/  LDC.64 R2, c[0x0][0x5b0] ;  /* 0x00016c00ff027b82 */ /* 0x000e640000000a00 */
[----:B-1----:R-:W-:-:S04]  /*99c0*/  ISETP.NE.U32.AND P0, PT, R2, RZ, PT ;  /* 0x000000ff0200720c */ /* 0x002fc80003f05070 */
        /* <DEDUP_REMOVED lines=8> */
[----:B-1----:R-:W-:-:S05]  /*9a50*/  IMAD.WIDE R2, R2, 0x4, R4 ;  /* 0x0000000402027825 */ /* 0x002fca00078e0204 */
[----:B------:R1:W5:Y:S01]  /*9a60*/  LDG.E R17, desc[UR56][R2.64] ;  /* 0x0000003802117981 */ /* 0x000362000c1e1900 */
[----:B------:R-:W-:Y:S05]  /*9a70*/  BRA `(.L_x_37) ;  /* 0x0000000000087947 */ /* 0x000fea0003800000 */
.L_x_38:
[----:B------:R-:W-:Y:S02]  /*9a80*/  ULDC UR4, c[0x0][0x5a0] ;  /* 0x0001680000047ab9 */ /* 0x000fe40000000800 */
[----:B------:R-:W-:-:S07]  /*9a90*/  MOV R17, UR4 ;  /* 0x0000000400117c02 */ /* 0x000fce0008000f00 */
.L_x_37:
[----:B------:R-:W2:Y:S01]  /*9aa0*/  LDC.64 R4, c[0x0][0x5c0] ;  /* 0x00017000ff047b82 */ /* 0x000ea20000000a00 */
[----:B------:R-:W-:Y:S01]  /*9ab0*/  ULDC.64 UR4, c[0x0][0x588] ;  /* 0x0001620000047ab9 */ /* 0x000fe20000000a00 */
[----:B------:R-:W-:Y:S01]  /*9ac0*/  ISETP.EQ.U32.AND P3, PT, R159, RZ, PT ;  /* 0x000000ff9f00720c */ /* 0x000fe20003f62070 */
[----:B------:R-:W-:Y:S01]  /*9ad0*/  IMAD.MOV.U32 R11, RZ, RZ, 0x1 ;  /* 0x00000001ff0b7424 */ /* 0x000fe200078e00ff */
[----:B------:R-:W-:Y:S02]  /*9ae0*/  ISETP.NE.U32.AND P2, PT, RZ, UR4, PT ;  /* 0x00000004ff007c0c */ /* 0x000fe4000bf45070 */
[----:B------:R-:W-:Y:S02]  /*9af0*/  LOP3.LUT P4, RZ, R154, 0xff, RZ, 0xc0, !PT ;  /* 0x000000ff9aff7812 */ /* 0x000fe4000788c0ff */
[----:B------:R-:W3:Y:S01]  /*9b00*/  LDC R0, c[0x0][0x5c8] ;  /* 0x00017200ff007b82 */ /* 0x000ee20000000800 */
[----:B------:R-:W-:Y:S02]  /*9b10*/  ISETP.NE.AND.EX P2, PT, RZ, UR5, PT, P2 ;  /* 0x00000005ff007c0c */ /* 0x000fe4000bf45320 */
[----:B------:R-:W-:-:S02]  /*9b20*/  FSEL R155, R16, R153, !P4 ;  /* 0x00000099109b7208 */ /* 0x000fc40006000000 */
[----:B------:R-:W-:Y:S02]  /*9b30*/  ISETP.EQ.OR.EX P3, PT, R163, RZ, !P2, P3 ;  /* 0x000000ffa300720c */ /* 0x000fe40005762730 */
[----:B------:R-:W-:Y:S02]  /*9b40*/  PLOP3.LUT P2, PT, P2, PT, PT, 0x8, 0x0 ;  /* 0x000000000000781c */ /* 0x000fe4000174e170 */
[C---:B------:R-:W-:Y:S02]  /*9b50*/  FSEL R153, R152.reuse, R153, !P1 ;  /* 0x0000009998997208 */ /* 0x040fe40004800000 */
[----:B------:R-:W-:Y:S02]  /*9b60*/  FSEL R155, R152, R155, !P1 ;  /* 0x0000009b989b7208 */ /* 0x000fe40004800000 */
[----:B--2---:R-:W-:-:S04]  /*9b70*/  ISETP.NE.U32.AND P0, PT, R4, RZ, PT ;  /* 0x000000ff0400720c */ /* 0x004fc80003f05070 */
[----:B------:R-:W-:-:S04]  /*9b80*/  ISETP.NE.AND.EX P0, PT, R5, RZ, PT, P0 ;  /* 0x000000ff0500720c */ /* 0x000fc80003f05300 */
[----:B---3--:R-:W-:Y:S01]  /*9b90*/  FSEL R0, R0, RZ, !P0 ;  /* 0x000000ff00007208 */ /* 0x008fe20004000000 */
[----:B------:R-:W-:Y:S08]  /*9ba0*/  @!P3 BRA `(.L_x_39) ;  /* 0x000000000040b947 */ /* 0x000ff00003800000 */
[----:B------:R-:W-:Y:S04]  /*9bb0*/  BSSY B0, `(.L_x_40) ;  /* 0x000000e000007945 */ /* 0x000fe80003800000 */
[----:B------:R-:W-:Y:S05]  /*9bc0*/  @!P1 BRA `(.L_x_41) ;  /* 0x0000000000249947 */ /* 0x000fea0003800000 */
[----:B------:R-:W-:Y:S02]  /*9bd0*/  LOP3.LUT P4, RZ, R157, 0xff, RZ, 0xc0, !PT ;  /* 0x000000ff9dff7812 */ /* 0x000fe4000788c0ff */
[----:B------:R-:W-:Y:S02]  /*9be0*/  PLOP3.LUT P3, PT, P2, PT, PT, 0x80, 0x0 ;  /* 0x000000000000781c */ /* 0x000fe4000176f070 */
[----:B------:R-:W-:-:S09]  /*9bf0*/  PRMT R154, RZ, 0x7610, R154 ;  /* 0x00007610ff9a7816 */ /* 0x000fd2000000009a */
[----:B------:R-:W-:Y:S05]  /*9c00*/  @!P4 BRA `(.L_x_42) ;  /* 0x000000000020c947 */ /* 0x000fea0003800000 */
[----:B------:R-:W-:Y:S02]  /*9c10*/  FSETP.EQ.AND P3, PT, R152, RZ, PT ;  /* 0x000000ff9800720b */ /* 0x000fe40003f62000 */
[-C--:B------:R-:W-:Y:S02]  /*9c20*/  MOV R153, R152.reuse ;  /* 0x0000009800997202 */ /* 0x080fe40000000f00 */
[----:B------:R-:W-:Y:S02]  /*9c30*/  PRMT R154, R157, 0x7610, R154 ;  /* 0x000076109d9a7816 */ /* 0x000fe4000000009a */
[----:B------:R-:W-:Y:S01]  /*9c40*/  MOV R155, R152 ;  /* 0x00000098009b7202 */ /* 0x000fe20000000f00 */
[----:B------:R-:W-:Y:S06]  /*9c50*/  BRA `(.L_x_42) ;  /* 0x00000000000c7947 */ /* 0x000fec0003800000 */
.L_x_41:
[----:B------:R-:W-:Y:S01]  /*9c60*/  FSETP.EQ.AND P3, PT, R152, RZ, PT ;  /* 0x000000ff9800720b */ /* 0x000fe20003f62000 */
[----:B------:R-:W-:Y:S01]  /*9c70*/  IMAD.MOV.U32 R153, RZ, RZ, R152 ;  /* 0x000000ffff997224 */ /* 0x000fe200078e0098 */
[----:B------:R-:W-:-:S11]  /*9c80*/  MOV R155, R152 ;  /* 0x00000098009b7202 */ /* 0x000fd60000000f00 */
.L_x_42:
[----:B------:R-:W-:Y:S05]  /*9c90*/  BSYNC B0 ;  /* 0x0000000000007941 */ /* 0x000fea0003800000 */
.L_x_40:
[----:B------:R-:W-:-:S07]  /*9ca0*/  SEL R11, RZ, 0x1, P3 ;  /* 0x00000001ff0b7807 */ /* 0x000fce0001800000 */
.L_x_39:
[----:B------:R-:W-:Y:S04]  /*9cb0*/  BSSY B0, `(.L_x_43) ;  /* 0x000000f000007945 */ /* 0x000fe80003800000 */
[----:B------:R-:W-:Y:S05]  /*9cc0*/  @!P1 BRA `(.L_x_44) ;  /* 0x0000000000289947 */ /* 0x000fea0003800000 */
[----:B------:R-:W-:Y:S02]  /*9cd0*/  LOP3.LUT P1, RZ, R160, 0xff, RZ, 0xc0, !PT ;  /* 0x000000ffa0ff7812 */ /* 0x000fe4000782c0ff */
[----:B------:R-:W-:Y:S02]  /*9ce0*/  PRMT R157, RZ, 0x7610, R157 ;  /* 0x00007610ff9d7816 */ /* 0x000fe4000000009d */
[----:B------:R-:W-:-:S09]  /*9cf0*/  PRMT R154, RZ, 0x7610, R154 ;  /* 0x00007610ff9a7816 */ /* 0x000fd2000000009a */
[----:B------:R-:W-:Y:S05]  /*9d00*/  @!P1 BRA `(.L_x_45) ;  /* 0x0000000000249947 */ /* 0x000fea0003800000 */
[----:B------:R-:W-:Y:S01]  /*9d10*/  FSETP.EQ.AND P2, PT, R152, RZ, PT ;  /* 0x000000ff9800720b */ /* 0x000fe20003f42000 */
[----:B------:R-:W-:Y:S01]  /*9d20*/  IMAD.MOV.U32 R155, RZ, RZ, R152 ;  /* 0x000000ffff9b7224 */ /* 0x000fe200078e0098 */
[C---:B------:R-:W-:Y:S02]  /*9d30*/  PRMT R157, R160.reuse, 0x7610, R157 ;  /* 0x00007610a09d7816 */ /* 0x040fe4000000009d */
[----:B------:R-:W-:Y:S02]  /*9d40*/  MOV R153, R152 ;  /* 0x0000009800997202 */ /* 0x000fe40000000f00 */
[----:B------:R-:W-:Y:S01]  /*9d50*/  PRMT R154, R160, 0x7610, R154 ;  /* 0x00007610a09a7816 */ /* 0x000fe2000000009a */
[----:B------:R-:W-:Y:S06]  /*9d60*/  BRA `(.L_x_45) ;  /* 0x00000000000c7947 */ /* 0x000fec0003800000 */
.L_x_44:
[----:B------:R-:W-:Y:S02]  /*9d70*/  FSETP.EQ.AND P2, PT, R152, RZ, PT ;  /* 0x000000ff9800720b */ /* 0x000fe40003f42000 */
[-C--:B------:R-:W-:Y:S02]  /*9d80*/  MOV R153, R152.reuse ;  /* 0x0000009800997202 */ /* 0x080fe40000000f00 */
[----:B------:R-:W-:-:S09]  /*9d90*/  MOV R155, R152 ;  /* 0x00000098009b7202 */ /* 0x000fd20000000f00 */
.L_x_45:
[----:B------:R-:W-:Y:S05]  /*9da0*/  BSYNC B0 ;  /* 0x0000000000007941 */ /* 0x000fea0003800000 */
.L_x_43:
[----:B------:R-:W-:Y:S01]  /*9db0*/  IMAD.MOV.U32 R14, RZ, RZ, R0 ;  /* 0x000000ffff0e7224 */ /* 0x000fe200078e0000 */
[-C--:B------:R-:W-:Y:S02]  /*9dc0*/  MOV R12, R0.reuse ;  /* 0x00000000000c7202 */ /* 0x080fe40000000f00 */
[----:B-1----:R-:W-:Y:S01]  /*9dd0*/  MOV R2, R0 ;  /* 0x0000000000027202 */ /* 0x002fe20000000f00 */
[----:B------:R-:W-:Y:S06]  /*9de0*/  @!P0 BRA `(.L_x_46) ;  /* 0x0000000000808947 */ /* 0x000fec0003800000 */
[----:B------:R-:W1:Y:S01]  /*9df0*/  LDC.64 R8, c[0x0][0x5d0] ;  /* 0x00017400ff087b82 */ /* 0x000e620000000a00 */
[----:B------:R-:W-:Y:S01]  /*9e00*/  SHF.R.U32.HI R0, RZ, 0x5, R7 ;  /* 0x00000005ff007819 */ /* 0x000fe20000011607 */
[----:B------:R-:W-:-:S04]  /*9e10*/  USHF.R.S32.HI UR4, URZ, 0x1f, UR43 ;  /* 0x0000001f3f047899 */ /* 0x000fc8000801142b */
[----:B------:R-:W-:-:S05]  /*9e20*/  IMAD.SHL.U32 R0, R0, 0x10, RZ ;  /* 0x0000001000007824 */ /* 0x000fca00078e00ff */
[----:B------:R-:W-:-:S04]  /*9e30*/  LOP3.LUT R0, R0, 0xfffffff0, R6, 0xe2, !PT ;  /* 0xfffffff000007812 */ /* 0x000fc800078ee206 */
[----:B------:R-:W-:-:S04]  /*9e40*/  IADD3 R2, R0, UR42, RZ ;  /* 0x0000002a00027c10 */ /* 0x000fc8000fffe0ff */
[----:B------:R-:W-:-:S03]  /*9e50*/  SHF.R.S32.HI R3, RZ, 0x1f, R2 ;  /* 0x0000001fff037819 */ /* 0x000fc60000011402 */
[----:B-1----:R-:W-:-:S04]  /*9e60*/  IMAD.WIDE.U32 R6, R8, UR43, R2 ;  /* 0x0000002b08067c25 */ /* 0x002fc8000f8e0002 */
[----:B------:R-:W-:Y:S01]  /*9e70*/  IMAD R8, R8, UR4, RZ ;  /* 0x0000000408087c24 */ /* 0x000fe2000f8e02ff */
[----:B------:R-:W-:-:S03]  /*9e80*/  LEA R2, P0, R6, R4, 0x1 ;  /* 0x0000000406027211 */ /* 0x000fc600078008ff */
[----:B------:R-:W-:-:S05]  /*9e90*/  IMAD R9, R9, UR43, R8 ;  /* 0x0000002b09097c24 */ /* 0x000fca000f8e0208 */
[----:B------:R-:W-:-:S04]  /*9ea0*/  IADD3 R9, R7, R9, RZ ;  /* 0x0000000907097210 */ /* 0x000fc80007ffe0ff */
[----:B------:R-:W-:Y:S02]  /*9eb0*/  LEA.HI.X R3, R6, R5, R9, 0x1, P0 ;  /* 0x0000000506037211 */ /* 0x000fe400000f0c09 */
[----:B------:R-:W-:-:S04]  /*9ec0*/  ISETP.GE.AND P0, PT, R13, 0x1, PT ;  /* 0x000000010d00780c */ /* 0x000fc80003f06270 */
[C---:B------:R-:W-:Y:S02]  /*9ed0*/  ISETP.LT.OR P1, PT, R10.reuse, 0x1, !P0 ;  /* 0x000000010a00780c */ /* 0x040fe40004721670 */
[C---:B------:R-:W-:Y:S02]  /*9ee0*/  ISETP.LT.OR P3, PT, R10.reuse, 0x81, !P0 ;  /* 0x000000810a00780c */ /* 0x040fe40004761670 */
[C---:B------:R-:W-:Y:S02]  /*9ef0*/  ISETP.LT.OR P4, PT, R10.reuse, 0x9, !P0 ;  /* 0x000000090a00780c */ /* 0x040fe40004781670 */
[----:B------:R-:W-:-:S07]  /*9f00*/  ISETP.LT.OR P0, PT, R10, 0x89, !P0 ;  /* 0x000000890a00780c */ /* 0x000fce0004701670 */
[----:B------:R-:W2:Y:S04]  /*9f10*/  @!P1 LDG.E.U16 R0, desc[UR56][R2.64] ;  /* 0x0000003802009981 */ /* 0x000ea8000c1e1500 */
[----:B------:R-:W3:Y:S04]  /*9f20*/  @!P3 LDG.E.U16 R4, desc[UR56][R2.64+0x100] ;  /* 0x000100380204b981 */ /* 0x000ee8000c1e1500 */
[----:B------:R-:W4:Y:S04]  /*9f30*/  @!P4 LDG.E.U16 R5, desc[UR56][R2.64+0x10] ;  /* 0x000010380205c981 */ /* 0x000f28000c1e1500 */
[----:B------:R1:W4:Y:S01]  /*9f40*/  @!P0 LDG.E.U16 R3, desc[UR56][R2.64+0x110] ;  /* 0x0001103802038981 */ /* 0x000322000c1e1500 */
[----:B------:R-:W-:Y:S01]  /*9f50*/  IMAD.MOV.U32 R14, RZ, RZ, RZ ;  /* 0x000000ffff0e7224 */ /* 0x000fe200078e00ff */
[----:B-1----:R-:W-:-:S02]  /*9f60*/  MOV R2, RZ ;  /* 0x000000ff00027202 */ /* 0x002fc40000000f00 */
[----:B--2---:R-:W-:Y:S02]  /*9f70*/  @!P1 PRMT R14, R0, 0x5410, RZ ;  /* 0x00005410000e9816 */ /* 0x004fe400000000ff */
[----:B---3--:R-:W-:Y:S02]  /*9f80*/  @!P3 PRMT R2, R4, 0x5410, RZ ;  /* 0x000054100402b816 */ /* 0x008fe400000000ff */
[----:B----4-:R-:W-:-:S05]  /*9f90*/  @!P4 PRMT R14, R14, 0x5410, R5 ;  /* 0x000054100e0ec816 */ /* 0x010fca0000000005 */
[--C-:B------:R-:W-:Y:S02]  /*9fa0*/  HADD2.F32 R0, -RZ, R14.reuse.H0_H0 ;  /* 0x2000000eff007230 */ /* 0x100fe40000004100 */
[----:B------:R-:W-:Y:S01]  /*9fb0*/  HADD2.F32 R14, -RZ, R14.H1_H1 ;  /* 0x3000000eff0e7230 */ /* 0x000fe20000004100 */
[----:B------:R-:W-:-:S05]  /*9fc0*/  @!P0 PRMT R2, R2, 0x5410, R3 ;  /* 0x0000541002028816 */ /* 0x000fca0000000003 */
[--C-:B------:R-:W-:Y:S02]  /*9fd0*/  HADD2.F32 R12, -RZ, R2.reuse.H0_H0 ;  /* 0x20000002ff0c7230 */ /* 0x100fe40000004100 */
[----:B------:R-:W-:-:S07]  /*9fe0*/  HADD2.F32 R2, -RZ, R2.H1_H1 ;  /* 0x30000002ff027230 */ /* 0x000fce0000004100 */
.L_x_46:
[----:B------:R-:W-:Y:S01]  /*9ff0*/  PRMT R11, R11, 0x9910, RZ ;  /* 0x000099100b0b7816 */ /* 0x000fe200000000ff */
[----:B------:R-:W-:Y:S01]  /*a000*/  BSSY B0, `(.L_x_47) ;  /* 0x0000026000007945 */ /* 0x000fe20003800000 */
[----:B------:R-:W-:Y:S02]  /*a010*/  MOV R3, RZ ;  /* 0x000000ff00037202 */ /* 0x000fe40000000f00 */
[----:B------:R-:W-:Y:S02]  /*a020*/  CS2R R8, SRZ ;  /* 0x0000000000087805 */ /* 0x000fe4000001ff00 */
[----:B------:R-:W-:Y:S02]  /*a030*/  ISETP.NE.AND P0, PT, R11, RZ, PT ;  /* 0x000000ff0b00720c */ /* 0x000fe40003f05270 */
[----:B------:R-:W-:Y:S02]  /*a040*/  CS2R R10, SRZ ;  /* 0x00000000000a7805 */ /* 0x000fe4000001ff00 */
[----:B------:R-:W-:-:S02]  /*a050*/  CS2R R6, SRZ ;  /* 0x0000000000067805 */ /* 0x000fc4000001ff00 */
[----:B------:R-:W-:-:S07]  /*a060*/  CS2R R4, SRZ ;  /* 0x0000000000047805 */ /* 0x000fce000001ff00 */
[----:B------:R-:W-:Y:S05]  /*a070*/  @!P0 BRA `(.L_x_48) ;  /* 0x0000000000788947 */ /* 0x000fea0003800000 */
[----:B------:R-:W-:-:S06]  /*a080*/  UISETP.NE.AND UP0, UPT, UR48, 0x3, UPT ;  /* 0x000000033000788c */ /* 0x000fcc000bf05270 */
[----:B------:R-:W-:-:S13]  /*a090*/  PLOP3.LUT P1, PT, PT, PT, UP0, 0x80, 0x0 ;  /* 0x000000000000781c */ /* 0x000fda0003f2f008 */
[----:B------:R-:W-:Y:S05]  /*a0a0*/  @!P1 BRA `(.L_x_49) ;  /* 0x0000000000049947 */ /* 0x000fea0003800000 */
[----:B------:R-:W-:Y:S01]  /*a0b0*/  BPT.TRAP 0x1 ;  /* 0x000000040000795c */ /* 0x000fe20000300000 */
.L_x_49:
[----:B------:R-:W-:-:S04]  /*a0c0*/  SHF.L.U32 R3, RZ, 0x1f, RZ ;  /* 0x0000001fff037819 */ /* 0x000fc800000006ff */
[----:B------:R-:W1:Y:S02]  /*a0d0*/  SYNCS.PHASECHK.TRANS64.TRYWAIT P1, [UR50+0x30], R3 ;  /* 0x00003003ff0075a7 */ /* 0x000e640008020172 */
[----:B-1----:R-:W-:Y:S05]  /*a0e0*/  @!P1 BRA `(.L_x_50) ;  /* 0x000000c000949947 */ /* 0x002fea0003800000 */
.L_x_355:
[----:B-1----:R-:W-:Y:S01]  /*a0f0*/  IMAD.MOV.U32 R3, RZ, RZ, 0x1 ;  /* 0x00000001ff037424 */ /* 0x002fe200078e00ff */
[----:B------:R-:W-:Y:S02]  /*a100*/  CS2R R10, SRZ ;  /* 0x00000000000a7805 */ /* 0x000fe4000001ff00 */
[----:B------:R-:W-:Y:S02]  /*a110*/  CS2R R8, SRZ ;  /* 0x0000000000087805 */ /* 0x000fe4000001ff00 */
[----:B------:R-:W-:Y:S02]  /*a120*/  CS2R R6, SRZ ;  /* 0x0000000000067805 */ /* 0x000fe4000001ff00 */
[----:B------:R-:W-:Y:S01]  /*a130*/  CS2R R4, SRZ ;  /* 0x0000000000047805 */ /* 0x000fe2000001ff00 */
[----:B------:R-:W-:Y:S06]  /*a140*/  @P2 BRA `(.L_x_48) ;  /* 0x0000000000442947 */ /* 0x000fec0003800000 */
[----:B------:R-:W1:Y:S01]  /*a150*/  S2R R13, SR_TID.X ;  /* 0x00000000000d7919 */ /* 0x000e620000002100 */
[----:B------:R-:W-:Y:S05]  /*a160*/  WARPSYNC.ALL ;  /* 0x0000000000007948 */ /* 0x000fea0003800000 */
[C---:B-1----:R-:W-:Y:S02]  /*a170*/  SHF.L.U32 R4, R13.reuse, 0x4, RZ ;  /* 0x000000040d047819 */ /* 0x042fe400000006ff */
[----:B------:R-:W-:Y:S02]  /*a180*/  SHF.L.U32 R6, R13, 0x5, RZ ;  /* 0x000000050d067819 */ /* 0x000fe400000006ff */
[----:B------:R-:W-:-:S04]  /*a190*/  LOP3.LUT R4, R4, 0xe00, RZ, 0xc0, !PT ;  /* 0x00000e0004047812 */ /* 0x000fc800078ec0ff */
[----:B------:R-:W-:-:S04]  /*a1a0*/  LOP3.LUT R4, R4, 0x20, R6, 0xf8, !PT ;  /* 0x0000002004047812 */ /* 0x000fc800078ef806 */
[----:B------:R-:W-:Y:S02]  /*a1b0*/  LOP3.LUT R5, R4, 0x100, R6, 0xf8, !PT ;  /* 0x0000010004057812 */ /* 0x000fe400078ef806 */
[----:B------:R-:W-:Y:S02]  /*a1c0*/  LOP3.LUT R4, R6, 0xc0, RZ, 0xc0, !PT ;  /* 0x000000c006047812 */ /* 0x000fe400078ec0ff */
[----:B------:R-:W-:-:S04]  /*a1d0*/  SHF.R.U32.HI R6, RZ, 0x1, R13 ;  /* 0x00000001ff067819 */ /* 0x000fc8000001160d */
[----:B------:R-:W-:Y:S01]  /*a1e0*/  LOP3.LUT R4, R4, 0x8, R6, 0xf8, !PT ;  /* 0x0000000804047812 */ /* 0x000fe200078ef806 */
[----:B------:R-:W-:-:S05]  /*a1f0*/  IMAD.SHL.U32 R6, R13, 0x4, RZ ;  /* 0x000000040d067824 */ /* 0x000fca00078e00ff */
[----:B------:R-:W-:-:S04]  /*a200*/  LOP3.LUT R4, R4, 0x18, R6, 0x78, !PT ;  /* 0x0000001804047812 */ /* 0x000fc800078e7806 */
[----:B------:R-:W-:-:S04]  /*a210*/  LOP3.LUT R4, R5, R4, RZ, 0xfc, !PT ;  /* 0x0000000405047212 */ /* 0x000fc800078efcff */
[----:B------:R-:W-:-:S04]  /*a220*/  LEA R4, R4, UR50, 0x1 ;  /* 0x0000003204047c11 */ /* 0x000fc8000f8e08ff */
[----:B------:R-:W-:Y:S02]  /*a230*/  LEA R8, R18, R4, 0x1 ;  /* 0x0000000412087211 */ /* 0x000fe400078e08ff */
[----:B------:R-:W1:Y:S04]  /*a240*/  LDSM.16.M88.4 R4, [R4+0x200] ;  /* 0x000200000404783b */ /* 0x000e680000000200 */
[----:B------:R-:W2:Y:S02]  /*a250*/  LDSM.16.M88.4 R8, [R8+0x200] ;  /* 0x000200000808783b */ /* 0x000ea40000000200 */
.L_x_48:
[----:B------:R-:W-:Y:S05]  /*a260*/  BSYNC B0 ;  /* 0x0000000000007941 */ /* 0x000fea0003800000 */
.L_x_47:
[----:B------:R-:W3:Y:S04]  /*a270*/  LDL.LU R13, [R1] ;  /* 0x00000000010d7983 */ /* 0x000ee80000300800 */
[----:B------:R-:W4:Y:S04]  /*a280*/  LDL.LU R20, [R1+0x4] ;  /* 0x0000040001147983 */ /* 0x000f280000300800 */
        /* <DEDUP_REMOVED lines=14> */
[----:B------:R-:W-:Y:S05]  /*a370*/  WARPSYNC.ALL ;  /* 0x0000000000007948 */ /* 0x000fea0003800000 */
[----:B------:R-:W-:Y:S01]  /*a380*/  ISETP.GT.U32.AND P1, PT, R164, 0x3e, PT ;  /* 0x0000003ea400780c */ /* 0x000fe20003f24070 */
[----:B------:R-:W-:Y:S01]  /*a390*/  BSSY B0, `(.L_x_51) ;  /* 0x0000057000007945 */ /* 0x000fe20003800000 */
[----:B---3-5:R-:W-:Y:S01]  /*a3a0*/  FFMA R15, R17, R13, R0 ;  /* 0x0000000d110f7223 */ /* 0x028fe20000000000 */
[----:B-1----:R-:W-:-:S05]  /*a3b0*/  HADD2.F32 R13, -RZ, R4.H0_H0 ;  /* 0x20000004ff0d7230 */ /* 0x002fca0000004100 */
[----:B------:R-:W-:Y:S01]  /*a3c0*/  FFMA R15, R13, R16, R15 ;  /* 0x000000100d0f7223 */ /* 0x000fe2000000000f */
[----:B----4-:R-:W-:Y:S01]  /*a3d0*/  FFMA R13, R17, R20, R0 ;  /* 0x00000014110d7223 */ /* 0x010fe20000000000 */
[----:B------:R-:W-:-:S05]  /*a3e0*/  HADD2.F32 R20, -RZ, R4.H1_H1 ;  /* 0x30000004ff147230 */ /* 0x000fca0000004100 */
[----:B------:R-:W-:Y:S01]  /*a3f0*/  FFMA R20, R20, R16, R13 ;  /* 0x0000001014147223 */ /* 0x000fe2000000000d */
[----:B------:R-:W-:-:S04]  /*a400*/  HADD2.F32 R13, -RZ, R5.H0_H0 ;  /* 0x20000005ff0d7230 */ /* 0x000fc80000004100 */
[----:B------:R-:W-:Y:S01]  /*a410*/  F2FP.F16.F32.PACK_AB R20, R20, R15 ;  /* 0x0000000f1414723e */ /* 0x000fe200000000ff */
[--C-:B--2---:R-:W-:Y:S02]  /*a420*/  FFMA R15, R17, R170, R14.reuse ;  /* 0x000000aa110f7223 */ /* 0x104fe4000000000e */
[----:B------:R-:W1:Y:S02]  /*a430*/  S2R R170, SR_TID.X ;  /* 0x0000000000aa7919 */ /* 0x000e640000002100 */
[----:B------:R-:W-:Y:S01]  /*a440*/  FFMA R15, R13, R16, R15 ;  /* 0x000000100d0f7223 */ /* 0x000fe2000000000f */
[----:B------:R-:W-:Y:S01]  /*a450*/  FFMA R13, R17, R21, R14 ;  /* 0x00000015110d7223 */ /* 0x000fe2000000000e */
[----:B------:R-:W-:-:S05]  /*a460*/  HADD2.F32 R21, -RZ, R5.H1_H1 ;  /* 0x30000005ff157230 */ /* 0x000fca0000004100 */
[----:B------:R-:W-:Y:S01]  /*a470*/  FFMA R21, R21, R16, R13 ;  /* 0x0000001015157223 */ /* 0x000fe2000000000d */
[----:B------:R-:W-:-:S04]  /*a480*/  HADD2.F32 R13, -RZ, R6.H0_H0 ;  /* 0x20000006ff0d7230 */ /* 0x000fc80000004100 */
[----:B------:R-:W-:Y:S01]  /*a490*/  F2FP.F16.F32.PACK_AB R21, R21, R15 ;  /* 0x0000000f1515723e */ /* 0x000fe200000000ff */
[----:B------:R-:W-:-:S04]  /*a4a0*/  FFMA R15, R17, R156, R0 ;  /* 0x0000009c110f7223 */ /* 0x000fc80000000000 */
[----:B------:R-:W-:Y:S01]  /*a4b0*/  FFMA R15, R13, R16, R15 ;  /* 0x000000100d0f7223 */ /* 0x000fe2000000000f */
[----:B------:R-:W-:Y:S01]  /*a4c0*/  FFMA R13, R17, R22, R0 ;  /* 0x00000016110d7223 */ /* 0x000fe20000000000 */
[----:B------:R-:W-:-:S05]  /*a4d0*/  HADD2.F32 R22, -RZ, R6.H1_H1 ;  /* 0x30000006ff167230 */ /* 0x000fca0000004100 */
[----:B------:R-:W-:Y:S01]  /*a4e0*/  FFMA R22, R22, R16, R13 ;  /* 0x0000001016167223 */ /* 0x000fe2000000000d */
[----:B------:R-:W-:-:S04]  /*a4f0*/  HADD2.F32 R13, -RZ, R7.H0_H0 ;  /* 0x20000007ff0d7230 */ /* 0x000fc80000004100 */
[----:B------:R-:W-:Y:S01]  /*a500*/  F2FP.F16.F32.PACK_AB R22, R22, R15 ;  /* 0x0000000f1616723e */ /* 0x000fe200000000ff */
[----:B------:R-:W-:Y:S01]  /*a510*/  FFMA R15, R17, R19, R14 ;  /* 0x00000013110f7223 */ /* 0x000fe2000000000e */
[----:B-1----:R-:W-:-:S03]  /*a520*/  IMAD.SHL.U32 R156, R170, 0x20, RZ ;  /* 0x00000020aa9c7824 */ /* 0x002fc600078e00ff */
[----:B------:R-:W-:Y:S01]  /*a530*/  FFMA R19, R13, R16, R15 ;  /* 0x000000100d137223 */ /* 0x000fe2000000000f */
[----:B------:R-:W-:Y:S02]  /*a540*/  HADD2.F32 R13, -RZ, R7.H1_H1 ;  /* 0x30000007ff0d7230 */ /* 0x000fe40000004100 */
[----:B------:R-:W-:-:S04]  /*a550*/  FFMA R15, R17, R23, R14 ;  /* 0x00000017110f7223 */ /* 0x000fc8000000000e */
[----:B------:R-:W-:Y:S01]  /*a560*/  FFMA R23, R13, R16, R15 ;  /* 0x000000100d177223 */ /* 0x000fe2000000000f */
[----:B------:R-:W-:-:S04]  /*a570*/  SHF.L.U32 R13, R170, 0x4, RZ ;  /* 0x00000004aa0d7819 */ /* 0x000fc800000006ff */
[----:B------:R-:W-:Y:S02]  /*a580*/  LOP3.LUT R13, R13, 0xe00, RZ, 0xc0, !PT ;  /* 0x00000e000d0d7812 */ /* 0x000fe400078ec0ff */
[----:B------:R-:W-:Y:S01]  /*a590*/  F2FP.F16.F32.PACK_AB R23, R23, R19 ;  /* 0x000000131717723e */ /* 0x000fe200000000ff */
[----:B------:R-:W-:Y:S01]  /*a5a0*/  HADD2.F32 R19, -RZ, R8.H0_H0 ;  /* 0x20000008ff137230 */ /* 0x000fe20000004100 */
[----:B------:R-:W-:-:S04]  /*a5b0*/  LOP3.LUT R13, R13, 0x20, R156, 0xf8, !PT ;  /* 0x000000200d0d7812 */ /* 0x000fc800078ef89c */
[----:B------:R-:W-:Y:S02]  /*a5c0*/  LOP3.LUT R15, R13, 0x100, R156, 0xf8, !PT ;  /* 0x000001000d0f7812 */ /* 0x000fe400078ef89c */
[----:B------:R-:W-:Y:S02]  /*a5d0*/  LOP3.LUT R13, R156, 0xc0, RZ, 0xc0, !PT ;  /* 0x000000c09c0d7812 */ /* 0x000fe400078ec0ff */
[----:B------:R-:W-:-:S04]  /*a5e0*/  SHF.R.U32.HI R156, RZ, 0x1, R170 ;  /* 0x00000001ff9c7819 */ /* 0x000fc800000116aa */
[----:B------:R-:W-:Y:S02]  /*a5f0*/  LOP3.LUT R13, R13, 0x8, R156, 0xf8, !PT ;  /* 0x000000080d0d7812 */ /* 0x000fe400078ef89c */
[----:B------:R-:W-:-:S04]  /*a600*/  SHF.L.U32 R156, R170, 0x2, RZ ;  /* 0x00000002aa9c7819 */ /* 0x000fc800000006ff */
[----:B------:R-:W-:-:S04]  /*a610*/  LOP3.LUT R13, R13, 0x18, R156, 0x78, !PT ;  /* 0x000000180d0d7812 */ /* 0x000fc800078e789c */
[----:B------:R-:W-:-:S04]  /*a620*/  LOP3.LUT R13, R15, R13, RZ, 0xfc, !PT ;  /* 0x0000000d0f0d7212 */ /* 0x000fc800078efcff */
[----:B------:R-:W-:Y:S01]  /*a630*/  LEA R15, R13, UR50, 0x1 ;  /* 0x000000320d0f7c11 */ /* 0x000fe2000f8e08ff */
[----:B------:R-:W-:-:S04]  /*a640*/  HADD2.F32 R13, -RZ, R8.H1_H1 ;  /* 0x30000008ff0d7230 */ /* 0x000fc80000004100 */
[----:B------:R1:W-:Y:S02]  /*a650*/  STSM.16.M88.4 [R15+0x200], R20 ;  /* 0x000200140f007844 */ /* 0x0003e40000000200 */
[C-C-:B-1----:R-:W-:Y:S01]  /*a660*/  FFMA R21, R17.reuse, R162, R0.reuse ;  /* 0x000000a211157223 */ /* 0x142fe20000000000 */
[----:B------:R-:W-:-:S03]  /*a670*/  FFMA R20, R17, R161, R0 ;  /* 0x000000a111147223 */ /* 0x000fc60000000000 */
[-C--:B------:R-:W-:Y:S01]  /*a680*/  FFMA R162, R19, R16.reuse, R21 ;  /* 0x0000001013a27223 */ /* 0x080fe20000000015 */
[----:B------:R-:W-:Y:S01]  /*a690*/  FFMA R161, R13, R16, R20 ;  /* 0x000000100da17223 */ /* 0x000fe20000000014 */
[--C-:B------:R-:W-:Y:S02]  /*a6a0*/  HADD2.F32 R19, -RZ, R9.reuse.H0_H0 ;  /* 0x20000009ff137230 */ /* 0x100fe40000004100 */
[C-C-:B------:R-:W-:Y:S01]  /*a6b0*/  FFMA R21, R17.reuse, R169, R14.reuse ;  /* 0x000000a911157223 */ /* 0x140fe2000000000e */
[----:B------:R-:W-:Y:S02]  /*a6c0*/  HADD2.F32 R13, -RZ, R9.H1_H1 ;  /* 0x30000009ff0d7230 */ /* 0x000fe40000004100 */
[----:B------:R-:W-:Y:S01]  /*a6d0*/  FFMA R20, R17, R158, R14 ;  /* 0x0000009e11147223 */ /* 0x000fe2000000000e */
[-C--:B------:R-:W-:Y:S01]  /*a6e0*/  FFMA R158, R19, R16.reuse, R21 ;  /* 0x00000010139e7223 */ /* 0x080fe20000000015 */
[--C-:B------:R-:W-:Y:S02]  /*a6f0*/  HADD2.F32 R19, -RZ, R10.reuse.H0_H0 ;  /* 0x2000000aff137230 */ /* 0x100fe40000004100 */
[----:B------:R-:W-:Y:S01]  /*a700*/  FFMA R156, R13, R16, R20 ;  /* 0x000000100d9c7223 */ /* 0x000fe20000000014 */
[----:B------:R-:W-:-:S02]  /*a710*/  HADD2.F32 R13, -RZ, R10.H1_H1 ;  /* 0x3000000aff0d7230 */ /* 0x000fc40000004100 */
[C-C-:B------:R-:W-:Y:S01]  /*a720*/  FFMA R21, R17.reuse, R168, R0.reuse ;  /* 0x000000a811157223 */ /* 0x140fe20000000000 */
[----:B------:R-:W-:-:S03]  /*a730*/  FFMA R20, R17, R167, R0 ;  /* 0x000000a711147223 */ /* 0x000fc60000000000 */
[-C--:B------:R-:W-:Y:S01]  /*a740*/  FFMA R23, R19, R16.reuse, R21 ;  /* 0x0000001013177223 */ /* 0x080fe20000000015 */
[----:B------:R-:W-:Y:S01]  /*a750*/  FFMA R22, R13, R16, R20 ;  /* 0x000000100d167223 */ /* 0x000fe20000000014 */
[--C-:B------:R-:W-:Y:S02]  /*a760*/  HADD2.F32 R19, -RZ, R11.reuse.H0_H0 ;  /* 0x2000000bff137230 */ /* 0x100fe40000004100 */
[C-C-:B------:R-:W-:Y:S01]  /*a770*/  FFMA R21, R17.reuse, R166, R14.reuse ;  /* 0x000000a611157223 */ /* 0x140fe2000000000e */
[----:B------:R-:W-:Y:S02]  /*a780*/  HADD2.F32 R13, -RZ, R11.H1_H1 ;  /* 0x3000000bff0d7230 */ /* 0x000fe40000004100 */
[----:B------:R-:W-:Y:S01]  /*a790*/  FFMA R20, R17, R165, R14 ;  /* 0x000000a511147223 */ /* 0x000fe2000000000e */
[----:B------:R-:W-:Y:S01]  /*a7a0*/  F2FP.F16.F32.PACK_AB R22, R22, R23 ;  /* 0x000000171616723e */ /* 0x000fe200000000ff */
[----:B------:R-:W-:Y:S01]  /*a7b0*/  FFMA R19, R19, R16, R21 ;  /* 0x0000001013137223 */ /* 0x000fe20000000015 */
[----:B------:R-:W-:Y:S01]  /*a7c0*/  F2FP.F16.F32.PACK_AB R21, R156, R158 ;  /* 0x0000009e9c15723e */ /* 0x000fe200000000ff */
[----:B------:R-:W-:Y:S01]  /*a7d0*/  FFMA R13, R13, R16, R20 ;  /* 0x000000100d0d7223 */ /* 0x000fe20000000014 */
[----:B------:R-:W-:-:S02]  /*a7e0*/  F2FP.F16.F32.PACK_AB R20, R161, R162 ;  /* 0x000000a2a114723e */ /* 0x000fc400000000ff */
[----:B------:R-:W-:Y:S02]  /*a7f0*/  LEA R156, R18, R15, 0x1 ;  /* 0x0000000f129c7211 */ /* 0x000fe400078e08ff */
[----:B------:R-:W-:-:S05]  /*a800*/  F2FP.F16.F32.PACK_AB R23, R13, R19 ;  /* 0x000000130d17723e */ /* 0x000fca00000000ff */
[----:B------:R1:W-:Y:S01]  /*a810*/  STSM.16.M88.4 [R156+0x200], R20 ;  /* 0x000200149c007844 */ /* 0x0003e20000000200 */
[----:B------:R-:W-:Y:S01]  /*a820*/  @!PT LDS RZ, [RZ] ;  /* 0x00000000fffff984 */ /* 0x000fe20000000800 */
[----:B------:R-:W-:Y:S01]  /*a830*/  @!PT LDS RZ, [RZ] ;  /* 0x00000000fffff984 */ /* 0x000fe20000000800 */
[----:B------:R-:W-:Y:S01]  /*a840*/  @!PT LDS RZ, [RZ] ;  /* 0x00000000fffff984 */ /* 0x000fe20000000800 */
[----:B------:R-:W-:Y:S01]  /*a850*/  @!PT LDS RZ, [RZ] ;  /* 0x00000000fffff984 */ /* 0x000fe20000000800 */
[----:B------:R2:W-:Y:S06]  /*a860*/  MEMBAR.ALL.CTA ;  /* 0x0000000000007992 */ /* 0x0005ec0000008000 */
[----:B--2---:R-:W2:Y:S02]  /*a870*/  FENCE.VIEW.ASYNC.S ;  /* 0x00000000000073c6 */ /* 0x004ea40000000000 */
[----:B--2---:R-:W-:Y:S06]  /*a880*/  BAR.SYNC.DEFER_BLOCKING 0x1, 0x100 ;  /* 0x0044000000007b1d */ /* 0x004fec0000010000 */
[----:B------:R-:W-:Y:S05]  /*a890*/  @P1 BRA `(.L_x_52) ;  /* 0x0000000000181947 */ /* 0x000fea0003800000 */
[----:B------:R-:W-:Y:S02]  /*a8a0*/  UIADD3 UR4, UP0, UR60, 0x4f0, URZ ;  /* 0x000004f03c047890 */ /* 0x000fe4000ff1e03f */
[----:B------:R-:W-:Y:S02]  /*a8b0*/  UIADD3 UR40, UR50, 0x200, URZ ;  /* 0x0000020032287890 */ /* 0x000fe4000fffe03f */
[----:B------:R-:W-:-:S09]  /*a8c0*/  UIADD3.X UR5, URZ, UR61, URZ, UP0, !UPT ;  /* 0x0000003d3f057290 */ /* 0x000fd200087fe43f */
[----:B------:R2:W-:Y:S01]  /*a8d0*/  UTMASTG.3D [UR40], [UR4] ;  /* 0x00000028040073b5 */ /* 0x0005e20008010000 */
[----:B------:R0:W-:Y:S01]  /*a8e0*/  UTMACMDFLUSH ;  /* 0x00000000000079b7 */ /* 0x0001e20000000000 */
[----:B--2---:R-:W-:-:S04]  /*a8f0*/  DEPBAR.LE SB0, 0x1 ;  /* 0x000080400000791a */ /* 0x004fc80000000000 */
.L_x_52:
[----:B------:R-:W-:Y:S05]  /*a900*/  BSYNC B0 ;  /* 0x0000000000007941 */ /* 0x000fea0003800000 */
.L_x_51:
[----:B------:R-:W-:Y:S01]  /*a910*/  BAR.SYNC.DEFER_BLOCKING 0x1, 0x100 ;  /* 0x0044000000007b1d */ /* 0x000fe20000010000 */
[----:B------:R-:W-:Y:S01]  /*a920*/  ISETP.NE.AND P3, PT, RZ, UR36, PT ;  /* 0x00000024ff007c0c */ /* 0x000fe2000bf65270 */
[----:B------:R-:W-:-:S05]  /*a930*/  VIADD R19, R15, 0x200 ;  /* 0x000002000f137836 */ /* 0x000fca0000000000 */
[----:B------:R-:W-:-:S07]  /*a940*/  LEA R158, R18, R19, 0x1 ;  /* 0x00000013129e7211 */ /* 0x000fce00078e08ff */
[----:B------:R-:W-:Y:S05]  /*a950*/  @!P3 BRA `(.L_x_53) ;  /* 0x000000000038b947 */ /* 0x000fea0003800000 */
[----:B------:R-:W-:Y:S04]  /*a960*/  BSSY B0, `(.L_x_54) ;  /* 0x000000a000007945 */ /* 0x000fe80003800000 */
[----:B------:R-:W-:Y:S05]  /*a970*/  @!P0 BRA `(.L_x_55) ;  /* 0x0000000000208947 */ /* 0x000fea0003800000 */
[----:B------:R-:W-:-:S06]  /*a980*/  UISETP.NE.AND UP0, UPT, UR48, 0x3, UPT ;  /* 0x000000033000788c */ /* 0x000fcc000bf05270 */
[----:B------:R-:W-:-:S13]  /*a990*/  PLOP3.LUT P3, PT, PT, PT, UP0, 0x80, 0x0 ;  /* 0x000000000000781c */ /* 0x000fda0003f6f008 */
[----:B------:R-:W-:Y:S05]  /*a9a0*/  @!P3 BRA `(.L_x_56) ;  /* 0x000000000004b947 */ /* 0x000fea0003800000 */
[----:B------:R-:W-:Y:S01]  /*a9b0*/  BPT.TRAP 0x1 ;  /* 0x000000040000795c */ /* 0x000fe20000300000 */
.L_x_56:
[----:B------:R-:W-:-:S04]  /*a9c0*/  ULEA UR4, UR52, UR50, 0x3 ;  /* 0x0000003234047291 */ /* 0x000fc8000f8e183f */
[----:B------:R-:W-:-:S04]  /*a9d0*/  UIADD3 UR4, UR4, 0x50, URZ ;  /* 0x0000005004047890 */ /* 0x000fc8000fffe03f */
[----:B------:R-:W-:-:S09]  /*a9e0*/  UPRMT UR4, UR49, 0x654, UR4 ;  /* 0x0000065431047896 */ /* 0x000fd20008000004 */
[----:B------:R-:W-:Y:S03]  /*a9f0*/  SYNCS.ARRIVE.TRANS64.RED.A1T0 RZ, [UR4], RZ ;  /* 0x000000ffffff79a7 */ /* 0x000fe60008100404 */
.L_x_55:
[----:B------:R-:W-:Y:S05]  /*aa00*/  BSYNC B0 ;  /* 0x0000000000007941 */ /* 0x000fea0003800000 */
.L_x_54:
[----:B------:R-:W-:-:S04]  /*aa10*/  UIADD3 UR52, UR52, 0x1, URZ ;  /* 0x0000000134347890 */ /* 0x000fc8000fffe03f */
[----:B------:R-:W-:-:S04]  /*aa20*/  UISETP.NE.AND UP0, UPT, UR52, 0x4, UPT ;  /* 0x000000043400788c */ /* 0x000fc8000bf05270 */
[----:B------:R-:W-:-:S12]  /*aa30*/  USEL UR52, UR52, URZ, UP0 ;  /* 0x0000003f34347287 */ /* 0x000fd80008000000 */
.L_x_53:
[----:B------:R-:W-:Y:S04]  /*aa40*/  BSSY B0, `(.L_x_57) ;  /* 0x0000012000007945 */ /* 0x000fe80003800000 */
[----:B------:R-:W-:Y:S05]  /*aa50*/  @!P0 BRA `(.L_x_58) ;  /* 0x0000000000408947 */ /* 0x000fea0003800000 */
[----:B------:R-:W-:-:S06]  /*aa60*/  UISETP.NE.AND UP0, UPT, UR48, 0x3, UPT ;  /* 0x000000033000788c */ /* 0x000fcc000bf05270 */
[----:B------:R-:W-:-:S13]  /*aa70*/  PLOP3.LUT P3, PT, PT, PT, UP0, 0x80, 0x0 ;  /* 0x000000000000781c */ /* 0x000fda0003f6f008 */
[----:B------:R-:W-:Y:S05]  /*aa80*/  @!P3 BRA `(.L_x_59) ;  /* 0x000000000004b947 */ /* 0x000fea0003800000 */
[----:B------:R-:W-:Y:S01]  /*aa90*/  BPT.TRAP 0x1 ;  /* 0x000000040000795c */ /* 0x000fe20000300000 */
.L_x_59:
[----:B------:R-:W-:Y:S01]  /*aaa0*/  LEA R13, R3, UR50, 0x3 ;  /* 0x00000032030d7c11 */ /* 0x000fe2000f8e18ff */
[----:B------:R-:W-:Y:S01]  /*aab0*/  BSSY B1, `(.L_x_60) ;  /* 0x0000004000017945 */ /* 0x000fe20003800000 */
[----:B-1----:R-:W-:-:S04]  /*aac0*/  SHF.L.U32 R20, RZ, 0x1f, RZ ;  /* 0x0000001fff147819 */ /* 0x002fc800000006ff */
[----:B------:R-:W1:Y:S02]  /*aad0*/  SYNCS.PHASECHK.TRANS64.TRYWAIT P3, [R13+URZ+0x30], R20 ;  /* 0x000030140d0075a7 */ /* 0x000e64000806017f */
[----:B-1----:R-:W-:Y:S05]  /*aae0*/  @!P3 BRA `(.L_x_61) ;  /* 0x000000b8002cb947 */ /* 0x002fea0003800000 */
.L_x_356:
[----:B------:R-:W-:Y:S05]  /*aaf0*/  BSYNC B1 ;  /* 0x0000000000017941 */ /* 0x000fea0003800000 */
.L_x_60:
[C---:B-1----:R-:W-:Y:S01]  /*ab00*/  @!P2 LEA R13, R3.reuse, R19, 0xd ;  /* 0x00000013030da211 */ /* 0x042fe200078e68ff */
[----:B------:R-:W-:Y:S05]  /*ab10*/  @!P2 WARPSYNC.ALL ;  /* 0x000000000000a948 */ /* 0x000fea0003800000 */
[----:B------:R1:W2:Y:S01]  /*ab20*/  @!P2 LDSM.16.M88.4 R4, [R13] ;  /* 0x000000000d04a83b */ /* 0x0002a20000000200 */
[----:B------:R-:W-:Y:S01]  /*ab30*/  IADD3 R3, R3, 0x1, RZ ;  /* 0x0000000103037810 */ /* 0x000fe20007ffe0ff */
[----:B-1----:R-:W-:-:S05]  /*ab40*/  @!P2 IMAD R13, R18, 0x2, R13 ;  /* 0x00000002120da824 */ /* 0x002fca00078e020d */
[----:B------:R3:W4:Y:S02]  /*ab50*/  @!P2 LDSM.16.M88.4 R8, [R13] ;  /* 0x000000000d08a83b */ /* 0x0007240000000200 */
.L_x_58:
[----:B------:R-:W-:Y:S05]  /*ab60*/  BSYNC B0 ;  /* 0x0000000000007941 */ /* 0x000fea0003800000 */
.L_x_57:
[--C-:B--23--:R-:W-:Y:S02]  /*ab70*/  HADD2.F32 R13, -RZ, R4.reuse.H0_H0 ;  /* 0x20000004ff0d7230 */ /* 0x10cfe40000004100 */
[C-C-:B------:R-:W-:Y:S01]  /*ab80*/  FFMA R24, R17.reuse, R24, R12.reuse ;  /* 0x0000001811187223 */ /* 0x140fe2000000000c */
[C---:B------:R-:W-:Y:S01]  /*ab90*/  FFMA R25, R17.reuse, R25, R12 ;  /* 0x0000001911197223 */ /* 0x040fe2000000000c */
[C-C-:B------:R-:W-:Y:S01]  /*aba0*/  FFMA R26, R17.reuse, R26, R2.reuse ;  /* 0x0000001a111a7223 */ /* 0x140fe20000000002 */
[----:B------:R-:W-:Y:S01]  /*abb0*/  FFMA R27, R17, R27, R2 ;  /* 0x0000001b111b7223 */ /* 0x000fe20000000002 */
[----:B-1----:R-:W-:Y:S01]  /*abc0*/  FFMA R20, R13, R16, R24 ;  /* 0x000000100d147223 */ /* 0x002fe20000000018 */
[----:B------:R-:W-:Y:S02]  /*abd0*/  HADD2.F32 R13, -RZ, R4.H1_H1 ;  /* 0x30000004ff0d7230 */ /* 0x000fe40000004100 */
[C-C-:B------:R-:W-:Y:S01]  /*abe0*/  FFMA R28, R17.reuse, R28, R12.reuse ;  /* 0x0000001c111c7223 */ /* 0x140fe2000000000c */
[C---:B------:R-:W-:Y:S01]  /*abf0*/  FFMA R29, R17.reuse, R29, R12 ;  /* 0x0000001d111d7223 */ /* 0x040fe2000000000c */
[C-C-:B------:R-:W-:Y:S01]  /*ac00*/  FFMA R30, R17.reuse, R30, R2.reuse ;  /* 0x0000001e111e7223 */ /* 0x140fe20000000002 */
[----:B------:R-:W-:Y:S01]  /*ac10*/  FFMA R31, R17, R31, R2 ;  /* 0x0000001f111f7223 */ /* 0x000fe20000000002 */
[----:B------:R-:W-:Y:S01]  /*ac20*/  FFMA R13, R13, R16, R25 ;  /* 0x000000100d0d7223 */ /* 0x000fe20000000019 */
[----:B------:R-:W-:Y:S05]  /*ac30*/  WARPSYNC.ALL ;  /* 0x0000000000007948 */ /* 0x000fea0003800000 */
[----:B------:R-:W-:Y:S01]  /*ac40*/  F2FP.F16.F32.PACK_AB R20, R13, R20 ;  /* 0x000000140d14723e */ /* 0x000fe200000000ff */
[----:B------:R-:W-:-:S02]  /*ac50*/  HADD2.F32 R13, -RZ, R5.H0_H0 ;  /* 0x20000005ff0d7230 */ /* 0x000fc40000004100 */
[C-C-:B------:R-:W-:Y:S01]  /*ac60*/  FFMA R32, R17.reuse, R32, R12.reuse ;  /* 0x0000002011207223 */ /* 0x140fe2000000000c */
[C---:B------:R-:W-:Y:S01]  /*ac70*/  FFMA R33, R17.reuse, R33, R12 ;  /* 0x0000002111217223 */ /* 0x040fe2000000000c */
[C-C-:B------:R-:W-:Y:S01]  /*ac80*/  FFMA R34, R17.reuse, R34, R2.reuse ;  /* 0x0000002211227223 */ /* 0x140fe20000000002 */
[----:B------:R-:W-:Y:S01]  /*ac90*/  FFMA R35, R17, R35, R2 ;  /* 0x0000002311237223 */ /* 0x000fe20000000002 */
[----:B------:R-:W-:Y:S01]  /*aca0*/  FFMA R21, R13, R16, R26 ;  /* 0x000000100d157223 */ /* 0x000fe2000000001a */
[----:B------:R-:W-:Y:S02]  /*acb0*/  HADD2.F32 R13, -RZ, R5.H1_H1 ;  /* 0x30000005ff0d7230 */ /* 0x000fe40000004100 */
[C-C-:B------:R-:W-:Y:S01]  /*acc0*/  FFMA R36, R17.reuse, R36, R12.reuse ;  /* 0x0000002411247223 */ /* 0x140fe2000000000c */
[C---:B------:R-:W-:Y:S01]  /*acd0*/  FFMA R37, R17.reuse, R37, R12 ;  /* 0x0000002511257223 */ /* 0x040fe2000000000c */
[C-C-:B------:R-:W-:Y:S01]  /*ace0*/  FFMA R38, R17.reuse, R38, R2.reuse ;  /* 0x0000002611267223 */ /* 0x140fe20000000002 */
[----:B------:R-:W-:Y:S01]  /*acf0*/  FFMA R39, R17, R39, R2 ;  /* 0x0000002711277223 */ /* 0x000fe20000000002 */
[----:B------:R-:W-:Y:S01]  /*ad00*/  FFMA R13, R13, R16, R27 ;  /* 0x000000100d0d7223 */ /* 0x000fe2000000001b */
[----:B------:R-:W-:Y:S04]  /*ad10*/  BSSY B0, `(.L_x_62) ;  /* 0x0000033000007945 */ /* 0x000fe80003800000 */
[----:B------:R-:W-:Y:S01]  /*ad20*/  F2FP.F16.F32.PACK_AB R21, R13, R21 ;  /* 0x000000150d15723e */ /* 0x000fe200000000ff */
[----:B------:R-:W-:-:S05]  /*ad30*/  HADD2.F32 R13, -RZ, R6.H0_H0 ;  /* 0x20000006ff0d7230 */ /* 0x000fca0000004100 */
[----:B------:R-:W-:Y:S01]  /*ad40*/  FFMA R28, R13, R16, R28 ;  /* 0x000000100d1c7223 */ /* 0x000fe2000000001c */
[----:B------:R-:W-:-:S05]  /*ad50*/  HADD2.F32 R13, -RZ, R6.H1_H1 ;  /* 0x30000006ff0d7230 */ /* 0x000fca0000004100 */
[----:B------:R-:W-:Y:S01]  /*ad60*/  FFMA R22, R13, R16, R29 ;  /* 0x000000100d167223 */ /* 0x000fe2000000001d */
[----:B------:R-:W-:-:S04]  /*ad70*/  HADD2.F32 R13, -RZ, R7.H0_H0 ;  /* 0x20000007ff0d7230 */ /* 0x000fc80000004100 */
[----:B------:R-:W-:Y:S01]  /*ad80*/  F2FP.F16.F32.PACK_AB R22, R22, R28 ;  /* 0x0000001c1616723e */ /* 0x000fe200000000ff */
[----:B------:R-:W-:Y:S01]  /*ad90*/  FFMA R23, R13, R16, R30 ;  /* 0x000000100d177223 */ /* 0x000fe2000000001e */
[----:B------:R-:W-:-:S05]  /*ada0*/  HADD2.F32 R13, -RZ, R7.H1_H1 ;  /* 0x30000007ff0d7230 */ /* 0x000fca0000004100 */
[----:B------:R-:W-:-:S05]  /*adb0*/  FFMA R13, R13, R16, R31 ;  /* 0x000000100d0d7223 */ /* 0x000fca000000001f */
[----:B------:R-:W-:Y:S01]  /*adc0*/  F2FP.F16.F32.PACK_AB R23, R13, R23 ;  /* 0x000000170d17723e */ /* 0x000fe200000000ff */
[----:B----4-:R-:W-:-:S04]  /*add0*/  HADD2.F32 R13, -RZ, R8.H1_H1 ;  /* 0x30000008ff0d7230 */ /* 0x010fc80000004100 */
[----:B------:R1:W-:Y:S01]  /*ade0*/  STSM.16.M88.4 [R15+0x2200], R20 ;  /* 0x002200140f007844 */ /* 0x0003e20000000200 */
[----:B------:R-:W-:Y:S01]  /*adf0*/  FFMA R33, R13, R16, R33 ;  /* 0x000000100d217223 */ /* 0x000fe20000000021 */
[----:B------:R-:W-:Y:S02]  /*ae00*/  HADD2.F32 R13, -RZ, R9.H1_H1 ;  /* 0x30000009ff0d7230 */ /* 0x000fe40000004100 */
[----:B-1----:R-:W-:-:S03]  /*ae10*/  HADD2.F32 R20, -RZ, R8.H0_H0 ;  /* 0x20000008ff147230 */ /* 0x002fc60000004100 */
[-C--:B------:R-:W-:Y:S01]  /*ae20*/  FFMA R21, R13, R16.reuse, R35 ;  /* 0x000000100d157223 */ /* 0x080fe20000000023 */
[--C-:B------:R-:W-:Y:S02]  /*ae30*/  HADD2.F32 R13, -RZ, R10.reuse.H1_H1 ;  /* 0x3000000aff0d7230 */ /* 0x100fe40000004100 */
[-C--:B------:R-:W-:Y:S01]  /*ae40*/  FFMA R32, R20, R16.reuse, R32 ;  /* 0x0000001014207223 */ /* 0x080fe20000000020 */
[----:B------:R-:W-:Y:S02]  /*ae50*/  HADD2.F32 R20, -RZ, R9.H0_H0 ;  /* 0x20000009ff147230 */ /* 0x000fe40000004100 */
[-C--:B------:R-:W-:Y:S01]  /*ae60*/  FFMA R22, R13, R16.reuse, R37 ;  /* 0x000000100d167223 */ /* 0x080fe20000000025 */
[----:B------:R-:W-:Y:S02]  /*ae70*/  HADD2.F32 R13, -RZ, R11.H1_H1 ;  /* 0x3000000bff0d7230 */ /* 0x000fe40000004100 */
[----:B------:R-:W-:Y:S01]  /*ae80*/  FFMA R34, R20, R16, R34 ;  /* 0x0000001014227223 */ /* 0x000fe20000000022 */
[----:B------:R-:W-:-:S02]  /*ae90*/  HADD2.F32 R20, -RZ, R10.H0_H0 ;  /* 0x2000000aff147230 */ /* 0x000fc40000004100 */
[----:B------:R-:W-:Y:S02]  /*aea0*/  FFMA R13, R13, R16, R39 ;  /* 0x000000100d0d7223 */ /* 0x000fe40000000027 */
[----:B------:R-:W-:Y:S01]  /*aeb0*/  F2FP.F16.F32.PACK_AB R21, R21, R34 ;  /* 0x000000221515723e */ /* 0x000fe200000000ff */
[----:B------:R-:W-:Y:S01]  /*aec0*/  FFMA R36, R20, R16, R36 ;  /* 0x0000001014247223 */ /* 0x000fe20000000024 */
[----:B------:R-:W-:-:S04]  /*aed0*/  HADD2.F32 R20, -RZ, R11.H0_H0 ;  /* 0x2000000bff147230 */ /* 0x000fc80000004100 */
[----:B------:R-:W-:Y:S01]  /*aee0*/  F2FP.F16.F32.PACK_AB R22, R22, R36 ;  /* 0x000000241616723e */ /* 0x000fe200000000ff */
[----:B------:R-:W-:Y:S01]  /*aef0*/  FFMA R23, R20, R16, R38 ;  /* 0x0000001014177223 */ /* 0x000fe20000000026 */
[----:B------:R-:W-:-:S04]  /*af00*/  F2FP.F16.F32.PACK_AB R20, R33, R32 ;  /* 0x000000202114723e */ /* 0x000fc800000000ff */
        /* <DEDUP_REMOVED lines=12> */
[----:B------:R-:W-:Y:S02]  /*afd0*/  UIADD3 UR4, UR50, 0x2200, URZ ;  /* 0x0000220032047890 */ /* 0x000fe4000fffe03f */
[----:B------:R-:W-:Y:S01]  /*afe0*/  UIADD3.X UR9, URZ, UR61, URZ, UP0, !UPT ;  /* 0x0000003d3f097290 */ /* 0x000fe200087fe43f */
[----:B------:R-:W-:Y:S01]  /*aff0*/  UMOV UR5, UR41 ;  /* 0x0000002900057c82 */ /* 0x000fe20008000000 */
[----:B------:R-:W-:-:S07]  /*b000*/  UMOV UR7, UR43 ;  /* 0x0000002b00077c82 */ /* 0x000fce0008000000 */
[----:B------:R2:W-:Y:S01]  /*b010*/  UTMASTG.3D [UR4], [UR8] ;  /* 0x00000004080073b5 */ /* 0x0005e20008010000 */
[----:B------:R0:W-:Y:S01]  /*b020*/  UTMACMDFLUSH ;  /* 0x00000000000079b7 */ /* 0x0001e20000000000 */
[----:B--2---:R-:W-:-:S04]  /*b030*/  DEPBAR.LE SB0, 0x1 ;  /* 0x000080400000791a */ /* 0x004fc80000000000 */
.L_x_63:
[----:B------:R-:W-:Y:S05]  /*b040*/  BSYNC B0 ;  /* 0x0000000000007941 */ /* 0x000fea0003800000 */
.L_x_62:
[----:B------:R-:W-:Y:S01]  /*b050*/  IADD3 R30, R15, 0x2200, RZ ;  /* 0x000022000f1e7810 */ /* 0x000fe20007ffe0ff */
[----:B------:R-:W-:Y:S04]  /*b060*/  BAR.SYNC.DEFER_BLOCKING 0x1, 0x100 ;  /* 0x0044000000007b1d */ /* 0x000fe80000010000 */
[----:B------:R-:W-:Y:S02]  /*b070*/  IMAD R30, R18, 0x2, R30 ;  /* 0x00000002121e7824 */ /* 0x000fe400078e021e */
[----:B------:R-:W-:Y:S04]  /*b080*/  BSSY B0, `(.L_x_64) ;  /* 0x000000a000007945 */ /* 0x000fe80003800000 */
[----:B------:R-:W-:Y:S05]  /*b090*/  @!P0 BRA `(.L_x_65) ;  /* 0x0000000000208947 */ /* 0x000fea0003800000 */
[----:B------:R-:W-:-:S06]  /*b0a0*/  UISETP.NE.AND UP0, UPT, UR48, 0x3, UPT ;  /* 0x000000033000788c */ /* 0x000fcc000bf05270 */
[----:B------:R-:W-:-:S13]  /*b0b0*/  PLOP3.LUT P3, PT, PT, PT, UP0, 0x80, 0x0 ;  /* 0x000000000000781c */ /* 0x000fda0003f6f008 */
[----:B------:R-:W-:Y:S05]  /*b0c0*/  @!P3 BRA `(.L_x_66) ;  /* 0x000000000004b947 */ /* 0x000fea0003800000 */
[----:B------:R-:W-:Y:S01]  /*b0d0*/  BPT.TRAP 0x1 ;  /* 0x000000040000795c */ /* 0x000fe20000300000 */
.L_x_66:
[----:B------:R-:W-:-:S04]  /*b0e0*/  ULEA UR4, UR52, UR50, 0x3 ;  /* 0x0000003234047291 */ /* 0x000fc8000f8e183f */
[----:B------:R-:W-:-:S04]  /*b0f0*/  UIADD3 UR4, UR4, 0x50, URZ ;  /* 0x0000005004047890 */ /* 0x000fc8000fffe03f */
[----:B------:R-:W-:-:S09]  /*b100*/  UPRMT UR4, UR49, 0x654, UR4 ;  /* 0x0000065431047896 */ /* 0x000fd20008000004 */
[----:B------:R-:W-:Y:S03]  /*b110*/  SYNCS.ARRIVE.TRANS64.RED.A1T0 RZ, [UR4], RZ ;  /* 0x000000ffffff79a7 */ /* 0x000fe60008100404 */
.L_x_65:
[----:B------:R-:W-:Y:S05]  /*b120*/  BSYNC B0 ;  /* 0x0000000000007941 */ /* 0x000fea0003800000 */
.L_x_64:
[----:B------:R-:W-:Y:S01]  /*b130*/  UIADD3 UR52, UR52, 0x1, URZ ;  /* 0x0000000134347890 */ /* 0x000fe2000fffe03f */
[----:B------:R-:W-:Y:S01]  /*b140*/  BSSY B0, `(.L_x_67) ;  /* 0x0000018000007945 */ /* 0x000fe20003800000 */
[----:B------:R-:W-:Y:S02]  /*b150*/  MOV R13, RZ ;  /* 0x000000ff000d7202 */ /* 0x000fe40000000f00 */
[----:B------:R-:W-:-:S04]  /*b160*/  UISETP.NE.AND UP0, UPT, UR52, 0x4, UPT ;  /* 0x000000043400788c */ /* 0x000fc8000bf05270 */
[----:B------:R-:W-:Y:S01]  /*b170*/  USEL UR52, UR52, URZ, UP0 ;  /* 0x0000003f34347287 */ /* 0x000fe20008000000 */
[----:B------:R-:W-:Y:S11]  /*b180*/  @!P0 BRA `(.L_x_68) ;  /* 0x00000000004c8947 */ /* 0x000ff60003800000 */
[----:B------:R-:W-:-:S06]  /*b190*/  UISETP.NE.AND UP0, UPT, UR48, 0x3, UPT ;  /* 0x000000033000788c */ /* 0x000fcc000bf05270 */
[----:B------:R-:W-:-:S13]  /*b1a0*/  PLOP3.LUT P3, PT, PT, PT, UP0, 0x80, 0x0 ;  /* 0x000000000000781c */ /* 0x000fda0003f6f008 */
[----:B------:R-:W-:Y:S05]  /*b1b0*/  @!P3 BRA `(.L_x_69) ;  /* 0x000000000004b947 */ /* 0x000fea0003800000 */
[----:B------:R-:W-:Y:S01]  /*b1c0*/  BPT.TRAP 0x1 ;  /* 0x000000040000795c */ /* 0x000fe20000300000 */
.L_x_69:
[----:B------:R-:W-:Y:S01]  /*b1d0*/  LEA R13, R3, UR50, 0x3 ;  /* 0x00000032030d7c11 */ /* 0x000fe2000f8e18ff */
[----:B------:R-:W-:Y:S01]  /*b1e0*/  BSSY B1, `(.L_x_70) ;  /* 0x0000004000017945 */ /* 0x000fe20003800000 */
[----:B-1----:R-:W-:-:S04]  /*b1f0*/  SHF.L.U32 R20, RZ, 0x1f, RZ ;  /* 0x0000001fff147819 */ /* 0x002fc800000006ff */
[----:B------:R-:W1:Y:S02]  /*b200*/  SYNCS.PHASECHK.TRANS64.TRYWAIT P3, [R13+URZ+0x30], R20 ;  /* 0x000030140d0075a7 */ /* 0x000e64000806017f */
[----:B-1----:R-:W-:Y:S05]  /*b210*/  @!P3 BRA `(.L_x_71) ;  /* 0x000000b00074b947 */ /* 0x002fea0003800000 */
.L_x_357:
[----:B------:R-:W-:Y:S05]  /*b220*/  BSYNC B1 ;  /* 0x0000000000017941 */ /* 0x000fea0003800000 */
.L_x_70:
[C---:B-1----:R-:W-:Y:S01]  /*b230*/  @!P2 LEA R13, R3.reuse, R19, 0xd ;  /* 0x00000013030da211 */ /* 0x042fe200078e68ff */
[----:B------:R-:W-:Y:S05]  /*b240*/  @!P2 WARPSYNC.ALL ;  /* 0x000000000000a948 */ /* 0x000fea0003800000 */
[----:B------:R-:W-:Y:S01]  /*b250*/  IADD3 R3, R3, 0x1, RZ ;  /* 0x0000000103037810 */ /* 0x000fe20007ffe0ff */
[----:B------:R1:W2:Y:S03]  /*b260*/  @!P2 LDSM.16.M88.4 R4, [R13] ;  /* 0x000000000d04a83b */ /* 0x0002a60000000200 */
[----:B------:R-:W-:-:S04]  /*b270*/  ISETP.NE.AND P3, PT, R3, 0x4, PT ;  /* 0x000000040300780c */ /* 0x000fc80003f65270 */
[----:B------:R-:W-:Y:S01]  /*b280*/  SEL R3, R3, RZ, P3 ;  /* 0x000000ff03037207 */ /* 0x000fe20001800000 */
[----:B-1----:R-:W-:-:S05]  /*b290*/  @!P2 IMAD R13, R18, 0x2, R13 ;  /* 0x00000002120da824 */ /* 0x002fca00078e020d */
[----:B------:R1:W3:Y:S02]  /*b2a0*/  @!P2 LDSM.16.M88.4 R8, [R13] ;  /* 0x000000000d08a83b */ /* 0x0002e40000000200 */
[----:B-1----:R-:W-:-:S07]  /*b2b0*/  SEL R13, RZ, 0x1, P3 ;  /* 0x00000001ff0d7807 */ /* 0x002fce0001800000 */
.L_x_68:
[----:B------:R-:W-:Y:S05]  /*b2c0*/  BSYNC B0 ;  /* 0x0000000000007941 */ /* 0x000fea0003800000 */
.L_x_67:
[----:B-1----:R-:W4:Y:S04]  /*b2d0*/  LDL.LU R20, [R1+0x40] ;  /* 0x0000400001147983 */ /* 0x002f280000300800 */
[----:B------:R-:W5:Y:S04]  /*b2e0*/  LDL.LU R38, [R1+0x44] ;  /* 0x0000440001267983 */ /* 0x000f680000300800 */
[----:B------:R-:W3:Y:S04]  /*b2f0*/  LDL.LU R23, [R1+0x48] ;  /* 0x0000480001177983 */ /* 0x000ee80000300800 */
        /* <DEDUP_REMOVED lines=12> */
[----:B------:R-:W3:Y:S01]  /*b3c0*/  LDL.LU R32, [R1+0x7c] ;  /* 0x00007c0001207983 */ /* 0x000ee20000300800 */
[----:B------:R-:W-:Y:S05]  /*b3d0*/  WARPSYNC.ALL ;  /* 0x0000000000007948 */ /* 0x000fea0003800000 */
[----:B------:R-:W-:Y:S01]  /*b3e0*/  BSSY B0, `(.L_x_72) ;  /* 0x000004c000007945 */ /* 0x000fe20003800000 */
[----:B----4-:R-:W-:Y:S01]  /*b3f0*/  FFMA R21, R17, R20, R0 ;  /* 0x0000001411157223 */ /* 0x010fe20000000000 */
[----:B--2---:R-:W-:-:S05]  /*b400*/  HADD2.F32 R20, -RZ, R4.H0_H0 ;  /* 0x20000004ff147230 */ /* 0x004fca0000004100 */
[----:B------:R-:W-:Y:S01]  /*b410*/  FFMA R22, R20, R16, R21 ;  /* 0x0000001014167223 */ /* 0x000fe20000000015 */
[----:B------:R-:W-:Y:S02]  /*b420*/  HADD2.F32 R20, -RZ, R4.H1_H1 ;  /* 0x30000004ff147230 */ /* 0x000fe40000004100 */
[----:B-----5:R-:W-:-:S04]  /*b430*/  FFMA R21, R17, R38, R0 ;  /* 0x0000002611157223 */ /* 0x020fc80000000000 */
[----:B------:R-:W-:Y:S01]  /*b440*/  FFMA R20, R20, R16, R21 ;  /* 0x0000001014147223 */ /* 0x000fe20000000015 */
[----:B------:R-:W-:-:S04]  /*b450*/  HADD2.F32 R21, -RZ, R5.H0_H0 ;  /* 0x20000005ff157230 */ /* 0x000fc80000004100 */
[----:B------:R-:W-:Y:S01]  /*b460*/  F2FP.F16.F32.PACK_AB R20, R20, R22 ;  /* 0x000000161414723e */ /* 0x000fe200000000ff */
[----:B---3--:R-:W-:-:S04]  /*b470*/  FFMA R22, R17, R23, R14 ;  /* 0x0000001711167223 */ /* 0x008fc8000000000e */
[----:B------:R-:W-:Y:S01]  /*b480*/  FFMA R23, R21, R16, R22 ;  /* 0x0000001015177223 */ /* 0x000fe20000000016 */
[----:B------:R-:W-:Y:S02]  /*b490*/  HADD2.F32 R21, -RZ, R5.H1_H1 ;  /* 0x30000005ff157230 */ /* 0x000fe40000004100 */
[----:B------:R-:W-:-:S04]  /*b4a0*/  FFMA R22, R17, R37, R14 ;  /* 0x0000002511167223 */ /* 0x000fc8000000000e */
[----:B------:R-:W-:Y:S01]  /*b4b0*/  FFMA R21, R21, R16, R22 ;  /* 0x0000001015157223 */ /* 0x000fe20000000016 */
[----:B------:R-:W-:-:S04]  /*b4c0*/  HADD2.F32 R22, -RZ, R6.H0_H0 ;  /* 0x20000006ff167230 */ /* 0x000fc80000004100 */
[----:B------:R-:W-:Y:S01]  /*b4d0*/  F2FP.F16.F32.PACK_AB R21, R21, R23 ;  /* 0x000000171515723e */ /* 0x000fe200000000ff */
[----:B------:R-:W-:-:S04]  /*b4e0*/  FFMA R23, R17, R26, R0 ;  /* 0x0000001a11177223 */ /* 0x000fc80000000000 */
[----:B------:R-:W-:Y:S01]  /*b4f0*/  FFMA R26, R22, R16, R23 ;  /* 0x00000010161a7223 */ /* 0x000fe20000000017 */
[----:B------:R-:W-:Y:S02]  /*b500*/  HADD2.F32 R22, -RZ, R6.H1_H1 ;  /* 0x30000006ff167230 */ /* 0x000fe40000004100 */
[----:B------:R-:W-:-:S04]  /*b510*/  FFMA R23, R17, R25, R0 ;  /* 0x0000001911177223 */ /* 0x000fc80000000000 */
[----:B------:R-:W-:Y:S01]  /*b520*/  FFMA R25, R22, R16, R23 ;  /* 0x0000001016197223 */ /* 0x000fe20000000017 */
[----:B------:R-:W-:Y:S02]  /*b530*/  HADD2.F32 R22, -RZ, R7.H0_H0 ;  /* 0x20000007ff167230 */ /* 0x000fe40000004100 */
[----:B------:R-:W-:-:S04]  /*b540*/  FFMA R23, R17, R24, R14 ;  /* 0x0000001811177223 */ /* 0x000fc8000000000e */
[----:B------:R-:W-:Y:S01]  /*b550*/  FFMA R24, R22, R16, R23 ;  /* 0x0000001016187223 */ /* 0x000fe20000000017 */
[----:B------:R-:W-:Y:S02]  /*b560*/  HADD2.F32 R22, -RZ, R7.H1_H1 ;  /* 0x30000007ff167230 */ /* 0x000fe40000004100 */
[----:B------:R-:W-:-:S04]  /*b570*/  FFMA R23, R17, R36, R14 ;  /* 0x0000002411177223 */ /* 0x000fc8000000000e */
[----:B------:R-:W-:Y:S01]  /*b580*/  FFMA R23, R22, R16, R23 ;  /* 0x0000001016177223 */ /* 0x000fe20000000017 */
[----:B------:R-:W-:-:S04]  /*b590*/  F2FP.F16.F32.PACK_AB R22, R25, R26 ;  /* 0x0000001a1916723e */ /* 0x000fc800000000ff */
[----:B------:R-:W-:-:S05]  /*b5a0*/  F2FP.F16.F32.PACK_AB R23, R23, R24 ;  /* 0x000000181717723e */ /* 0x000fca00000000ff */
[----:B------:R1:W-:Y:S02]  /*b5b0*/  STSM.16.M88.4 [R15+0x4200], R20 ;  /* 0x004200140f007844 */ /* 0x0003e40000000200 */
[--C-:B-1----:R-:W-:Y:S02]  /*b5c0*/  HADD2.F32 R21, -RZ, R8.reuse.H0_H0 ;  /* 0x20000008ff157230 */ /* 0x102fe40000004100 */
[C-C-:B------:R-:W-:Y:S01]  /*b5d0*/  FFMA R23, R17.reuse, R31, R0.reuse ;  /* 0x0000001f11177223 */ /* 0x140fe20000000000 */
[----:B------:R-:W-:Y:S02]  /*b5e0*/  HADD2.F32 R20, -RZ, R8.H1_H1 ;  /* 0x30000008ff147230 */ /* 0x000fe40000004100 */
[----:B------:R-:W-:Y:S01]  /*b5f0*/  FFMA R22, R17, R29, R0 ;  /* 0x0000001d11167223 */ /* 0x000fe20000000000 */
[-C--:B------:R-:W-:Y:S01]  /*b600*/  FFMA R31, R21, R16.reuse, R23 ;  /* 0x00000010151f7223 */ /* 0x080fe20000000017 */
[--C-:B------:R-:W-:Y:S02]  /*b610*/  HADD2.F32 R21, -RZ, R9.reuse.H0_H0 ;  /* 0x20000009ff157230 */ /* 0x100fe40000004100 */
[----:B------:R-:W-:Y:S01]  /*b620*/  FFMA R29, R20, R16, R22 ;  /* 0x00000010141d7223 */ /* 0x000fe20000000016 */
[----:B------:R-:W-:Y:S01]  /*b630*/  FFMA R23, R17, R28, R14 ;  /* 0x0000001c11177223 */ /* 0x000fe2000000000e */
[----:B------:R-:W-:-:S02]  /*b640*/  HADD2.F32 R20, -RZ, R9.H1_H1 ;  /* 0x30000009ff147230 */ /* 0x000fc40000004100 */
[----:B------:R-:W-:Y:S01]  /*b650*/  FFMA R22, R17, R27, R14 ;  /* 0x0000001b11167223 */ /* 0x000fe2000000000e */
[-C--:B------:R-:W-:Y:S01]  /*b660*/  FFMA R28, R21, R16.reuse, R23 ;  /* 0x00000010151c7223 */ /* 0x080fe20000000017 */
[--C-:B------:R-:W-:Y:S02]  /*b670*/  HADD2.F32 R21, -RZ, R10.reuse.H0_H0 ;  /* 0x2000000aff157230 */ /* 0x100fe40000004100 */
[----:B------:R-:W-:Y:S01]  /*b680*/  FFMA R27, R20, R16, R22 ;  /* 0x00000010141b7223 */ /* 0x000fe20000000016 */
[C-C-:B------:R-:W-:Y:S01]  /*b690*/  FFMA R23, R17.reuse, R35, R0.reuse ;  /* 0x0000002311177223 */ /* 0x140fe20000000000 */
[----:B------:R-:W-:Y:S02]  /*b6a0*/  HADD2.F32 R20, -RZ, R10.H1_H1 ;  /* 0x3000000aff147230 */ /* 0x000fe40000004100 */
[----:B------:R-:W-:Y:S01]  /*b6b0*/  FFMA R22, R17, R34, R0 ;  /* 0x0000002211167223 */ /* 0x000fe20000000000 */
[----:B------:R-:W-:Y:S01]  /*b6c0*/  FFMA R26, R21, R16, R23 ;  /* 0x00000010151a7223 */ /* 0x000fe20000000017 */
[----:B------:R-:W-:-:S02]  /*b6d0*/  HADD2.F32 R21, -RZ, R11.H0_H0 ;  /* 0x2000000bff157230 */ /* 0x000fc40000004100 */
[----:B------:R-:W-:Y:S01]  /*b6e0*/  FFMA R25, R20, R16, R22 ;  /* 0x0000001014197223 */ /* 0x000fe20000000016 */
[C-C-:B------:R-:W-:Y:S01]  /*b6f0*/  FFMA R23, R17.reuse, R33, R14.reuse ;  /* 0x0000002111177223 */ /* 0x140fe2000000000e */
[----:B------:R-:W-:Y:S02]  /*b700*/  HADD2.F32 R20, -RZ, R11.H1_H1 ;  /* 0x3000000bff147230 */ /* 0x000fe40000004100 */
[----:B------:R-:W-:Y:S01]  /*b710*/  FFMA R22, R17, R32, R14 ;  /* 0x0000002011167223 */ /* 0x000fe2000000000e */
[----:B------:R-:W-:Y:S01]  /*b720*/  FFMA R24, R21, R16, R23 ;  /* 0x0000001015187223 */ /* 0x000fe20000000017 */
[----:B------:R-:W-:Y:S02]  /*b730*/  F2FP.F16.F32.PACK_AB R21, R27, R28 ;  /* 0x0000001c1b15723e */ /* 0x000fe400000000ff */
[----:B------:R-:W-:Y:S01]  /*b740*/  FFMA R23, R20, R16, R22 ;  /* 0x0000001014177223 */ /* 0x000fe20000000016 */
[----:B------:R-:W-:Y:S02]  /*b750*/  F2FP.F16.F32.PACK_AB R20, R29, R31 ;  /* 0x0000001f1d14723e */ /* 0x000fe400000000ff */
[----:B------:R-:W-:-:S02]  /*b760*/  F2FP.F16.F32.PACK_AB R22, R25, R26 ;  /* 0x0000001a1916723e */ /* 0x000fc400000000ff */
        /* <DEDUP_REMOVED lines=19> */
.L_x_73:
[----:B------:R-:W-:Y:S05]  /*b8a0*/  BSYNC B0 ;  /* 0x0000000000007941 */ /* 0x000fea0003800000 */
.L_x_72:
        /* <DEDUP_REMOVED lines=9> */
.L_x_76:
[----:B------:R-:W-:-:S04]  /*b940*/  ULEA UR4, UR52, UR50, 0x3 ;  /* 0x0000003234047291 */ /* 0x000fc8000f8e183f */
[----:B------:R-:W-:-:S04]  /*b950*/  UIADD3 UR4, UR4, 0x50, URZ ;  /* 0x0000005004047890 */ /* 0x000fc8000fffe03f */
[----:B------:R-:W-:-:S09]  /*b960*/  UPRMT UR4, UR49, 0x654, UR4 ;  /* 0x0000065431047896 */ /* 0x000fd20008000004 */
[----:B------:R-:W-:Y:S03]  /*b970*/  SYNCS.ARRIVE.TRANS64.RED.A1T0 RZ, [UR4], RZ ;  /* 0x000000ffffff79a7 */ /* 0x000fe60008100404 */
.L_x_75:
[----:B------:R-:W-:Y:S05]  /*b980*/  BSYNC B0 ;  /* 0x0000000000007941 */ /* 0x000fea0003800000 */
.L_x_74:
[----:B------:R-:W-:Y:S01]  /*b990*/  UIADD3 UR4, UR52, 0x1, URZ ;  /* 0x0000000134047890 */ /* 0x000fe2000fffe03f */
[----:B------:R-:W-:Y:S03]  /*b9a0*/  BSSY B0, `(.L_x_77) ;  /* 0x0000018000007945 */ /* 0x000fe60003800000 */
[----:B------:R-:W-:-:S04]  /*b9b0*/  UISETP.NE.AND UP0, UPT, UR4, 0x4, UPT ;  /* 0x000000040400788c */ /* 0x000fc8000bf05270 */
[----:B------:R-:W-:Y:S01]  /*b9c0*/  USEL UR8, UR4, URZ, UP0 ;  /* 0x0000003f04087287 */ /* 0x000fe20008000000 */
[----:B------:R-:W-:Y:S11]  /*b9d0*/  @!P0 BRA `(.L_x_78) ;  /* 0x0000000000508947 */ /* 0x000ff60003800000 */
[----:B------:R-:W-:-:S06]  /*b9e0*/  UISETP.NE.AND UP0, UPT, UR48, 0x3, UPT ;  /* 0x000000033000788c */ /* 0x000fcc000bf05270 */
[----:B------:R-:W-:-:S13]  /*b9f0*/  PLOP3.LUT P3, PT, PT, PT, UP0, 0x80, 0x0 ;  /* 0x000000000000781c */ /* 0x000fda0003f6f008 */
[----:B------:R-:W-:Y:S05]  /*ba00*/  @!P3 BRA `(.L_x_79) ;  /* 0x000000000004b947 */ /* 0x000fea0003800000 */
[----:B------:R-:W-:Y:S01]  /*ba10*/  BPT.TRAP 0x1 ;  /* 0x000000040000795c */ /* 0x000fe20000300000 */
.L_x_79:
[----:B-1----:R-:W-:Y:S01]  /*ba20*/  LEA R20, R3, UR50, 0x3 ;  /* 0x0000003203147c11 */ /* 0x002fe2000f8e18ff */
[----:B------:R-:W-:Y:S01]  /*ba30*/  BSSY B1, `(.L_x_80) ;  /* 0x0000004000017945 */ /* 0x000fe20003800000 */
[----:B------:R-:W-:-:S04]  /*ba40*/  SHF.L.U32 R21, R13, 0x1f, RZ ;  /* 0x0000001f0d157819 */ /* 0x000fc800000006ff */
[----:B------:R-:W1:Y:S02]  /*ba50*/  SYNCS.PHASECHK.TRANS64.TRYWAIT P3, [R20+URZ+0x30], R21 ;  /* 0x00003015140075a7 */ /* 0x000e64000806017f */
[----:B-1----:R-:W-:Y:S05]  /*ba60*/  @!P3 BRA `(.L_x_81) ;  /* 0x000000a80074b947 */ /* 0x002fea0003800000 */
.L_x_358:
[----:B------:R-:W-:Y:S05]  /*ba70*/  BSYNC B1 ;  /* 0x0000000000017941 */ /* 0x000fea0003800000 */
.L_x_80:
[C---:B-1----:R-:W-:Y:S01]  /*ba80*/  @!P2 LEA R20, R3.reuse, R19, 0xd ;  /* 0x000000130314a211 */ /* 0x042fe200078e68ff */
[----:B------:R-:W-:Y:S01]  /*ba90*/  VIADD R3, R3, 0x1 ;  /* 0x0000000103037836 */ /* 0x000fe20000000000 */
[----:B------:R-:W-:Y:S05]  /*baa0*/  @!P2 WARPSYNC.ALL ;  /* 0x000000000000a948 */ /* 0x000fea0003800000 */
[----:B------:R1:W2:Y:S01]  /*bab0*/  @!P2 LDSM.16.M88.4 R4, [R20] ;  /* 0x000000001404a83b */ /* 0x0002a20000000200 */
[----:B------:R-:W-:-:S04]  /*bac0*/  ISETP.NE.AND P3, PT, R3, 0x4, PT ;  /* 0x000000040300780c */ /* 0x000fc80003f65270 */
[----:B------:R-:W-:Y:S02]  /*bad0*/  SEL R3, R3, RZ, P3 ;  /* 0x000000ff03037207 */ /* 0x000fe40001800000 */
[----:B-1----:R-:W-:-:S05]  /*bae0*/  @!P2 LEA R20, R18, R20, 0x1 ;  /* 0x000000141214a211 */ /* 0x002fca00078e08ff */
[----:B------:R1:W3:Y:S02]  /*baf0*/  @!P2 LDSM.16.M88.4 R8, [R20] ;  /* 0x000000001408a83b */ /* 0x0002e40000000200 */
[----:B-1----:R-:W-:-:S04]  /*bb00*/  SEL R20, RZ, 0x1, P3 ;  /* 0x00000001ff147807 */ /* 0x002fc80001800000 */
[----:B------:R-:W-:-:S07]  /*bb10*/  LOP3.LUT R13, R13, R20, RZ, 0x3c, !PT ;  /* 0x000000140d0d7212 */ /* 0x000fce00078e3cff */
.L_x_78:
[----:B------:R-:W-:Y:S05]  /*bb20*/  BSYNC B0 ;  /* 0x0000000000007941 */ /* 0x000fea0003800000 */
.L_x_77:
[----:B-12---:R-:W-:Y:S02]  /*bb30*/  HADD2.F32 R22, -RZ, R6.H0_H0 ;  /* 0x20000006ff167230 */ /* 0x006fe40000004100 */
[C-C-:B------:R-:W-:Y:S01]  /*bb40*/  FFMA R44, R17.reuse, R44, R12.reuse ;  /* 0x0000002c112c7223 */ /* 0x140fe2000000000c */
[C-C-:B------:R-:W-:Y:S01]  /*bb50*/  FFMA R45, R17.reuse, R45, R12.reuse ;  /* 0x0000002d112d7223 */ /* 0x140fe2000000000c */
[----:B------:R-:W-:Y:S02]  /*bb60*/  HADD2.F32 R20, -RZ, R4.H0_H0 ;  /* 0x20000004ff147230 */ /* 0x000fe40000004100 */
[C---:B------:R-:W-:Y:S01]  /*bb70*/  FFMA R40, R17.reuse, R40, R12 ;  /* 0x0000002811287223 */ /* 0x040fe2000000000c */
[----:B------:R-:W-:Y:S01]  /*bb80*/  FFMA R44, R22, R16, R44 ;  /* 0x00000010162c7223 */ /* 0x000fe2000000002c */
[----:B------:R-:W-:Y:S02]  /*bb90*/  HADD2.F32 R22, -RZ, R6.H1_H1 ;  /* 0x30000006ff167230 */ /* 0x000fe40000004100 */
[----:B------:R-:W-:Y:S01]  /*bba0*/  FFMA R42, R17, R42, R2 ;  /* 0x0000002a112a7223 */ /* 0x000fe20000000002 */
[----:B------:R-:W-:-:S02]  /*bbb0*/  HADD2.F32 R21, -RZ, R5.H0_H0 ;  /* 0x20000005ff157230 */ /* 0x000fc40000004100 */
[----:B------:R-:W-:Y:S01]  /*bbc0*/  FFMA R23, R17, R46, R2 ;  /* 0x0000002e11177223 */ /* 0x000fe20000000002 */
[-C--:B------:R-:W-:Y:S01]  /*bbd0*/  FFMA R40, R20, R16.reuse, R40 ;  /* 0x0000001014287223 */ /* 0x080fe20000000028 */
[-C--:B------:R-:W-:Y:S01]  /*bbe0*/  FFMA R45, R22, R16.reuse, R45 ;  /* 0x00000010162d7223 */ /* 0x080fe2000000002d */
[----:B------:R-:W-:Y:S02]  /*bbf0*/  HADD2.F32 R22, -RZ, R7.H0_H0 ;  /* 0x20000007ff167230 */ /* 0x000fe40000004100 */
[-C--:B------:R-:W-:Y:S01]  /*bc00*/  FFMA R42, R21, R16.reuse, R42 ;  /* 0x00000010152a7223 */ /* 0x080fe2000000002a */
[----:B------:R-:W-:Y:S02]  /*bc10*/  HADD2.F32 R20, -RZ, R4.H1_H1 ;  /* 0x30000004ff147230 */ /* 0x000fe40000004100 */
[----:B------:R-:W-:Y:S01]  /*bc20*/  FFMA R41, R17, R41, R12 ;  /* 0x0000002911297223 */ /* 0x000fe2000000000c */
[----:B------:R-:W-:Y:S02]  /*bc30*/  HADD2.F32 R21, -RZ, R5.H1_H1 ;  /* 0x30000005ff157230 */ /* 0x000fe40000004100 */
[----:B------:R-:W-:Y:S01]  /*bc40*/  FFMA R23, R22, R16, R23 ;  /* 0x0000001016177223 */ /* 0x000fe20000000017 */
[----:B------:R-:W-:-:S02]  /*bc50*/  HADD2.F32 R22, -RZ, R7.H1_H1 ;  /* 0x30000007ff167230 */ /* 0x000fc40000004100 */
[C-C-:B------:R-:W-:Y:S01]  /*bc60*/  FFMA R43, R17.reuse, R43, R2.reuse ;  /* 0x0000002b112b7223 */ /* 0x140fe20000000002 */
[----:B------:R-:W-:Y:S01]  /*bc70*/  FFMA R47, R17, R47, R2 ;  /* 0x0000002f112f7223 */ /* 0x000fe20000000002 */
[-C--:B------:R-:W-:Y:S01]  /*bc80*/  FFMA R20, R20, R16.reuse, R41 ;  /* 0x0000001014147223 */ /* 0x080fe20000000029 */
[----:B------:R-:W-:Y:S05]  /*bc90*/  WARPSYNC.ALL ;  /* 0x0000000000007948 */ /* 0x000fea0003800000 */
[-C--:B------:R-:W-:Y:S01]  /*bca0*/  FFMA R21, R21, R16.reuse, R43 ;  /* 0x0000001015157223 */ /* 0x080fe2000000002b */
[----:B------:R-:W-:Y:S01]  /*bcb0*/  FFMA R47, R22, R16, R47 ;  /* 0x00000010162f7223 */ /* 0x000fe2000000002f */
[----:B------:R-:W-:Y:S01]  /*bcc0*/  F2FP.F16.F32.PACK_AB R20, R20, R40 ;  /* 0x000000281414723e */ /* 0x000fe200000000ff */
[--C-:B---3--:R-:W-:Y:S01]  /*bcd0*/  HADD2.F32 R25, -RZ, R9.reuse.H0_H0 ;  /* 0x20000009ff197230 */ /* 0x108fe20000004100 */
[----:B------:R-:W-:Y:S01]  /*bce0*/  F2FP.F16.F32.PACK_AB R22, R45, R44 ;  /* 0x0000002c2d16723e */ /* 0x000fe200000000ff */
[----:B------:R-:W-:Y:S01]  /*bcf0*/  HADD2.F32 R24, -RZ, R9.H1_H1 ;  /* 0x30000009ff187230 */ /* 0x000fe20000004100 */
[----:B------:R-:W-:Y:S01]  /*bd00*/  F2FP.F16.F32.PACK_AB R21, R21, R42 ;  /* 0x0000002a1515723e */ /* 0x000fe200000000ff */
[--C-:B------:R-:W-:Y:S01]  /*bd10*/  HADD2.F32 R27, -RZ, R10.reuse.H0_H0 ;  /* 0x2000000aff1b7230 */ /* 0x100fe20000004100 */
[----:B------:R-:W-:Y:S01]  /*bd20*/  F2FP.F16.F32.PACK_AB R23, R47, R23 ;  /* 0x000000172f17723e */ /* 0x000fe200000000ff */
[----:B------:R-:W-:Y:S01]  /*bd30*/  HADD2.F32 R26, -RZ, R10.H1_H1 ;  /* 0x3000000aff1a7230 */ /* 0x000fe20000004100 */
[----:B------:R-:W-:Y:S01]  /*bd40*/  BSSY B0, `(.L_x_82) ;  /* 0x000002c000007945 */ /* 0x000fe20003800000 */
[----:B------:R-:W-:-:S02]  /*bd50*/  HADD2.F32 R31, -RZ, R11.H0_H0 ;  /* 0x2000000bff1f7230 */ /* 0x000fc40000004100 */
[----:B------:R1:W-:Y:S01]  /*bd60*/  STSM.16.M88.4 [R15+0x6200], R20 ;  /* 0x006200140f007844 */ /* 0x0003e20000000200 */
[----:B------:R-:W-:Y:S02]  /*bd70*/  HADD2.F32 R28, -RZ, R11.H1_H1 ;  /* 0x3000000bff1c7230 */ /* 0x000fe40000004100 */
[--C-:B-1----:R-:W-:Y:S02]  /*bd80*/  HADD2.F32 R23, -RZ, R8.reuse.H0_H0 ;  /* 0x20000008ff177230 */ /* 0x102fe40000004100 */
[C-C-:B------:R-:W-:Y:S01]  /*bd90*/  FFMA R21, R17.reuse, R48, R12.reuse ;  /* 0x0000003011157223 */ /* 0x140fe2000000000c */
[----:B------:R-:W-:Y:S02]  /*bda0*/  HADD2.F32 R22, -RZ, R8.H1_H1 ;  /* 0x30000008ff167230 */ /* 0x000fe40000004100 */
[----:B------:R-:W-:Y:S01]  /*bdb0*/  FFMA R20, R17, R49, R12 ;  /* 0x0000003111147223 */ /* 0x000fe2000000000c */
[----:B------:R-:W-:Y:S01]  /*bdc0*/  FFMA R21, R23, R16, R21 ;  /* 0x0000001017157223 */ /* 0x000fe20000000015 */
[----:B------:R-:W-:-:S02]  /*bdd0*/  FFMA R23, R17, R50, R2 ;  /* 0x0000003211177223 */ /* 0x000fc40000000002 */
[-C--:B------:R-:W-:Y:S01]  /*bde0*/  FFMA R20, R22, R16.reuse, R20 ;  /* 0x0000001016147223 */ /* 0x080fe20000000014 */
[----:B------:R-:W-:Y:S01]  /*bdf0*/  FFMA R22, R17, R51, R2 ;  /* 0x0000003311167223 */ /* 0x000fe20000000002 */
[----:B------:R-:W-:Y:S01]  /*be00*/  FFMA R23, R25, R16, R23 ;  /* 0x0000001019177223 */ /* 0x000fe20000000017 */
[C---:B------:R-:W-:Y:S02]  /*be10*/  FFMA R25, R17.reuse, R52, R12 ;  /* 0x0000003411197223 */ /* 0x040fe4000000000c */
[-C--:B------:R-:W-:Y:S01]  /*be20*/  FFMA R22, R24, R16.reuse, R22 ;  /* 0x0000001018167223 */ /* 0x080fe20000000016 */
[----:B------:R-:W-:Y:S01]  /*be30*/  FFMA R24, R17, R53, R12 ;  /* 0x0000003511187223 */ /* 0x000fe2000000000c */
[----:B------:R-:W-:Y:S01]  /*be40*/  F2FP.F16.F32.PACK_AB R20, R20, R21 ;  /* 0x000000151414723e */ /* 0x000fe200000000ff */
[-C--:B------:R-:W-:Y:S01]  /*be50*/  FFMA R25, R27, R16.reuse, R25 ;  /* 0x000000101b197223 */ /* 0x080fe20000000019 */
[C---:B------:R-:W-:Y:S01]  /*be60*/  FFMA R27, R17.reuse, R55, R2 ;  /* 0x00000037111b7223 */ /* 0x040fe20000000002 */
[----:B------:R-:W-:Y:S01]  /*be70*/  FFMA R24, R26, R16, R24 ;  /* 0x000000101a187223 */ /* 0x000fe20000000018 */
[----:B------:R-:W-:Y:S01]  /*be80*/  FFMA R26, R17, R54, R2 ;  /* 0x00000036111a7223 */ /* 0x000fe20000000002 */
[----:B------:R-:W-:Y:S01]  /*be90*/  F2FP.F16.F32.PACK_AB R21, R22, R23 ;  /* 0x000000171615723e */ /* 0x000fe200000000ff */
[----:B------:R-:W-:-:S02]  /*bea0*/  FFMA R27, R28, R16, R27 ;  /* 0x000000101c1b7223 */ /* 0x000fc4000000001b */
        /* <DEDUP_REMOVED lines=15> */
[----:B------:R-:W-:Y:S02]  /*bfa0*/  UIADD3 UR4, UR50, 0x6200, URZ ;  /* 0x0000620032047890 */ /* 0x000fe4000fffe03f */
[----:B------:R-:W-:Y:S01]  /*bfb0*/  UIADD3.X UR11, URZ, UR61, URZ, UP0, !UPT ;  /* 0x0000003d3f0b7290 */ /* 0x000fe200087fe43f */
[----:B------:R-:W-:-:S08]  /*bfc0*/  UMOV UR7, UR43 ;  /* 0x0000002b00077c82 */ /* 0x000fd00008000000 */
[----:B------:R2:W-:Y:S01]  /*bfd0*/  UTMASTG.3D [UR4], [UR10] ;  /* 0x000000040a0073b5 */ /* 0x0005e20008010000 */
[----:B------:R0:W-:Y:S01]  /*bfe0*/  UTMACMDFLUSH ;  /* 0x00000000000079b7 */ /* 0x0001e20000000000 */
[----:B--2---:R-:W-:-:S04]  /*bff0*/  DEPBAR.LE SB0, 0x1 ;  /* 0x000080400000791a */ /* 0x004fc80000000000 */
.L_x_83:
[----:B------:R-:W-:Y:S05]  /*c000*/  BSYNC B0 ;  /* 0x0000000000007941 */ /* 0x000fea0003800000 */
.L_x_82:
[----:B-1----:R-:W-:Y:S01]  /*c010*/  IADD3 R21, R15, 0x6200, RZ ;  /* 0x000062000f157810 */ /* 0x002fe20007ffe0ff */
[----:B------:R-:W-:Y:S03]  /*c020*/  BAR.SYNC.DEFER_BLOCKING 0x1, 0x100 ;  /* 0x0044000000007b1d */ /* 0x000fe60000010000 */
[----:B------:R-:W-:-:S03]  /*c030*/  LEA R28, R18, R21, 0x1 ;  /* 0x00000015121c7211 */ /* 0x000fc600078e08ff */
[----:B------:R-:W-:Y:S04]  /*c040*/  BSSY B0, `(.L_x_84) ;  /* 0x000000a000007945 */ /* 0x000fe80003800000 */
[----:B------:R-:W-:Y:S05]  /*c050*/  @!P0 BRA `(.L_x_85) ;  /* 0x0000000000208947 */ /* 0x000fea0003800000 */
[----:B------:R-:W-:-:S06]  /*c060*/  UISETP.NE.AND UP0, UPT, UR48, 0x3, UPT ;  /* 0x000000033000788c */ /* 0x000fcc000bf05270 */
[----:B------:R-:W-:-:S13]  /*c070*/  PLOP3.LUT P3, PT, PT, PT, UP0, 0x80, 0x0 ;  /* 0x000000000000781c */ /* 0x000fda0003f6f008 */
[----:B------:R-:W-:Y:S05]  /*c080*/  @!P3 BRA `(.L_x_86) ;  /* 0x000000000004b947 */ /* 0x000fea0003800000 */
[----:B------:R-:W-:Y:S01]  /*c090*/  BPT.TRAP 0x1 ;  /* 0x000000040000795c */ /* 0x000fe20000300000 */
.L_x_86:
[----:B------:R-:W-:-:S04]  /*c0a0*/  ULEA UR4, UR8, UR50, 0x3 ;  /* 0x0000003208047291 */ /* 0x000fc8000f8e183f */
[----:B------:R-:W-:-:S04]  /*c0b0*/  UIADD3 UR4, UR4, 0x50, URZ ;  /* 0x0000005004047890 */ /* 0x000fc8000fffe03f */
[----:B------:R-:W-:-:S09]  /*c0c0*/  UPRMT UR4, UR49, 0x654, UR4 ;  /* 0x0000065431047896 */ /* 0x000fd20008000004 */
[----:B------:R-:W-:Y:S03]  /*c0d0*/  SYNCS.ARRIVE.TRANS64.RED.A1T0 RZ, [UR4], RZ ;  /* 0x000000ffffff79a7 */ /* 0x000fe60008100404 */
.L_x_85:
[----:B------:R-:W-:Y:S05]  /*c0e0*/  BSYNC B0 ;  /* 0x0000000000007941 */ /* 0x000fea0003800000 */
.L_x_84:
        /* <DEDUP_REMOVED lines=9> */
.L_x_89:
[----:B------:R-:W-:Y:S01]  /*c180*/  LEA R20, R3, UR50, 0x3 ;  /* 0x0000003203147c11 */ /* 0x000fe2000f8e18ff */
[----:B------:R-:W-:Y:S01]  /*c190*/  BSSY B1, `(.L_x_90) ;  /* 0x0000004000017945 */ /* 0x000fe20003800000 */
[----:B------:R-:W-:-:S04]  /*c1a0*/  SHF.L.U32 R21, R13, 0x1f, RZ ;  /* 0x0000001f0d157819 */ /* 0x000fc800000006ff */
[----:B------:R-:W1:Y:S02]  /*c1b0*/  SYNCS.PHASECHK.TRANS64.TRYWAIT P3, [R20+URZ+0x30], R21 ;  /* 0x00003015140075a7 */ /* 0x000e64000806017f */
[----:B-1----:R-:W-:Y:S05]  /*c1c0*/  @!P3 BRA `(.L_x_91) ;  /* 0x000000a000b0b947 */ /* 0x002fea0003800000 */
.L_x_359:
[----:B------:R-:W-:Y:S05]  /*c1d0*/  BSYNC B1 ;  /* 0x0000000000017941 */ /* 0x000fea0003800000 */
.L_x_90:
[C---:B-1----:R-:W-:Y:S01]  /*c1e0*/  @!P2 IMAD R21, R3.reuse, 0x2000, R19 ;  /* 0x000020000315a824 */ /* 0x042fe200078e0213 */
[----:B------:R-:W-:Y:S05]  /*c1f0*/  @!P2 WARPSYNC.ALL ;  /* 0x000000000000a948 */ /* 0x000fea0003800000 */
[----:B------:R-:W-:Y:S01]  /*c200*/  @!P2 LEA R20, R18, R21, 0x1 ;  /* 0x000000151214a211 */ /* 0x000fe200078e08ff */
[----:B------:R1:W2:Y:S01]  /*c210*/  @!P2 LDSM.16.M88.4 R4, [R21] ;  /* 0x000000001504a83b */ /* 0x0002a20000000200 */
[----:B------:R-:W-:-:S03]  /*c220*/  IADD3 R3, R3, 0x1, RZ ;  /* 0x0000000103037810 */ /* 0x000fc60007ffe0ff */
[----:B------:R1:W3:Y:S01]  /*c230*/  @!P2 LDSM.16.M88.4 R8, [R20] ;  /* 0x000000001408a83b */ /* 0x0002e20000000200 */
[----:B------:R-:W-:-:S04]  /*c240*/  ISETP.NE.AND P3, PT, R3, 0x4, PT ;  /* 0x000000040300780c */ /* 0x000fc80003f65270 */
[----:B------:R-:W-:Y:S02]  /*c250*/  SEL R22, RZ, 0x1, P3 ;  /* 0x00000001ff167807 */ /* 0x000fe40001800000 */
[----:B------:R-:W-:Y:S02]  /*c260*/  SEL R3, R3, RZ, P3 ;  /* 0x000000ff03037207 */ /* 0x000fe40001800000 */
[----:B-1----:R-:W-:-:S07]  /*c270*/  LOP3.LUT R13, R13, R22, RZ, 0x3c, !PT ;  /* 0x000000160d0d7212 */ /* 0x002fce00078e3cff */
.L_x_88:
[----:B------:R-:W-:Y:S05]  /*c280*/  BSYNC B0 ;  /* 0x0000000000007941 */ /* 0x000fea0003800000 */
.L_x_87:
[----:B------:R-:W4:Y:S04]  /*c290*/  LDL.LU R21, [R1+0x80] ;  /* 0x0000800001157983 */ /* 0x000f280000300800 */
        /* <DEDUP_REMOVED lines=15> */
[--C-:B--2---:R-:W-:Y:S01]  /*c390*/  HADD2.F32 R22, -RZ, R4.reuse.H1_H1 ;  /* 0x30000004ff167230 */ /* 0x104fe20000004100 */
[----:B------:R-:W-:Y:S05]  /*c3a0*/  WARPSYNC.ALL ;  /* 0x0000000000007948 */ /* 0x000fea0003800000 */
[----:B------:R-:W-:Y:S01]  /*c3b0*/  BSSY B0, `(.L_x_92) ;  /* 0x000004b000007945 */ /* 0x000fe20003800000 */
[C-C-:B----4-:R-:W-:Y:S01]  /*c3c0*/  FFMA R21, R17.reuse, R21, R0.reuse ;  /* 0x0000001511157223 */ /* 0x150fe20000000000 */
[----:B-----5:R-:W-:Y:S01]  /*c3d0*/  FFMA R23, R17, R20, R0 ;  /* 0x0000001411177223 */ /* 0x020fe20000000000 */
[----:B------:R-:W-:-:S05]  /*c3e0*/  HADD2.F32 R20, -RZ, R4.H0_H0 ;  /* 0x20000004ff147230 */ /* 0x000fca0000004100 */
[-C--:B------:R-:W-:Y:S01]  /*c3f0*/  FFMA R20, R20, R16.reuse, R21 ;  /* 0x0000001014147223 */ /* 0x080fe20000000015 */
[----:B------:R-:W-:Y:S01]  /*c400*/  FFMA R21, R22, R16, R23 ;  /* 0x0000001016157223 */ /* 0x000fe20000000017 */
[C-C-:B---3--:R-:W-:Y:S01]  /*c410*/  FFMA R23, R17.reuse, R25, R14.reuse ;  /* 0x0000001911177223 */ /* 0x148fe2000000000e */
[----:B------:R-:W-:Y:S01]  /*c420*/  FFMA R25, R17, R24, R14 ;  /* 0x0000001811197223 */ /* 0x000fe2000000000e */
[--C-:B------:R-:W-:Y:S02]  /*c430*/  HADD2.F32 R24, -RZ, R5.reuse.H1_H1 ;  /* 0x30000005ff187230 */ /* 0x100fe40000004100 */
[----:B------:R-:W-:Y:S01]  /*c440*/  HADD2.F32 R22, -RZ, R5.H0_H0 ;  /* 0x20000005ff167230 */ /* 0x000fe20000004100 */
[----:B------:R-:W-:Y:S02]  /*c450*/  F2FP.F16.F32.PACK_AB R20, R21, R20 ;  /* 0x000000141514723e */ /* 0x000fe400000000ff */
[----:B------:R-:W-:Y:S01]  /*c460*/  FFMA R27, R24, R16, R25 ;  /* 0x00000010181b7223 */ /* 0x000fe20000000019 */
[----:B------:R-:W-:Y:S01]  /*c470*/  FFMA R25, R17, R26, R0 ;  /* 0x0000001a11197223 */ /* 0x000fe20000000000 */
[----:B------:R-:W-:Y:S01]  /*c480*/  FFMA R22, R22, R16, R23 ;  /* 0x0000001016167223 */ /* 0x000fe20000000017 */
[----:B------:R-:W-:-:S02]  /*c490*/  HADD2.F32 R24, -RZ, R6.H0_H0 ;  /* 0x20000006ff187230 */ /* 0x000fc40000004100 */
[----:B------:R-:W-:Y:S01]  /*c4a0*/  FFMA R23, R17, R41, R0 ;  /* 0x0000002911177223 */ /* 0x000fe20000000000 */
[----:B------:R-:W-:Y:S01]  /*c4b0*/  HADD2.F32 R26, -RZ, R6.H1_H1 ;  /* 0x30000006ff1a7230 */ /* 0x000fe20000004100 */
[----:B------:R-:W-:Y:S02]  /*c4c0*/  F2FP.F16.F32.PACK_AB R21, R27, R22 ;  /* 0x000000161b15723e */ /* 0x000fe400000000ff */
[-C--:B------:R-:W-:Y:S02]  /*c4d0*/  FFMA R23, R24, R16.reuse, R23 ;  /* 0x0000001018177223 */ /* 0x080fe40000000017 */
[----:B------:R-:W-:Y:S01]  /*c4e0*/  FFMA R24, R26, R16, R25 ;  /* 0x000000101a187223 */ /* 0x000fe20000000019 */
[--C-:B------:R-:W-:Y:S02]  /*c4f0*/  HADD2.F32 R26, -RZ, R7.reuse.H1_H1 ;  /* 0x30000007ff1a7230 */ /* 0x100fe40000004100 */
[----:B------:R-:W-:Y:S02]  /*c500*/  FFMA R25, R17, R39, R14 ;  /* 0x0000002711197223 */ /* 0x000fe4000000000e */
[----:B------:R-:W-:Y:S01]  /*c510*/  F2FP.F16.F32.PACK_AB R22, R24, R23 ;  /* 0x000000171816723e */ /* 0x000fe200000000ff */
[----:B------:R-:W-:-:S02]  /*c520*/  HADD2.F32 R24, -RZ, R7.H0_H0 ;  /* 0x20000007ff187230 */ /* 0x000fc40000004100 */
[C---:B------:R-:W-:Y:S01]  /*c530*/  FFMA R23, R17.reuse, R40, R14 ;  /* 0x0000002811177223 */ /* 0x040fe2000000000e */
[C-C-:B------:R-:W-:Y:S01]  /*c540*/  FFMA R27, R17.reuse, R32, R0.reuse ;  /* 0x00000020111b7223 */ /* 0x140fe20000000000 */
[--C-:B------:R-:W-:Y:S02]  /*c550*/  HADD2.F32 R32, -RZ, R8.reuse.H1_H1 ;  /* 0x30000008ff207230 */ /* 0x100fe40000004100 */
[-C--:B------:R-:W-:Y:S01]  /*c560*/  FFMA R23, R24, R16.reuse, R23 ;  /* 0x0000001018177223 */ /* 0x080fe20000000017 */
[----:B------:R-:W-:Y:S01]  /*c570*/  FFMA R24, R26, R16, R25 ;  /* 0x000000101a187223 */ /* 0x000fe20000000019 */
[----:B------:R-:W-:Y:S02]  /*c580*/  HADD2.F32 R26, -RZ, R8.H0_H0 ;  /* 0x20000008ff1a7230 */ /* 0x000fe40000004100 */
[C---:B------:R-:W-:Y:S01]  /*c590*/  FFMA R25, R17.reuse, R36, R0 ;  /* 0x0000002411197223 */ /* 0x040fe20000000000 */
[C-C-:B------:R-:W-:Y:S01]  /*c5a0*/  FFMA R31, R17.reuse, R31, R14.reuse ;  /* 0x0000001f111f7223 */ /* 0x140fe2000000000e */
[----:B------:R-:W-:Y:S01]  /*c5b0*/  HADD2.F32 R36, -RZ, R10.H1_H1 ;  /* 0x3000000aff247230 */ /* 0x000fe20000004100 */
[----:B------:R-:W-:Y:S01]  /*c5c0*/  F2FP.F16.F32.PACK_AB R23, R24, R23 ;  /* 0x000000171817723e */ /* 0x000fe200000000ff */
[-C--:B------:R-:W-:Y:S01]  /*c5d0*/  FFMA R25, R26, R16.reuse, R25 ;  /* 0x000000101a197223 */ /* 0x080fe20000000019 */
[----:B------:R-:W-:Y:S01]  /*c5e0*/  FFMA R26, R32, R16, R27 ;  /* 0x00000010201a7223 */ /* 0x000fe2000000001b */
[----:B------:R-:W-:Y:S01]  /*c5f0*/  FFMA R27, R17, R34, R14 ;  /* 0x00000022111b7223 */ /* 0x000fe2000000000e */
[--C-:B------:R-:W-:Y:S01]  /*c600*/  HADD2.F32 R32, -RZ, R9.reuse.H0_H0 ;  /* 0x20000009ff207230 */ /* 0x100fe20000004100 */
[----:B------:R1:W-:Y:S01]  /*c610*/  STSM.16.M88.4 [R15+0x200], R20 ;  /* 0x000200140f007844 */ /* 0x0003e20000000200 */
[----:B------:R-:W-:-:S02]  /*c620*/  HADD2.F32 R34, -RZ, R9.H1_H1 ;  /* 0x30000009ff227230 */ /* 0x000fc40000004100 */
[C-C-:B------:R-:W-:Y:S01]  /*c630*/  FFMA R33, R17.reuse, R33, R0.reuse ;  /* 0x0000002111217223 */ /* 0x140fe20000000000 */
[----:B------:R-:W-:Y:S01]  /*c640*/  F2FP.F16.F32.PACK_AB R24, R26, R25 ;  /* 0x000000191a18723e */ /* 0x000fe200000000ff */
[-C--:B------:R-:W-:Y:S01]  /*c650*/  FFMA R27, R32, R16.reuse, R27 ;  /* 0x00000010201b7223 */ /* 0x080fe2000000001b */
[-C--:B------:R-:W-:Y:S01]  /*c660*/  FFMA R32, R34, R16.reuse, R31 ;  /* 0x0000001022207223 */ /* 0x080fe2000000001f */
[----:B------:R-:W-:Y:S02]  /*c670*/  HADD2.F32 R34, -RZ, R10.H0_H0 ;  /* 0x2000000aff227230 */ /* 0x000fe40000004100 */
[C---:B------:R-:W-:Y:S01]  /*c680*/  FFMA R31, R17.reuse, R35, R0 ;  /* 0x00000023111f7223 */ /* 0x040fe20000000000 */
[-C--:B------:R-:W-:Y:S01]  /*c690*/  FFMA R35, R36, R16.reuse, R33 ;  /* 0x0000001024237223 */ /* 0x080fe20000000021 */
[--C-:B------:R-:W-:Y:S02]  /*c6a0*/  HADD2.F32 R36, -RZ, R11.reuse.H0_H0 ;  /* 0x2000000bff247230 */ /* 0x100fe40000004100 */
[C-C-:B------:R-:W-:Y:S01]  /*c6b0*/  FFMA R33, R17.reuse, R37, R14.reuse ;  /* 0x0000002511217223 */ /* 0x140fe2000000000e */
[----:B------:R-:W-:Y:S01]  /*c6c0*/  FFMA R34, R34, R16, R31 ;  /* 0x0000001022227223 */ /* 0x000fe2000000001f */
[----:B------:R-:W-:Y:S01]  /*c6d0*/  FFMA R31, R17, R38, R14 ;  /* 0x00000026111f7223 */ /* 0x000fe2000000000e */
[----:B------:R-:W-:Y:S01]  /*c6e0*/  HADD2.F32 R38, -RZ, R11.H1_H1 ;  /* 0x3000000bff267230 */ /* 0x000fe20000004100 */
[----:B------:R-:W-:-:S02]  /*c6f0*/  F2FP.F16.F32.PACK_AB R25, R32, R27 ;  /* 0x0000001b2019723e */ /* 0x000fc400000000ff */
[----:B------:R-:W-:Y:S01]  /*c700*/  FFMA R31, R36, R16, R31 ;  /* 0x00000010241f7223 */ /* 0x000fe2000000001f */
[----:B------:R-:W-:Y:S01]  /*c710*/  F2FP.F16.F32.PACK_AB R26, R35, R34 ;  /* 0x00000022231a723e */ /* 0x000fe200000000ff */
[----:B------:R-:W-:-:S05]  /*c720*/  FFMA R36, R38, R16, R33 ;  /* 0x0000001026247223 */ /* 0x000fca0000000021 */
[----:B------:R-:W-:-:S05]  /*c730*/  F2FP.F16.F32.PACK_AB R27, R36, R31 ;  /* 0x0000001f241b723e */ /* 0x000fca00000000ff */
[----:B------:R1:W-:Y:S01]  /*c740*/  STSM.16.M88.4 [R158], R24 ;  /* 0x000000189e007844 */ /* 0x0003e20000000200 */
        /* <DEDUP_REMOVED lines=17> */
.L_x_93:
[----:B------:R-:W-:Y:S05]  /*c860*/  BSYNC B0 ;  /* 0x0000000000007941 */ /* 0x000fea0003800000 */
.L_x_92:
[----:B------:R-:W-:Y:S06]  /*c870*/  BAR.SYNC.DEFER_BLOCKING 0x1, 0x100 ;  /* 0x0044000000007b1d */ /* 0x000fec0000010000 */
[----:B------:R-:W-:Y:S04]  /*c880*/  BSSY B0, `(.L_x_94) ;  /* 0x000000a000007945 */ /* 0x000fe80003800000 */
[----:B------:R-:W-:Y:S05]  /*c890*/  @!P0 BRA `(.L_x_95) ;  /* 0x0000000000208947 */ /* 0x000fea0003800000 */
[----:B------:R-:W-:-:S06]  /*c8a0*/  UISETP.NE.AND UP0, UPT, UR48, 0x3, UPT ;  /* 0x000000033000788c */ /* 0x000fcc000bf05270 */
[----:B------:R-:W-:-:S13]  /*c8b0*/  PLOP3.LUT P3, PT, PT, PT, UP0, 0x80, 0x0 ;  /* 0x000000000000781c */ /* 0x000fda0003f6f008 */
[----:B------:R-:W-:Y:S05]  /*c8c0*/  @!P3 BRA `(.L_x_96) ;  /* 0x000000000004b947 */ /* 0x000fea0003800000 */
[----:B------:R-:W-:Y:S01]  /*c8d0*/  BPT.TRAP 0x1 ;  /* 0x000000040000795c */ /* 0x000fe20000300000 */
.L_x_96:
[----:B------:R-:W-:-:S04]  /*c8e0*/  ULEA UR4, UR8, UR50, 0x3 ;  /* 0x0000003208047291 */ /* 0x000fc8000f8e183f */
[----:B------:R-:W-:-:S04]  /*c8f0*/  UIADD3 UR4, UR4, 0x50, URZ ;  /* 0x0000005004047890 */ /* 0x000fc8000fffe03f */
[----:B------:R-:W-:-:S09]  /*c900*/  UPRMT UR4, UR49, 0x654, UR4 ;  /* 0x0000065431047896 */ /* 0x000fd20008000004 */
[----:B------:R-:W-:Y:S03]  /*c910*/  SYNCS.ARRIVE.TRANS64.RED.A1T0 RZ, [UR4], RZ ;  /* 0x000000ffffff79a7 */ /* 0x000fe60008100404 */
.L_x_95:
[----:B------:R-:W-:Y:S05]  /*c920*/  BSYNC B0 ;  /* 0x0000000000007941 */ /* 0x000fea0003800000 */
.L_x_94:
        /* <DEDUP_REMOVED lines=9> */
.L_x_99:
[C---:B-1----:R-:W-:Y:S01]  /*c9c0*/  LEA R20, R3.reuse, UR50, 0x3 ;  /* 0x0000003203147c11 */ /* 0x042fe2000f8e18ff */
[----:B------:R-:W-:Y:S01]  /*c9d0*/  @!P2 IMAD R23, R3, 0x2000, R19 ;  /* 0x000020000317a824 */ /* 0x000fe200078e0213 */
[----:B------:R-:W-:Y:S01]  /*c9e0*/  SHF.L.U32 R21, R13, 0x1f, RZ ;  /* 0x0000001f0d157819 */ /* 0x000fe200000006ff */
[----:B------:R-:W-:Y:S03]  /*c9f0*/  BSSY B1, `(.L_x_100) ;  /* 0x0000004000017945 */ /* 0x000fe60003800000 */
[----:B------:R-:W1:Y:S01]  /*ca00*/  SYNCS.PHASECHK.TRANS64.TRYWAIT P3, [R20+URZ+0x30], R21 ;  /* 0x00003015140075a7 */ /* 0x000e62000806017f */
[----:B------:R-:W-:Y:S01]  /*ca10*/  @!P2 LEA R22, R18, R23, 0x1 ;  /* 0x000000171216a211 */ /* 0x000fe200078e08ff */
[----:B-1----:R-:W-:Y:S06]  /*ca20*/  @!P3 BRA `(.L_x_101) ;  /* 0x0000009800acb947 */ /* 0x002fec0003800000 */
.L_x_360:
[----:B------:R-:W-:Y:S05]  /*ca30*/  BSYNC B1 ;  /* 0x0000000000017941 */ /* 0x000fea0003800000 */
.L_x_100:
[----:B------:R-:W-:Y:S05]  /*ca40*/  @!P2 WARPSYNC.ALL ;  /* 0x000000000000a948 */ /* 0x000fea0003800000 */
[----:B------:R2:W3:Y:S01]  /*ca50*/  @!P2 LDSM.16.M88.4 R4, [R23] ;  /* 0x000000001704a83b */ /* 0x0004e20000000200 */
[----:B------:R-:W-:-:S03]  /*ca60*/  IADD3 R3, R3, 0x1, RZ ;  /* 0x0000000103037810 */ /* 0x000fc60007ffe0ff */
[----:B------:R2:W4:Y:S01]  /*ca70*/  @!P2 LDSM.16.M88.4 R8, [R22] ;  /* 0x000000001608a83b */ /* 0x0005220000000200 */
[----:B------:R-:W-:-:S04]  /*ca80*/  ISETP.NE.AND P3, PT, R3, 0x4, PT ;  /* 0x000000040300780c */ /* 0x000fc80003f65270 */
[----:B-1----:R-:W-:Y:S02]  /*ca90*/  SEL R20, RZ, 0x1, P3 ;  /* 0x00000001ff147807 */ /* 0x002fe40001800000 */
[----:B------:R-:W-:Y:S02]  /*caa0*/  SEL R3, R3, RZ, P3 ;  /* 0x000000ff03037207 */ /* 0x000fe40001800000 */
[----:B--2---:R-:W-:-:S07]  /*cab0*/  LOP3.LUT R13, R13, R20, RZ, 0x3c, !PT ;  /* 0x000000140d0d7212 */ /* 0x004fce00078e3cff */
.L_x_98:
[----:B------:R-:W-:Y:S05]  /*cac0*/  BSYNC B0 ;  /* 0x0000000000007941 */ /* 0x000fea0003800000 */
.L_x_97:
[--C-:B-1-3--:R-:W-:Y:S02]  /*cad0*/  HADD2.F32 R20, -RZ, R4.reuse.H0_H0 ;  /* 0x20000004ff147230 */ /* 0x10afe40000004100 */
[C-C-:B------:R-:W-:Y:S01]  /*cae0*/  FFMA R21, R17.reuse, R56, R12.reuse ;  /* 0x0000003811157223 */ /* 0x140fe2000000000c */
[----:B------:R-:W-:Y:S02]  /*caf0*/  HADD2.F32 R22, -RZ, R4.H1_H1 ;  /* 0x30000004ff167230 */ /* 0x000fe40000004100 */
[C---:B------:R-:W-:Y:S01]  /*cb00*/  FFMA R23, R17.reuse, R57, R12 ;  /* 0x0000003911177223 */ /* 0x040fe2000000000c */
[--C-:B------:R-:W-:Y:S02]  /*cb10*/  HADD2.F32 R24, -RZ, R5.reuse.H0_H0 ;  /* 0x20000005ff187230 */ /* 0x100fe40000004100 */
[C-C-:B------:R-:W-:Y:S01]  /*cb20*/  FFMA R25, R17.reuse, R58, R2.reuse ;  /* 0x0000003a11197223 */ /* 0x140fe20000000002 */
[----:B------:R-:W-:Y:S02]  /*cb30*/  HADD2.F32 R26, -RZ, R5.H1_H1 ;  /* 0x30000005ff1a7230 */ /* 0x000fe40000004100 */
[----:B------:R-:W-:Y:S01]  /*cb40*/  FFMA R59, R17, R59, R2 ;  /* 0x0000003b113b7223 */ /* 0x000fe20000000002 */
[-C--:B------:R-:W-:Y:S01]  /*cb50*/  FFMA R20, R20, R16.reuse, R21 ;  /* 0x0000001014147223 */ /* 0x080fe20000000015 */
[-C--:B------:R-:W-:Y:S01]  /*cb60*/  FFMA R23, R22, R16.reuse, R23 ;  /* 0x0000001016177223 */ /* 0x080fe20000000017 */
[-C--:B------:R-:W-:Y:S01]  /*cb70*/  FFMA R21, R24, R16.reuse, R25 ;  /* 0x0000001018157223 */ /* 0x080fe20000000019 */
[----:B------:R-:W-:Y:S01]  /*cb80*/  FFMA R22, R26, R16, R59 ;  /* 0x000000101a167223 */ /* 0x000fe2000000003b */
[----:B------:R-:W-:-:S02]  /*cb90*/  HADD2.F32 R24, -RZ, R6.H0_H0 ;  /* 0x20000006ff187230 */ /* 0x000fc40000004100 */
        /* <DEDUP_REMOVED lines=11> */
[----:B----4-:R-:W-:-:S02]  /*cc50*/  HADD2.F32 R34, -RZ, R8.H1_H1 ;  /* 0x30000008ff227230 */ /* 0x010fc40000004100 */
[C---:B------:R-:W-:Y:S01]  /*cc60*/  FFMA R65, R17.reuse, R65, R12 ;  /* 0x0000004111417223 */ /* 0x040fe2000000000c */
[--C-:B------:R-:W-:Y:S02]  /*cc70*/  HADD2.F32 R36, -RZ, R9.reuse.H0_H0 ;  /* 0x20000009ff247230 */ /* 0x100fe40000004100 */
[C---:B------:R-:W-:Y:S01]  /*cc80*/  FFMA R33, R17.reuse, R66, R2 ;  /* 0x0000004211217223 */ /* 0x040fe20000000002 */
[----:B------:R-:W-:Y:S02]  /*cc90*/  HADD2.F32 R32, -RZ, R8.H0_H0 ;  /* 0x20000008ff207230 */ /* 0x000fe40000004100 */
[C---:B------:R-:W-:Y:S01]  /*cca0*/  FFMA R31, R17.reuse, R64, R12 ;  /* 0x00000040111f7223 */ /* 0x040fe2000000000c */
        /* <DEDUP_REMOVED lines=18> */
[----:B------:R-:W-:Y:S01]  /*cdd0*/  F2FP.F16.F32.PACK_AB R20, R23, R20 ;  /* 0x000000141714723e */ /* 0x000fe200000000ff */
[----:B------:R-:W-:Y:S05]  /*cde0*/  WARPSYNC.ALL ;  /* 0x0000000000007948 */ /* 0x000fea0003800000 */
[----:B------:R-:W-:Y:S01]  /*cdf0*/  F2FP.F16.F32.PACK_AB R21, R22, R21 ;  /* 0x000000151615723e */ /* 0x000fe200000000ff */
[----:B------:R-:W-:Y:S01]  /*ce00*/  BSSY B0, `(.L_x_102) ;  /* 0x000001a000007945 */ /* 0x000fe20003800000 */
[----:B------:R-:W-:-:S02]  /*ce10*/  F2FP.F16.F32.PACK_AB R22, R25, R24 ;  /* 0x000000181916723e */ /* 0x000fc400000000ff */
[----:B------:R-:W-:Y:S02]  /*ce20*/  F2FP.F16.F32.PACK_AB R23, R27, R26 ;  /* 0x0000001a1b17723e */ /* 0x000fe400000000ff */
[----:B------:R-:W-:Y:S02]  /*ce30*/  F2FP.F16.F32.PACK_AB R24, R65, R32 ;  /* 0x000000204118723e */ /* 0x000fe400000000ff */
[----:B------:R-:W-:Y:S01]  /*ce40*/  F2FP.F16.F32.PACK_AB R25, R67, R34 ;  /* 0x000000224319723e */ /* 0x000fe200000000ff */
[----:B------:R1:W-:Y:S01]  /*ce50*/  STSM.16.M88.4 [R15+0x2200], R20 ;  /* 0x002200140f007844 */ /* 0x0003e20000000200 */
[----:B------:R-:W-:Y:S02]  /*ce60*/  F2FP.F16.F32.PACK_AB R26, R36, R31 ;  /* 0x0000001f241a723e */ /* 0x000fe400000000ff */
        /* <DEDUP_REMOVED lines=19> */
.L_x_103:
[----:B------:R-:W-:Y:S05]  /*cfa0*/  BSYNC B0 ;  /* 0x0000000000007941 */ /* 0x000fea0003800000 */
.L_x_102:
[----:B------:R-:W-:Y:S06]  /*cfb0*/  BAR.SYNC.DEFER_BLOCKING 0x1, 0x100 ;  /* 0x0044000000007b1d */ /* 0x000fec0000010000 */
[----:B------:R-:W-:Y:S04]  /*cfc0*/  BSSY B0, `(.L_x_104) ;  /* 0x000000a000007945 */ /* 0x000fe80003800000 */
[----:B------:R-:W-:Y:S05]  /*cfd0*/  @!P0 BRA `(.L_x_105) ;  /* 0x0000000000208947 */ /* 0x000fea0003800000 */
[----:B------:R-:W-:-:S06]  /*cfe0*/  UISETP.NE.AND UP0, UPT, UR48, 0x3, UPT ;  /* 0x000000033000788c */ /* 0x000fcc000bf05270 */
[----:B------:R-:W-:-:S13]  /*cff0*/  PLOP3.LUT P3, PT, PT, PT, UP0, 0x80, 0x0 ;  /* 0x000000000000781c */ /* 0x000fda0003f6f008 */
[----:B------:R-:W-:Y:S05]  /*d000*/  @!P3 BRA `(.L_x_106) ;  /* 0x000000000004b947 */ /* 0x000fea0003800000 */
[----:B------:R-:W-:Y:S01]  /*d010*/  BPT.TRAP 0x1 ;  /* 0x000000040000795c */ /* 0x000fe20000300000 */
.L_x_106:
[----:B------:R-:W-:-:S04]  /*d020*/  ULEA UR4, UR8, UR50, 0x3 ;  /* 0x0000003208047291 */ /* 0x000fc8000f8e183f */
[----:B------:R-:W-:-:S04]  /*d030*/  UIADD3 UR4, UR4, 0x50, URZ ;  /* 0x0000005004047890 */ /* 0x000fc8000fffe03f */
[----:B------:R-:W-:-:S09]  /*d040*/  UPRMT UR4, UR49, 0x654, UR4 ;  /* 0x0000065431047896 */ /* 0x000fd20008000004 */
[----:B------:R-:W-:Y:S03]  /*d050*/  SYNCS.ARRIVE.TRANS64.RED.A1T0 RZ, [UR4], RZ ;  /* 0x000000ffffff79a7 */ /* 0x000fe60008100404 */
.L_x_105:
[----:B------:R-:W-:Y:S05]  /*d060*/  BSYNC B0 ;  /* 0x0000000000007941 */ /* 0x000fea0003800000 */
.L_x_104:
        /* <DEDUP_REMOVED lines=9> */
.L_x_109:
[C---:B-1----:R-:W-:Y:S01]  /*d100*/  LEA R20, R3.reuse, UR50, 0x3 ;  /* 0x0000003203147c11 */ /* 0x042fe2000f8e18ff */
[----:B------:R-:W-:Y:S01]  /*d110*/  @!P2 IMAD R23, R3, 0x2000, R19 ;  /* 0x000020000317a824 */ /* 0x000fe200078e0213 */
[----:B------:R-:W-:Y:S01]  /*d120*/  SHF.L.U32 R21, R13, 0x1f, RZ ;  /* 0x0000001f0d157819 */ /* 0x000fe200000006ff */
[----:B------:R-:W-:Y:S03]  /*d130*/  BSSY B1, `(.L_x_110) ;  /* 0x0000004000017945 */ /* 0x000fe60003800000 */
[----:B------:R-:W1:Y:S01]  /*d140*/  SYNCS.PHASECHK.TRANS64.TRYWAIT P3, [R20+URZ+0x30], R21 ;  /* 0x00003015140075a7 */ /* 0x000e62000806017f */
[----:B------:R-:W-:Y:S01]  /*d150*/  @!P2 LEA R22, R18, R23, 0x1 ;  /* 0x000000171216a211 */ /* 0x000fe200078e08ff */
[----:B-1----:R-:W-:Y:S06]  /*d160*/  @!P3 BRA `(.L_x_111) ;  /* 0x0000009000f0b947 */ /* 0x002fec0003800000 */
.L_x_361:
[----:B------:R-:W-:Y:S05]  /*d170*/  BSYNC B1 ;  /* 0x0000000000017941 */ /* 0x000fea0003800000 */
.L_x_110:
        /* <DEDUP_REMOVED lines=8> */
.L_x_108:
[----:B------:R-:W-:Y:S05]  /*d200*/  BSYNC B0 ;  /* 0x0000000000007941 */ /* 0x000fea0003800000 */
.L_x_107:
[----:B-1----:R-:W2:Y:S04]  /*d210*/  LDL.LU R21, [R1+0xc0] ;  /* 0x0000c00001157983 */ /* 0x002ea80000300800 */
[----:B------:R-:W5:Y:S04]  /*d220*/  LDL.LU R22, [R1+0xc4] ;  /* 0x0000c40001167983 */ /* 0x000f680000300800 */
[----:B------:R-:W4:Y:S04]  /*d230*/  LDL.LU R20, [R1+0xc8] ;  /* 0x0000c80001147983 */ /* 0x000f280000300800 */
        /* <DEDUP_REMOVED lines=12> */
[----:B------:R-:W4:Y:S01]  /*d300*/  LDL.LU R43, [R1+0xfc] ;  /* 0x0000fc00012b7983 */ /* 0x000f220000300800 */
[--C-:B---3--:R-:W-:Y:S01]  /*d310*/  HADD2.F32 R24, -RZ, R5.reuse.H0_H0 ;  /* 0x20000005ff187230 */ /* 0x108fe20000004100 */
[----:B------:R-:W-:Y:S05]  /*d320*/  WARPSYNC.ALL ;  /* 0x0000000000007948 */ /* 0x000fea0003800000 */
[----:B------:R-:W-:Y:S01]  /*d330*/  HADD2.F32 R26, -RZ, R5.H1_H1 ;  /* 0x30000005ff1a7230 */ /* 0x000fe20000004100 */
[----:B------:R-:W-:Y:S01]  /*d340*/  BSSY B0, `(.L_x_112) ;  /* 0x000004a000007945 */ /* 0x000fe20003800000 */
[C-C-:B--2---:R-:W-:Y:S01]  /*d350*/  FFMA R21, R17.reuse, R21, R0.reuse ;  /* 0x0000001511157223 */ /* 0x144fe20000000000 */
[----:B-----5:R-:W-:Y:S01]  /*d360*/  FFMA R23, R17, R22, R0 ;  /* 0x0000001611177223 */ /* 0x020fe20000000000 */
[----:B------:R-:W-:-:S02]  /*d370*/  HADD2.F32 R22, -RZ, R4.H1_H1 ;  /* 0x30000004ff167230 */ /* 0x000fc40000004100 */
[C-C-:B----4-:R-:W-:Y:S01]  /*d380*/  FFMA R25, R17.reuse, R20, R14.reuse ;  /* 0x0000001411197223 */ /* 0x150fe2000000000e */
[----:B------:R-:W-:Y:S02]  /*d390*/  HADD2.F32 R20, -RZ, R4.H0_H0 ;  /* 0x20000004ff147230 */ /* 0x000fe40000004100 */
[-C--:B------:R-:W-:Y:S01]  /*d3a0*/  FFMA R31, R22, R16.reuse, R23 ;  /* 0x00000010161f7223 */ /* 0x080fe20000000017 */
[----:B------:R-:W-:Y:S01]  /*d3b0*/  FFMA R27, R17, R27, R14 ;  /* 0x0000001b111b7223 */ /* 0x000fe2000000000e */
[-C--:B------:R-:W-:Y:S01]  /*d3c0*/  FFMA R22, R24, R16.reuse, R25 ;  /* 0x0000001018167223 */ /* 0x080fe20000000019 */
[-C--:B------:R-:W-:Y:S01]  /*d3d0*/  FFMA R20, R20, R16.reuse, R21 ;  /* 0x0000001014147223 */ /* 0x080fe20000000015 */
[--C-:B------:R-:W-:Y:S02]  /*d3e0*/  HADD2.F32 R24, -RZ, R6.reuse.H0_H0 ;  /* 0x20000006ff187230 */ /* 0x100fe40000004100 */
[----:B------:R-:W-:Y:S01]  /*d3f0*/  FFMA R33, R26, R16, R27 ;  /* 0x000000101a217223 */ /* 0x000fe2000000001b */
[----:B------:R-:W-:-:S02]  /*d400*/  HADD2.F32 R26, -RZ, R6.H1_H1 ;  /* 0x30000006ff1a7230 */ /* 0x000fc40000004100 */
[--C-:B------:R-:W-:Y:S01]  /*d410*/  FFMA R21, R17, R37, R0.reuse ;  /* 0x0000002511157223 */ /* 0x100fe20000000000 */
[----:B------:R-:W-:Y:S01]  /*d420*/  F2FP.F16.F32.PACK_AB R20, R31, R20 ;  /* 0x000000141f14723e */ /* 0x000fe200000000ff */
[C---:B------:R-:W-:Y:S01]  /*d430*/  FFMA R23, R17.reuse, R34, R0 ;  /* 0x0000002211177223 */ /* 0x040fe20000000000 */
[--C-:B------:R-:W-:Y:S02]  /*d440*/  HADD2.F32 R34, -RZ, R7.reuse.H1_H1 ;  /* 0x30000007ff227230 */ /* 0x100fe40000004100 */
[----:B------:R-:W-:Y:S01]  /*d450*/  FFMA R24, R24, R16, R21 ;  /* 0x0000001018187223 */ /* 0x000fe20000000015 */
[C-C-:B------:R-:W-:Y:S01]  /*d460*/  FFMA R25, R17.reuse, R32, R14.reuse ;  /* 0x0000002011197223 */ /* 0x140fe2000000000e */
[----:B------:R-:W-:Y:S02]  /*d470*/  HADD2.F32 R32, -RZ, R7.H0_H0 ;  /* 0x20000007ff207230 */ /* 0x000fe40000004100 */
[----:B------:R-:W-:Y:S01]  /*d480*/  FFMA R27, R17, R35, R14 ;  /* 0x00000023111b7223 */ /* 0x000fe2000000000e */
[----:B------:R-:W-:-:S02]  /*d490*/  FFMA R35, R26, R16, R23 ;  /* 0x000000101a237223 */ /* 0x000fc40000000017 */
[-C--:B------:R-:W-:Y:S01]  /*d4a0*/  FFMA R26, R32, R16.reuse, R25 ;  /* 0x00000010201a7223 */ /* 0x080fe20000000019 */
[--C-:B------:R-:W-:Y:S02]  /*d4b0*/  HADD2.F32 R32, -RZ, R8.reuse.H0_H0 ;  /* 0x20000008ff207230 */ /* 0x100fe40000004100 */
[----:B------:R-:W-:Y:S01]  /*d4c0*/  FFMA R37, R34, R16, R27 ;  /* 0x0000001022257223 */ /* 0x000fe2000000001b */
[----:B------:R-:W-:Y:S02]  /*d4d0*/  HADD2.F32 R34, -RZ, R8.H1_H1 ;  /* 0x30000008ff227230 */ /* 0x000fe40000004100 */
[C-C-:B------:R-:W-:Y:S01]  /*d4e0*/  FFMA R21, R17.reuse, R41, R0.reuse ;  /* 0x0000002911157223 */ /* 0x140fe20000000000 */
[C---:B------:R-:W-:Y:S01]  /*d4f0*/  FFMA R23, R17.reuse, R38, R0 ;  /* 0x0000002611177223 */ /* 0x040fe20000000000 */
[--C-:B------:R-:W-:Y:S02]  /*d500*/  HADD2.F32 R38, -RZ, R9.reuse.H1_H1 ;  /* 0x30000009ff267230 */ /* 0x100fe40000004100 */
[----:B------:R-:W-:Y:S01]  /*d510*/  FFMA R32, R32, R16, R21 ;  /* 0x0000001020207223 */ /* 0x000fe20000000015 */
[----:B------:R-:W-:Y:S01]  /*d520*/  FFMA R25, R17, R36, R14 ;  /* 0x0000002411197223 */ /* 0x000fe2000000000e */
[----:B------:R-:W-:-:S02]  /*d530*/  HADD2.F32 R36, -RZ, R9.H0_H0 ;  /* 0x20000009ff247230 */ /* 0x000fc40000004100 */
[C---:B------:R-:W-:Y:S01]  /*d540*/  FFMA R27, R17.reuse, R39, R14 ;  /* 0x00000027111b7223 */ /* 0x040fe2000000000e */
[-C--:B------:R-:W-:Y:S02]  /*d550*/  FFMA R39, R34, R16.reuse, R23 ;  /* 0x0000001022277223 */ /* 0x080fe40000000017 */
[-C--:B------:R-:W-:Y:S01]  /*d560*/  FFMA R34, R36, R16.reuse, R25 ;  /* 0x0000001024227223 */ /* 0x080fe20000000019 */
[--C-:B------:R-:W-:Y:S02]  /*d570*/  HADD2.F32 R36, -RZ, R10.reuse.H0_H0 ;  /* 0x2000000aff247230 */ /* 0x100fe40000004100 */
[----:B------:R-:W-:Y:S01]  /*d580*/  FFMA R41, R38, R16, R27 ;  /* 0x0000001026297223 */ /* 0x000fe2000000001b */
[----:B------:R-:W-:Y:S02]  /*d590*/  HADD2.F32 R38, -RZ, R10.H1_H1 ;  /* 0x3000000aff267230 */ /* 0x000fe40000004100 */
[C-C-:B------:R-:W-:Y:S01]  /*d5a0*/  FFMA R21, R17.reuse, R44, R0.reuse ;  /* 0x0000002c11157223 */ /* 0x140fe20000000000 */
[----:B------:R-:W-:Y:S01]  /*d5b0*/  FFMA R23, R17, R42, R0 ;  /* 0x0000002a11177223 */ /* 0x000fe20000000000 */
[----:B------:R-:W-:-:S02]  /*d5c0*/  HADD2.F32 R42, -RZ, R11.H1_H1 ;  /* 0x3000000bff2a7230 */ /* 0x000fc40000004100 */
[----:B------:R-:W-:Y:S01]  /*d5d0*/  FFMA R36, R36, R16, R21 ;  /* 0x0000001024247223 */ /* 0x000fe20000000015 */
[----:B------:R-:W-:Y:S01]  /*d5e0*/  F2FP.F16.F32.PACK_AB R21, R33, R22 ;  /* 0x000000162115723e */ /* 0x000fe200000000ff */
[--C-:B------:R-:W-:Y:S01]  /*d5f0*/  FFMA R25, R17, R40, R14.reuse ;  /* 0x0000002811197223 */ /* 0x100fe2000000000e */
[----:B------:R-:W-:Y:S01]  /*d600*/  HADD2.F32 R40, -RZ, R11.H0_H0 ;  /* 0x2000000bff287230 */ /* 0x000fe20000004100 */
[----:B------:R-:W-:Y:S01]  /*d610*/  F2FP.F16.F32.PACK_AB R22, R35, R24 ;  /* 0x000000182316723e */ /* 0x000fe200000000ff */
[----:B------:R-:W-:Y:S01]  /*d620*/  FFMA R27, R17, R43, R14 ;  /* 0x0000002b111b7223 */ /* 0x000fe2000000000e */
[-C--:B------:R-:W-:Y:S02]  /*d630*/  FFMA R43, R38, R16.reuse, R23 ;  /* 0x00000010262b7223 */ /* 0x080fe40000000017 */
[----:B------:R-:W-:Y:S01]  /*d640*/  FFMA R38, R40, R16, R25 ;  /* 0x0000001028267223 */ /* 0x000fe20000000019 */
[----:B------:R-:W-:Y:S01]  /*d650*/  F2FP.F16.F32.PACK_AB R23, R37, R26 ;  /* 0x0000001a2517723e */ /* 0x000fe200000000ff */
[----:B------:R-:W-:Y:S01]  /*d660*/  FFMA R27, R42, R16, R27 ;  /* 0x000000102a1b7223 */ /* 0x000fe2000000001b */
[----:B------:R-:W-:-:S02]  /*d670*/  F2FP.F16.F32.PACK_AB R24, R39, R32 ;  /* 0x000000202718723e */ /* 0x000fc400000000ff */
        /* <DEDUP_REMOVED lines=22> */
.L_x_113:
[----:B------:R-:W-:Y:S05]  /*d7e0*/  BSYNC B0 ;  /* 0x0000000000007941 */ /* 0x000fea0003800000 */
.L_x_112:
[----:B------:R-:W-:Y:S06]  /*d7f0*/  BAR.SYNC.DEFER_BLOCKING 0x1, 0x100 ;  /* 0x0044000000007b1d */ /* 0x000fec0000010000 */
[----:B------:R-:W-:Y:S04]  /*d800*/  BSSY B0, `(.L_x_114) ;  /* 0x000000a000007945 */ /* 0x000fe80003800000 */
[----:B------:R-:W-:Y:S05]  /*d810*/  @!P0 BRA `(.L_x_115) ;  /* 0x0000000000208947 */ /* 0x000fea0003800000 */
[----:B------:R-:W-:-:S06]  /*d820*/  UISETP.NE.AND UP0, UPT, UR48, 0x3, UPT ;  /* 0x000000033000788c */ /* 0x000fcc000bf05270 */
[----:B------:R-:W-:-:S13]  /*d830*/  PLOP3.LUT P3, PT, PT, PT, UP0, 0x80, 0x0 ;  /* 0x000000000000781c */ /* 0x000fda0003f6f008 */
[----:B------:R-:W-:Y:S05]  /*d840*/  @!P3 BRA `(.L_x_116) ;  /* 0x000000000004b947 */ /* 0x000fea0003800000 */
[----:B------:R-:W-:Y:S01]  /*d850*/  BPT.TRAP 0x1 ;  /* 0x000000040000795c */ /* 0x000fe20000300000 */
.L_x_116:
[----:B------:R-:W-:-:S04]  /*d860*/  ULEA UR4, UR8, UR50, 0x3 ;  /* 0x0000003208047291 */ /* 0x000fc8000f8e183f */
[----:B------:R-:W-:-:S04]  /*d870*/  UIADD3 UR4, UR4, 0x50, URZ ;  /* 0x0000005004047890 */ /* 0x000fc8000fffe03f */
[----:B------:R-:W-:-:S09]  /*d880*/  UPRMT UR4, UR49, 0x654, UR4 ;  /* 0x0000065431047896 */ /* 0x000fd20008000004 */
[----:B------:R-:W-:Y:S03]  /*d890*/  SYNCS.ARRIVE.TRANS64.RED.A1T0 RZ, [UR4], RZ ;  /* 0x000000ffffff79a7 */ /* 0x000fe60008100404 */
.L_x_115:
[----:B------:R-:W-:Y:S05]  /*d8a0*/  BSYNC B0 ;  /* 0x0000000000007941 */ /* 0x000fea0003800000 */
.L_x_114:
        /* <DEDUP_REMOVED lines=9> */
.L_x_119:
[C---:B-1----:R-:W-:Y:S01]  /*d940*/  LEA R20, R3.reuse, UR50, 0x3 ;  /* 0x0000003203147c11 */ /* 0x042fe2000f8e18ff */
[----:B------:R-:W-:Y:S01]  /*d950*/  @!P2 IMAD R23, R3, 0x2000, R19 ;  /* 0x000020000317a824 */ /* 0x000fe200078e0213 */
[----:B------:R-:W-:Y:S01]  /*d960*/  SHF.L.U32 R21, R13, 0x1f, RZ ;  /* 0x0000001f0d157819 */ /* 0x000fe200000006ff */
[----:B------:R-:W-:Y:S03]  /*d970*/  BSSY B1, `(.L_x_120) ;  /* 0x0000004000017945 */ /* 0x000fe60003800000 */
[----:B------:R-:W1:Y:S01]  /*d980*/  SYNCS.PHASECHK.TRANS64.TRYWAIT P3, [R20+URZ+0x30], R21 ;  /* 0x00003015140075a7 */ /* 0x000e62000806017f */
[----:B------:R-:W-:Y:S01]  /*d990*/  @!P2 LEA R22, R18, R23, 0x1 ;  /* 0x000000171216a211 */ /* 0x000fe200078e08ff */
[----:B-1----:R-:W-:Y:S06]  /*d9a0*/  @!P3 BRA `(.L_x_121) ;  /* 0x0000008800f4b947 */ /* 0x002fec0003800000 */
.L_x_362:
[----:B------:R-:W-:Y:S05]  /*d9b0*/  BSYNC B1 ;  /* 0x0000000000017941 */ /* 0x000fea0003800000 */
.L_x_120:
        /* <DEDUP_REMOVED lines=8> */
.L_x_118:
[----:B------:R-:W-:Y:S05]  /*da40*/  BSYNC B0 ;  /* 0x0000000000007941 */ /* 0x000fea0003800000 */
.L_x_117:
[--C-:B-1-3--:R-:W-:Y:S02]  /*da50*/  HADD2.F32 R22, -RZ, R4.reuse.H1_H1 ;  /* 0x30000004ff167230 */ /* 0x10afe40000004100 */
[C---:B------:R-:W-:Y:S01]  /*da60*/  FFMA R73, R17.reuse, R73, R12 ;  /* 0x0000004911497223 */ /* 0x040fe2000000000c */
[--C-:B------:R-:W-:Y:S02]  /*da70*/  HADD2.F32 R26, -RZ, R5.reuse.H1_H1 ;  /* 0x30000005ff1a7230 */ /* 0x100fe40000004100 */
[C-C-:B------:R-:W-:Y:S01]  /*da80*/  FFMA R75, R17.reuse, R75, R2.reuse ;  /* 0x0000004b114b7223 */ /* 0x140fe20000000002 */
[----:B------:R-:W-:Y:S02]  /*da90*/  HADD2.F32 R24, -RZ, R5.H0_H0 ;  /* 0x20000005ff187230 */ /* 0x000fe40000004100 */
[C---:B------:R-:W-:Y:S01]  /*daa0*/  FFMA R23, R17.reuse, R74, R2 ;  /* 0x0000004a11177223 */ /* 0x040fe20000000002 */
[----:B------:R-:W-:Y:S02]  /*dab0*/  HADD2.F32 R20, -RZ, R4.H0_H0 ;  /* 0x20000004ff147230 */ /* 0x000fe40000004100 */
[----:B------:R-:W-:Y:S01]  /*dac0*/  FFMA R21, R17, R72, R12 ;  /* 0x0000004811157223 */ /* 0x000fe2000000000c */
[-C--:B------:R-:W-:Y:S01]  /*dad0*/  FFMA R73, R22, R16.reuse, R73 ;  /* 0x0000001016497223 */ /* 0x080fe20000000049 */
[-C--:B------:R-:W-:Y:S01]  /*dae0*/  FFMA R75, R26, R16.reuse, R75 ;  /* 0x000000101a4b7223 */ /* 0x080fe2000000004b */
[----:B------:R-:W-:Y:S01]  /*daf0*/  FFMA R22, R24, R16, R23 ;  /* 0x0000001018167223 */ /* 0x000fe20000000017 */
[----:B------:R-:W-:-:S02]  /*db00*/  HADD2.F32 R26, -RZ, R6.H1_H1 ;  /* 0x30000006ff1a7230 */ /* 0x000fc40000004100 */
[----:B------:R-:W-:Y:S01]  /*db10*/  FFMA R20, R20, R16, R21 ;  /* 0x0000001014147223 */ /* 0x000fe20000000015 */
[--C-:B------:R-:W-:Y:S02]  /*db20*/  HADD2.F32 R32, -RZ, R7.reuse.H0_H0 ;  /* 0x20000007ff207230 */ /* 0x100fe40000004100 */
[C---:B------:R-:W-:Y:S01]  /*db30*/  FFMA R77, R17.reuse, R77, R12 ;  /* 0x0000004d114d7223 */ /* 0x040fe2000000000c */
        /* <DEDUP_REMOVED lines=9> */
[----:B----4-:R-:W-:-:S02]  /*dbd0*/  HADD2.F32 R32, -RZ, R8.H0_H0 ;  /* 0x20000008ff207230 */ /* 0x010fc40000004100 */
        /* <DEDUP_REMOVED lines=52> */
.L_x_123:
[----:B------:R-:W-:Y:S05]  /*df20*/  BSYNC B0 ;  /* 0x0000000000007941 */ /* 0x000fea0003800000 */
.L_x_122:
[----:B------:R-:W-:Y:S06]  /*df30*/  BAR.SYNC.DEFER_BLOCKING 0x1, 0x100 ;  /* 0x0044000000007b1d */ /* 0x000fec0000010000 */
[----:B------:R-:W-:Y:S04]  /*df40*/  BSSY B0, `(.L_x_124) ;  /* 0x000000a000007945 */ /* 0x000fe80003800000 */
[----:B------:R-:W-:Y:S05]  /*df50*/  @!P0 BRA `(.L_x_125) ;  /* 0x0000000000208947 */ /* 0x000fea0003800000 */
[----:B------:R-:W-:-:S06]  /*df60*/  UISETP.NE.AND UP0, UPT, UR48, 0x3, UPT ;  /* 0x000000033000788c */ /* 0x000fcc000bf05270 */
[----:B------:R-:W-:-:S13]  /*df70*/  PLOP3.LUT P3, PT, PT, PT, UP0, 0x80, 0x0 ;  /* 0x000000000000781c */ /* 0x000fda0003f6f008 */
[----:B------:R-:W-:Y:S05]  /*df80*/  @!P3 BRA `(.L_x_126) ;  /* 0x000000000004b947 */ /* 0x000fea0003800000 */
[----:B------:R-:W-:Y:S01]  /*df90*/  BPT.TRAP 0x1 ;  /* 0x000000040000795c */ /* 0x000fe20000300000 */
.L_x_126:
[----:B------:R-:W-:-:S04]  /*dfa0*/  ULEA UR4, UR8, UR50, 0x3 ;  /* 0x0000003208047291 */ /* 0x000fc8000f8e183f */
[----:B------:R-:W-:-:S04]  /*dfb0*/  UIADD3 UR4, UR4, 0x50, URZ ;  /* 0x0000005004047890 */ /* 0x000fc8000fffe03f */
[----:B------:R-:W-:-:S09]  /*dfc0*/  UPRMT UR4, UR49, 0x654, UR4 ;  /* 0x0000065431047896 */ /* 0x000fd20008000004 */
[----:B------:R-:W-:Y:S03]  /*dfd0*/  SYNCS.ARRIVE.TRANS64.RED.A1T0 RZ, [UR4], RZ ;  /* 0x000000ffffff79a7 */ /* 0x000fe60008100404 */
.L_x_125:
[----:B------:R-:W-:Y:S05]  /*dfe0*/  BSYNC B0 ;  /* 0x0000000000007941 */ /* 0x000fea0003800000 */
.L_x_124:
        /* <DEDUP_REMOVED lines=9> */
.L_x_129:
[C---:B-1----:R-:W-:Y:S01]  /*e080*/  LEA R20, R3.reuse, UR50, 0x3 ;  /* 0x0000003203147c11 */ /* 0x042fe2000f8e18ff */
[----:B------:R-:W-:Y:S01]  /*e090*/  @!P2 IMAD R23, R3, 0x2000, R19 ;  /* 0x000020000317a824 */ /* 0x000fe200078e0213 */
[----:B------:R-:W-:Y:S01]  /*e0a0*/  SHF.L.U32 R21, R13, 0x1f, RZ ;  /* 0x0000001f0d157819 */ /* 0x000fe200000006ff */
[----:B------:R-:W-:Y:S03]  /*e0b0*/  BSSY B1, `(.L_x_130) ;  /* 0x0000004000017945 */ /* 0x000fe60003800000 */
[----:B------:R-:W1:Y:S01]  /*e0c0*/  SYNCS.PHASECHK.TRANS64.TRYWAIT P3, [R20+URZ+0x30], R21 ;  /* 0x00003015140075a7 */ /* 0x000e62000806017f */
[----:B------:R-:W-:Y:S01]  /*e0d0*/  @!P2 LEA R22, R18, R23, 0x1 ;  /* 0x000000171216a211 */ /* 0x000fe200078e08ff */
[----:B-1----:R-:W-:Y:S06]  /*e0e0*/  @!P3 BRA `(.L_x_131) ;  /* 0x000000840038b947 */ /* 0x002fec0003800000 */
.L_x_363:
[----:B------:R-:W-:Y:S05]  /*e0f0*/  BSYNC B1 ;  /* 0x0000000000017941 */ /* 0x000fea0003800000 */
.L_x_130:
        /* <DEDUP_REMOVED lines=8> */
.L_x_128:
[----:B------:R-:W-:Y:S05]  /*e180*/  BSYNC B0 ;  /* 0x0000000000007941 */ /* 0x000fea0003800000 */
.L_x_127:
        /* <DEDUP_REMOVED lines=93> */
.L_x_133:
[----:B------:R-:W-:Y:S05]  /*e760*/  BSYNC B0 ;  /* 0x0000000000007941 */ /* 0x000fea0003800000 */
.L_x_132:
[----:B------:R-:W-:Y:S06]  /*e770*/  BAR.SYNC.DEFER_BLOCKING 0x1, 0x100 ;  /* 0x0044000000007b1d */ /* 0x000fec0000010000 */
[----:B------:R-:W-:Y:S04]  /*e780*/  BSSY B0, `(.L_x_134) ;  /* 0x000000a000007945 */ /* 0x000fe80003800000 */
[----:B------:R-:W-:Y:S05]  /*e790*/  @!P0 BRA `(.L_x_135) ;  /* 0x0000000000208947 */ /* 0x000fea0003800000 */
[----:B------:R-:W-:-:S06]  /*e7a0*/  UISETP.NE.AND UP0, UPT, UR48, 0x3, UPT ;  /* 0x000000033000788c */ /* 0x000fcc000bf05270 */
[----:B------:R-:W-:-:S13]  /*e7b0*/  PLOP3.LUT P3, PT, PT, PT, UP0, 0x80, 0x0 ;  /* 0x000000000000781c */ /* 0x000fda0003f6f008 */
[----:B------:R-:W-:Y:S05]  /*e7c0*/  @!P3 BRA `(.L_x_136) ;  /* 0x000000000004b947 */ /* 0x000fea0003800000 */
[----:B------:R-:W-:Y:S01]  /*e7d0*/  BPT.TRAP 0x1 ;  /* 0x000000040000795c */ /* 0x000fe20000300000 */
.L_x_136:
[----:B------:R-:W-:-:S04]  /*e7e0*/  ULEA UR4, UR8, UR50, 0x3 ;  /* 0x0000003208047291 */ /* 0x000fc8000f8e183f */
[----:B------:R-:W-:-:S04]  /*e7f0*/  UIADD3 UR4, UR4, 0x50, URZ ;  /* 0x0000005004047890 */ /* 0x000fc8000fffe03f */
[----:B------:R-:W-:-:S09]  /*e800*/  UPRMT UR4, UR49, 0x654, UR4 ;  /* 0x0000065431047896 */ /* 0x000fd20008000004 */
[----:B------:R-:W-:Y:S03]  /*e810*/  SYNCS.ARRIVE.TRANS64.RED.A1T0 RZ, [UR4], RZ ;  /* 0x000000ffffff79a7 */ /* 0x000fe60008100404 */
.L_x_135:
[----:B------:R-:W-:Y:S05]  /*e820*/  BSYNC B0 ;  /* 0x0000000000007941 */ /* 0x000fea0003800000 */
.L_x_134:
        /* <DEDUP_REMOVED lines=9> */
.L_x_139:
[C---:B-1----:R-:W-:Y:S01]  /*e8c0*/  LEA R20, R3.reuse, UR50, 0x3 ;  /* 0x0000003203147c11 */ /* 0x042fe2000f8e18ff */
[----:B------:R-:W-:Y:S01]  /*e8d0*/  @!P2 IMAD R23, R3, 0x2000, R19 ;  /* 0x000020000317a824 */ /* 0x000fe200078e0213 */
[----:B------:R-:W-:Y:S01]  /*e8e0*/  SHF.L.U32 R21, R13, 0x1f, RZ ;  /* 0x0000001f0d157819 */ /* 0x000fe200000006ff */
[----:B------:R-:W-:Y:S03]  /*e8f0*/  BSSY B1, `(.L_x_140) ;  /* 0x0000004000017945 */ /* 0x000fe60003800000 */
[----:B------:R-:W1:Y:S01]  /*e900*/  SYNCS.PHASECHK.TRANS64.TRYWAIT P3, [R20+URZ+0x30], R21 ;  /* 0x00003015140075a7 */ /* 0x000e62000806017f */
[----:B------:R-:W-:Y:S01]  /*e910*/  @!P2 LEA R22, R18, R23, 0x1 ;  /* 0x000000171216a211 */ /* 0x000fe200078e08ff */
[----:B-1----:R-:W-:Y:S06]  /*e920*/  @!P3 BRA `(.L_x_141) ;  /* 0x0000007c003cb947 */ /* 0x002fec0003800000 */
.L_x_364:
[----:B------:R-:W-:Y:S05]  /*e930*/  BSYNC B1 ;  /* 0x0000000000017941 */ /* 0x000fea0003800000 */
.L_x_140:
        /* <DEDUP_REMOVED lines=8> */
.L_x_138:
[----:B------:R-:W-:Y:S05]  /*e9c0*/  BSYNC B0 ;  /* 0x0000000000007941 */ /* 0x000fea0003800000 */
.L_x_137:
        /* <DEDUP_REMOVED lines=77> */
.L_x_143:
[----:B------:R-:W-:Y:S05]  /*eea0*/  BSYNC B0 ;  /* 0x0000000000007941 */ /* 0x000fea0003800000 */
.L_x_142:
[----:B------:R-:W-:Y:S06]  /*eeb0*/  BAR.SYNC.DEFER_BLOCKING 0x1, 0x100 ;  /* 0x0044000000007b1d */ /* 0x000fec0000010000 */
[----:B------:R-:W-:Y:S04]  /*eec0*/  BSSY B0, `(.L_x_144) ;  /* 0x000000a000007945 */ /* 0x000fe80003800000 */
[----:B------:R-:W-:Y:S05]  /*eed0*/  @!P0 BRA `(.L_x_145) ;  /* 0x0000000000208947 */ /* 0x000fea0003800000 */
[----:B------:R-:W-:-:S06]  /*eee0*/  UISETP.NE.AND UP0, UPT, UR48, 0x3, UPT ;  /* 0x000000033000788c */ /* 0x000fcc000bf05270 */
[----:B------:R-:W-:-:S13]  /*eef0*/  PLOP3.LUT P3, PT, PT, PT, UP0, 0x80, 0x0 ;  /* 0x000000000000781c */ /* 0x000fda0003f6f008 */
[----:B------:R-:W-:Y:S05]  /*ef00*/  @!P3 BRA `(.L_x_146) ;  /* 0x000000000004b947 */ /* 0x000fea0003800000 */
[----:B------:R-:W-:Y:S01]  /*ef10*/  BPT.TRAP 0x1 ;  /* 0x000000040000795c */ /* 0x000fe20000300000 */
.L_x_146:
[----:B------:R-:W-:-:S04]  /*ef20*/  ULEA UR4, UR8, UR50, 0x3 ;  /* 0x0000003208047291 */ /* 0x000fc8000f8e183f */
[----:B------:R-:W-:-:S04]  /*ef30*/  UIADD3 UR4, UR4, 0x50, URZ ;  /* 0x0000005004047890 */ /* 0x000fc8000fffe03f */
[----:B------:R-:W-:-:S09]  /*ef40*/  UPRMT UR4, UR49, 0x654, UR4 ;  /* 0x0000065431047896 */ /* 0x000fd20008000004 */
[----:B------:R-:W-:Y:S03]  /*ef50*/  SYNCS.ARRIVE.TRANS64.RED.A1T0 RZ, [UR4], RZ ;  /* 0x000000ffffff79a7 */ /* 0x000fe60008100404 */
.L_x_145:
[----:B------:R-:W-:Y:S05]  /*ef60*/  BSYNC B0 ;  /* 0x0000000000007941 */ /* 0x000fea0003800000 */
.L_x_144:
        /* <DEDUP_REMOVED lines=9> */
.L_x_149:
[C---:B-1----:R-:W-:Y:S01]  /*f000*/  LEA R20, R3.reuse, UR50, 0x3 ;  /* 0x0000003203147c11 */ /* 0x042fe2000f8e18ff */
[----:B------:R-:W-:Y:S01]  /*f010*/  @!P2 IMAD R23, R3, 0x2000, R19 ;  /* 0x000020000317a824 */ /* 0x000fe200078e0213 */
[----:B------:R-:W-:Y:S01]  /*f020*/  SHF.L.U32 R21, R13, 0x1f, RZ ;  /* 0x0000001f0d157819 */ /* 0x000fe200000006ff */
[----:B------:R-:W-:Y:S03]  /*f030*/  BSSY B1, `(.L_x_150) ;  /* 0x0000004000017945 */ /* 0x000fe60003800000 */
[----:B------:R-:W1:Y:S01]  /*f040*/  SYNCS.PHASECHK.TRANS64.TRYWAIT P3, [R20+URZ+0x30], R21 ;  /* 0x00003015140075a7 */ /* 0x000e62000806017f */
[----:B------:R-:W-:Y:S01]  /*f050*/  @!P2 LEA R22, R18, R23, 0x1 ;  /* 0x000000171216a211 */ /* 0x000fe200078e08ff */
[----:B-1----:R-:W-:Y:S06]  /*f060*/  @!P3 BRA `(.L_x_151) ;  /* 0x000000740080b947 */ /* 0x002fec0003800000 */
.L_x_365:
[----:B------:R-:W-:Y:S05]  /*f070*/  BSYNC B1 ;  /* 0x0000000000017941 */ /* 0x000fea0003800000 */
.L_x_150:
        /* <DEDUP_REMOVED lines=8> */
.L_x_148:
[----:B------:R-:W-:Y:S05]  /*f100*/  BSYNC B0 ;  /* 0x0000000000007941 */ /* 0x000fea0003800000 */
.L_x_147:
        /* <DEDUP_REMOVED lines=57> */
[--C-:B------:R-:W-:Y:S01]  /*f4a0*/  FFMA R21, R17, R44, R0.reuse ;  /* 0x0000002c11157223 */ /* 0x100fe20000000000 */
[----:B------:R-:W-:Y:S01]  /*f4b0*/  F2FP.F16.F32.PACK_AB R32, R39, R32 ;  /* 0x000000202720723e */ /* 0x000fe200000000ff */
        /* <DEDUP_REMOVED lines=34> */
.L_x_153:
[----:B------:R-:W-:Y:S05]  /*f6e0*/  BSYNC B0 ;  /* 0x0000000000007941 */ /* 0x000fea0003800000 */
.L_x_152:
[----:B------:R-:W-:Y:S06]  /*f6f0*/  BAR.SYNC.DEFER_BLOCKING 0x1, 0x100 ;  /* 0x0044000000007b1d */ /* 0x000fec0000010000 */
[----:B------:R-:W-:Y:S04]  /*f700*/  BSSY B0, `(.L_x_154) ;  /* 0x000000a000007945 */ /* 0x000fe80003800000 */
[----:B------:R-:W-:Y:S05]  /*f710*/  @!P0 BRA `(.L_x_155) ;  /* 0x0000000000208947 */ /* 0x000fea0003800000 */
[----:B------:R-:W-:-:S06]  /*f720*/  UISETP.NE.AND UP0, UPT, UR48, 0x3, UPT ;  /* 0x000000033000788c */ /* 0x000fcc000bf05270 */
[----:B------:R-:W-:-:S13]  /*f730*/  PLOP3.LUT P3, PT, PT, PT, UP0, 0x80, 0x0 ;  /* 0x000000000000781c */ /* 0x000fda0003f6f008 */
[----:B------:R-:W-:Y:S05]  /*f740*/  @!P3 BRA `(.L_x_156) ;  /* 0x000000000004b947 */ /* 0x000fea0003800000 */
[----:B------:R-:W-:Y:S01]  /*f750*/  BPT.TRAP 0x1 ;  /* 0x000000040000795c */ /* 0x000fe20000300000 */
.L_x_156:
[----:B------:R-:W-:-:S04]  /*f760*/  ULEA UR4, UR8, UR50, 0x3 ;  /* 0x0000003208047291 */ /* 0x000fc8000f8e183f */
[----:B------:R-:W-:-:S04]  /*f770*/  UIADD3 UR4, UR4, 0x50, URZ ;  /* 0x0000005004047890 */ /* 0x000fc8000fffe03f */
[----:B------:R-:W-:-:S09]  /*f780*/  UPRMT UR4, UR49, 0x654, UR4 ;  /* 0x0000065431047896 */ /* 0x000fd20008000004 */
[----:B------:R-:W-:Y:S03]  /*f790*/  SYNCS.ARRIVE.TRANS64.RED.A1T0 RZ, [UR4], RZ ;  /* 0x000000ffffff79a7 */ /* 0x000fe60008100404 */
.L_x_155:
[----:B------:R-:W-:Y:S05]  /*f7a0*/  BSYNC B0 ;  /* 0x0000000000007941 */ /* 0x000fea0003800000 */
.L_x_154:
        /* <DEDUP_REMOVED lines=9> */
.L_x_159:
[C---:B-1----:R-:W-:Y:S01]  /*f840*/  LEA R20, R3.reuse, UR50, 0x3 ;  /* 0x0000003203147c11 */ /* 0x042fe2000f8e18ff */
[----:B------:R-:W-:Y:S01]  /*f850*/  @!P2 IMAD R23, R3, 0x2000, R19 ;  /* 0x000020000317a824 */ /* 0x000fe200078e0213 */
[----:B------:R-:W-:Y:S01]  /*f860*/  SHF.L.U32 R21, R13, 0x1f, RZ ;  /* 0x0000001f0d157819 */ /* 0x000fe200000006ff */
[----:B------:R-:W-:Y:S03]  /*f870*/  BSSY B1, `(.L_x_160) ;  /* 0x0000004000017945 */ /* 0x000fe60003800000 */
[----:B------:R-:W1:Y:S01]  /*f880*/  SYNCS.PHASECHK.TRANS64.TRYWAIT P3, [R20+URZ+0x30], R21 ;  /* 0x00003015140075a7 */ /* 0x000e62000806017f */
[----:B------:R-:W-:Y:S01]  /*f890*/  @!P2 LEA R22, R18, R23, 0x1 ;  /* 0x000000171216a211 */ /* 0x000fe200078e08ff */
[----:B-1----:R-:W-:Y:S06]  /*f8a0*/  @!P3 BRA `(.L_x_161) ;  /* 0x0000006c0084b947 */ /* 0x002fec0003800000 */
.L_x_366:
[----:B------:R-:W-:Y:S05]  /*f8b0*/  BSYNC B1 ;  /* 0x0000000000017941 */ /* 0x000fea0003800000 */
.L_x_160:
        /* <DEDUP_REMOVED lines=8> */
.L_x_158:
[----:B------:R-:W-:Y:S05]  /*f940*/  BSYNC B0 ;  /* 0x0000000000007941 */ /* 0x000fea0003800000 */
.L_x_157:
        /* <DEDUP_REMOVED lines=77> */
.L_x_163:
[----:B------:R-:W-:Y:S05]  /*fe20*/  BSYNC B0 ;  /* 0x0000000000007941 */ /* 0x000fea0003800000 */
.L_x_162:
[----:B------:R-:W-:Y:S06]  /*fe30*/  BAR.SYNC.DEFER_BLOCKING 0x1, 0x100 ;  /* 0x0044000000007b1d */ /* 0x000fec0000010000 */
[----:B------:R-:W-:Y:S04]  /*fe40*/  BSSY B0, `(.L_x_164) ;  /* 0x000000a000007945 */ /* 0x000fe80003800000 */
[----:B------:R-:W-:Y:S05]  /*fe50*/  @!P0 BRA `(.L_x_165) ;  /* 0x0000000000208947 */ /* 0x000fea0003800000 */
[----:B------:R-:W-:-:S06]  /*fe60*/  UISETP.NE.AND UP0, UPT, UR48, 0x3, UPT ;  /* 0x000000033000788c */ /* 0x000fcc000bf05270 */
[----:B------:R-:W-:-:S13]  /*fe70*/  PLOP3.LUT P3, PT, PT, PT, UP0, 0x80, 0x0 ;  /* 0x000000000000781c */ /* 0x000fda0003f6f008 */
[----:B------:R-:W-:Y:S05]  /*fe80*/  @!P3 BRA `(.L_x_166) ;  /* 0x000000000004b947 */ /* 0x000fea0003800000 */
[----:B------:R-:W-:Y:S01]  /*fe90*/  BPT.TRAP 0x1 ;  /* 0x000000040000795c */ /* 0x000fe20000300000 */
.L_x_166:
[----:B------:R-:W-:-:S04]  /*fea0*/  ULEA UR4, UR8, UR50, 0x3 ;  /* 0x0000003208047291 */ /* 0x000fc8000f8e183f */
[----:B------:R-:W-:-:S04]  /*feb0*/  UIADD3 UR4, UR4, 0x50, URZ ;  /* 0x0000005004047890 */ /* 0x000fc8000fffe03f */
[----:B------:R-:W-:-:S09]  /*fec0*/  UPRMT UR4, UR49, 0x654, UR4 ;  /* 0x0000065431047896 */ /* 0x000fd20008000004 */
[----:B------:R-:W-:Y:S03]  /*fed0*/  SYNCS.ARRIVE.TRANS64.RED.A1T0 RZ, [UR4], RZ ;  /* 0x000000ffffff79a7 */ /* 0x000fe60008100404 */
.L_x_165:
[----:B------:R-:W-:Y:S05]  /*fee0*/  BSYNC B0 ;  /* 0x0000000000007941 */ /* 0x000fea0003800000 */
.L_x_164:
        /* <DEDUP_REMOVED lines=9> */
.L_x_169:
[C---:B-1----:R-:W-:Y:S01]  /*ff80*/  LEA R20, R3.reuse, UR50, 0x3 ;  /* 0x0000003203147c11 */ /* 0x042fe2000f8e18ff */
[----:B------:R-:W-:Y:S01]  /*ff90*/  @!P2 IMAD R23, R3, 0x2000, R19 ;  /* 0x000020000317a824 */ /* 0x000fe200078e0213 */
[----:B------:R-:W-:Y:S01]  /*ffa0*/  SHF.L.U32 R21, R13, 0x1f, RZ ;  /* 0x0000001f0d157819 */ /* 0x000fe200000006ff */
[----:B------:R-:W-:Y:S03]  /*ffb0*/  BSSY B1, `(.L_x_170) ;  /* 0x0000004000017945 */ /* 0x000fe60003800000 */
[----:B------:R-:W1:Y:S01]  /*ffc0*/  SYNCS.PHASECHK.TRANS64.TRYWAIT P3, [R20+URZ+0x30], R21 ;  /* 0x00003015140075a7 */ /* 0x000e62000806017f */
[----:B------:R-:W-:Y:S01]  /*ffd0*/  @!P2 LEA R22, R18, R23, 0x1 ;  /* 0x000000171216a211 */ /* 0x000fe200078e08ff */
[----:B-1----:R-:W-:Y:S06]  /*ffe0*/  @!P3 BRA `(.L_x_171) ;  /* 0x0000006400c8b947 */ /* 0x002fec0003800000 */
.L_x_367:
[----:B------:R-:W-:Y:S05]  /*fff0*/  BSYNC B1 ;  /* 0x0000000000017941 */ /* 0x000fea0003800000 */
.L_x_170:
        /* <DEDUP_REMOVED lines=8> */
.L_x_168:
[----:B------:R-:W-:Y:S05]  /*10080*/  BSYNC B0 ;  /* 0x0000000000007941 */ /* 0x000fea0003800000 */
.L_x_167:
        /* <DEDUP_REMOVED lines=32> */
[C-C-:B------:R-:W-:Y:S01]  /*10290*/  FFMA R21, R17.reuse, R37, R0.reuse ;  /* 0x0000002511157223 */ /* 0x140fe20000000000 */
[----:B------:R-:W-:Y:S01]  /*102a0*/  FFMA R23, R17, R34, R0 ;  /* 0x0000002211177223 */ /* 0x000fe20000000000 */
[--C-:B------:R-:W-:Y:S02]  /*102b0*/  HADD2.F32 R34, -RZ, R7.reuse.H1_H1 ;  /* 0x30000007ff227230 */ /* 0x100fe40000004100 */
[----:B------:R-:W-:Y:S01]  /*102c0*/  FFMA R24, R24, R16, R21 ;  /* 0x0000001018187223 */ /* 0x000fe20000000015 */
[----:B------:R-:W-:Y:S01]  /*102d0*/  F2FP.F16.F32.PACK_AB R45, R33, R22 ;  /* 0x00000016212d723e */ /* 0x000fe200000000ff */
        /* <DEDUP_REMOVED lines=8> */
[--C-:B------:R-:W-:Y:S01]  /*10360*/  FFMA R21, R17, R41, R0.reuse ;  /* 0x0000002911157223 */ /* 0x100fe20000000000 */
[----:B------:R-:W-:Y:S01]  /*10370*/  F2FP.F16.F32.PACK_AB R46, R35, R24 ;  /* 0x00000018232e723e */ /* 0x000fe200000000ff */
[----:B------:R-:W-:Y:S01]  /*10380*/  FFMA R23, R17, R38, R0 ;  /* 0x0000002611177223 */ /* 0x000fe20000000000 */
[--C-:B------:R-:W-:Y:S02]  /*10390*/  HADD2.F32 R38, -RZ, R9.reuse.H1_H1 ;  /* 0x30000009ff267230 */ /* 0x100fe40000004100 */
[----:B------:R-:W-:Y:S01]  /*103a0*/  FFMA R32, R32, R16, R21 ;  /* 0x0000001020207223 */ /* 0x000fe20000000015 */
[----:B------:R-:W-:Y:S01]  /*103b0*/  F2FP.F16.F32.PACK_AB R47, R37, R26 ;  /* 0x0000001a252f723e */ /* 0x000fe200000000ff */
[----:B------:R-:W-:Y:S01]  /*103c0*/  FFMA R25, R17, R36, R14 ;  /* 0x0000002411197223 */ /* 0x000fe2000000000e */
[----:B------:R-:W-:-:S02]  /*103d0*/  HADD2.F32 R36, -RZ, R9.H0_H0 ;  /* 0x20000009ff247230 */ /* 0x000fc40000004100 */
[C---:B------:R-:W-:Y:S01]  /*103e0*/  FFMA R27, R17.reuse, R39, R14 ;  /* 0x00000027111b7223 */ /* 0x040fe2000000000e */
[-C--:B------:R-:W-:Y:S02]  /*103f0*/  FFMA R39, R34, R16.reuse, R23 ;  /* 0x0000001022277223 */ /* 0x080fe40000000017 */
[-C--:B------:R-:W-:Y:S01]  /*10400*/  FFMA R34, R36, R16.reuse, R25 ;  /* 0x0000001024227223 */ /* 0x080fe20000000019 */
[--C-:B------:R-:W-:Y:S02]  /*10410*/  HADD2.F32 R36, -RZ, R10.reuse.H0_H0 ;  /* 0x2000000aff247230 */ /* 0x100fe40000004100 */
[----:B------:R-:W-:Y:S01]  /*10420*/  FFMA R41, R38, R16, R27 ;  /* 0x0000001026297223 */ /* 0x000fe2000000001b */
[--C-:B------:R-:W-:Y:S01]  /*10430*/  FFMA R21, R17, R44, R0.reuse ;  /* 0x0000002c11157223 */ /* 0x100fe20000000000 */
[----:B------:R-:W-:Y:S01]  /*10440*/  HADD2.F32 R38, -RZ, R10.H1_H1 ;  /* 0x3000000aff267230 */ /* 0x000fe20000004100 */
[----:B------:R-:W-:Y:S01]  /*10450*/  F2FP.F16.F32.PACK_AB R44, R31, R20 ;  /* 0x000000141f2c723e */ /* 0x000fe200000000ff */
[----:B------:R-:W-:Y:S01]  /*10460*/  FFMA R23, R17, R42, R0 ;  /* 0x0000002a11177223 */ /* 0x000fe20000000000 */
[----:B------:R-:W-:-:S02]  /*10470*/  HADD2.F32 R42, -RZ, R11.H1_H1 ;  /* 0x3000000bff2a7230 */ /* 0x000fc40000004100 */
[----:B------:R-:W-:Y:S01]  /*10480*/  FFMA R21, R36, R16, R21 ;  /* 0x0000001024157223 */ /* 0x000fe20000000015 */
[----:B------:R-:W-:Y:S01]  /*10490*/  F2FP.F16.F32.PACK_AB R33, R41, R34 ;  /* 0x000000222921723e */ /* 0x000fe200000000ff */
[--C-:B------:R-:W-:Y:S01]  /*104a0*/  FFMA R25, R17, R40, R14.reuse ;  /* 0x0000002811197223 */ /* 0x100fe2000000000e */
[----:B------:R-:W-:Y:S02]  /*104b0*/  HADD2.F32 R40, -RZ, R11.H0_H0 ;  /* 0x2000000bff287230 */ /* 0x000fe40000004100 */
[----:B------:R-:W-:Y:S01]  /*104c0*/  FFMA R36, R38, R16, R23 ;  /* 0x0000001026247223 */ /* 0x000fe20000000017 */
[----:B------:R-:W-:Y:S01]  /*104d0*/  F2FP.F16.F32.PACK_AB R32, R39, R32 ;  /* 0x000000202720723e */ /* 0x000fe200000000ff */
[----:B------:R-:W-:Y:S01]  /*104e0*/  FFMA R27, R17, R43, R14 ;  /* 0x0000002b111b7223 */ /* 0x000fe2000000000e */
[----:B------:R1:W-:Y:S01]  /*104f0*/  STSM.16.M88.4 [R15+0x200], R44 ;  /* 0x0002002c0f007844 */ /* 0x0003e20000000200 */
[-C--:B------:R-:W-:Y:S01]  /*10500*/  FFMA R25, R40, R16.reuse, R25 ;  /* 0x0000001028197223 */ /* 0x080fe20000000019 */
        /* <DEDUP_REMOVED lines=21> */
.L_x_173:
[----:B------:R-:W-:Y:S05]  /*10660*/  BSYNC B0 ;  /* 0x0000000000007941 */ /* 0x000fea0003800000 */
.L_x_172:
[----:B------:R-:W-:Y:S06]  /*10670*/  BAR.SYNC.DEFER_BLOCKING 0x1, 0x100 ;  /* 0x0044000000007b1d */ /* 0x000fec0000010000 */
[----:B------:R-:W-:Y:S04]  /*10680*/  BSSY B0, `(.L_x_174) ;  /* 0x000000a000007945 */ /* 0x000fe80003800000 */
[----:B------:R-:W-:Y:S05]  /*10690*/  @!P0 BRA `(.L_x_175) ;  /* 0x0000000000208947 */ /* 0x000fea0003800000 */
[----:B------:R-:W-:-:S06]  /*106a0*/  UISETP.NE.AND UP0, UPT, UR48, 0x3, UPT ;  /* 0x000000033000788c */ /* 0x000fcc000bf05270 */
[----:B------:R-:W-:-:S13]  /*106b0*/  PLOP3.LUT P3, PT, PT, PT, UP0, 0x80, 0x0 ;  /* 0x000000000000781c */ /* 0x000fda0003f6f008 */
[----:B------:R-:W-:Y:S05]  /*106c0*/  @!P3 BRA `(.L_x_176) ;  /* 0x000000000004b947 */ /* 0x000fea0003800000 */
[----:B------:R-:W-:Y:S01]  /*106d0*/  BPT.TRAP 0x1 ;  /* 0x000000040000795c */ /* 0x000fe20000300000 */
.L_x_176:
[----:B------:R-:W-:-:S04]  /*106e0*/  ULEA UR4, UR8, UR50, 0x3 ;  /* 0x0000003208047291 */ /* 0x000fc8000f8e183f */
[----:B------:R-:W-:-:S04]  /*106f0*/  UIADD3 UR4, UR4, 0x50, URZ ;  /* 0x0000005004047890 */ /* 0x000fc8000fffe03f */
[----:B------:R-:W-:-:S09]  /*10700*/  UPRMT UR4, UR49, 0x654, UR4 ;  /* 0x0000065431047896 */ /* 0x000fd20008000004 */
[----:B------:R-:W-:Y:S03]  /*10710*/  SYNCS.ARRIVE.TRANS64.RED.A1T0 RZ, [UR4], RZ ;  /* 0x000000ffffff79a7 */ /* 0x000fe60008100404 */
.L_x_175:
[----:B------:R-:W-:Y:S05]  /*10720*/  BSYNC B0 ;  /* 0x0000000000007941 */ /* 0x000fea0003800000 */
.L_x_174:
        /* <DEDUP_REMOVED lines=9> */
.L_x_179:
[C---:B------:R-:W-:Y:S01]  /*107c0*/  LEA R20, R3.reuse, UR50, 0x3 ;  /* 0x0000003203147c11 */ /* 0x040fe2000f8e18ff */
[----:B------:R-:W-:Y:S01]  /*107d0*/  @!P2 IMAD R23, R3, 0x2000, R19 ;  /* 0x000020000317a824 */ /* 0x000fe200078e0213 */
[----:B------:R-:W-:Y:S01]  /*107e0*/  SHF.L.U32 R21, R13, 0x1f, RZ ;  /* 0x0000001f0d157819 */ /* 0x000fe200000006ff */
[----:B------:R-:W-:Y:S03]  /*107f0*/  BSSY B1, `(.L_x_180) ;  /* 0x0000004000017945 */ /* 0x000fe60003800000 */
[----:B------:R-:W2:Y:S01]  /*10800*/  SYNCS.PHASECHK.TRANS64.TRYWAIT P3, [R20+URZ+0x30], R21 ;  /* 0x00003015140075a7 */ /* 0x000ea2000806017f */
[----:B------:R-:W-:Y:S01]  /*10810*/  @!P2 LEA R22, R18, R23, 0x1 ;  /* 0x000000171216a211 */ /* 0x000fe200078e08ff */
[----:B--2---:R-:W-:Y:S06]  /*10820*/  @!P3 BRA `(.L_x_181) ;  /* 0x0000005c00ccb947 */ /* 0x004fec0003800000 */
.L_x_368:
[----:B------:R-:W-:Y:S05]  /*10830*/  BSYNC B1 ;  /* 0x0000000000017941 */ /* 0x000fea0003800000 */
.L_x_180:
[----:B------:R-:W-:Y:S05]  /*10840*/  @!P2 WARPSYNC.ALL ;  /* 0x000000000000a948 */ /* 0x000fea0003800000 */
[----:B------:R3:W4:Y:S01]  /*10850*/  @!P2 LDSM.16.M88.4 R4, [R23] ;  /* 0x000000001704a83b */ /* 0x0007220000000200 */
[----:B------:R-:W-:-:S03]  /*10860*/  IADD3 R3, R3, 0x1, RZ ;  /* 0x0000000103037810 */ /* 0x000fc60007ffe0ff */
[----:B------:R3:W1:Y:S01]  /*10870*/  @!P2 LDSM.16.M88.4 R8, [R22] ;  /* 0x000000001608a83b */ /* 0x0006620000000200 */
[----:B------:R-:W-:-:S04]  /*10880*/  ISETP.NE.AND P3, PT, R3, 0x4, PT ;  /* 0x000000040300780c */ /* 0x000fc80003f65270 */
[----:B--2---:R-:W-:Y:S02]  /*10890*/  SEL R20, RZ, 0x1, P3 ;  /* 0x00000001ff147807 */ /* 0x004fe40001800000 */
[----:B------:R-:W-:Y:S02]  /*108a0*/  SEL R3, R3, RZ, P3 ;  /* 0x000000ff03037207 */ /* 0x000fe40001800000 */
[----:B---3--:R-:W-:-:S07]  /*108b0*/  LOP3.LUT R13, R13, R20, RZ, 0x3c, !PT ;  /* 0x000000140d0d7212 */ /* 0x008fce00078e3cff */
.L_x_178:
[----:B------:R-:W-:Y:S05]  /*108c0*/  BSYNC B0 ;  /* 0x0000000000007941 */ /* 0x000fea0003800000 */
.L_x_177:
[--C-:B----4-:R-:W-:Y:S02]  /*108d0*/  HADD2.F32 R22, -RZ, R4.reuse.H1_H1 ;  /* 0x30000004ff167230 */ /* 0x110fe40000004100 */
        /* <DEDUP_REMOVED lines=12> */
[--C-:B-1----:R-:W-:Y:S02]  /*109a0*/  HADD2.F32 R32, -RZ, R7.reuse.H0_H0 ;  /* 0x20000007ff207230 */ /* 0x102fe40000004100 */
        /* <DEDUP_REMOVED lines=63> */
.L_x_183:
[----:B------:R-:W-:Y:S05]  /*10da0*/  BSYNC B0 ;  /* 0x0000000000007941 */ /* 0x000fea0003800000 */
.L_x_182:
[----:B------:R-:W-:Y:S06]  /*10db0*/  BAR.SYNC.DEFER_BLOCKING 0x1, 0x100 ;  /* 0x0044000000007b1d */ /* 0x000fec0000010000 */
[----:B------:R-:W-:Y:S04]  /*10dc0*/  BSSY B0, `(.L_x_184) ;  /* 0x000000a000007945 */ /* 0x000fe80003800000 */
[----:B------:R-:W-:Y:S05]  /*10dd0*/  @!P0 BRA `(.L_x_185) ;  /* 0x0000000000208947 */ /* 0x000fea0003800000 */
[----:B------:R-:W-:-:S06]  /*10de0*/  UISETP.NE.AND UP0, UPT, UR48, 0x3, UPT ;  /* 0x000000033000788c */ /* 0x000fcc000bf05270 */
[----:B------:R-:W-:-:S13]  /*10df0*/  PLOP3.LUT P3, PT, PT, PT, UP0, 0x80, 0x0 ;  /* 0x000000000000781c */ /* 0x000fda0003f6f008 */
[----:B------:R-:W-:Y:S05]  /*10e00*/  @!P3 BRA `(.L_x_186) ;  /* 0x000000000004b947 */ /* 0x000fea0003800000 */
[----:B------:R-:W-:Y:S01]  /*10e10*/  BPT.TRAP 0x1 ;  /* 0x000000040000795c */ /* 0x000fe20000300000 */
.L_x_186:
[----:B------:R-:W-:-:S04]  /*10e20*/  ULEA UR4, UR8, UR50, 0x3 ;  /* 0x0000003208047291 */ /* 0x000fc8000f8e183f */
[----:B------:R-:W-:-:S04]  /*10e30*/  UIADD3 UR4, UR4, 0x50, URZ ;  /* 0x0000005004047890 */ /* 0x000fc8000fffe03f */
[----:B------:R-:W-:-:S09]  /*10e40*/  UPRMT UR4, UR49, 0x654, UR4 ;  /* 0x0000065431047896 */ /* 0x000fd20008000004 */
[----:B------:R-:W-:Y:S03]  /*10e50*/  SYNCS.ARRIVE.TRANS64.RED.A1T0 RZ, [UR4], RZ ;  /* 0x000000ffffff79a7 */ /* 0x000fe60008100404 */
.L_x_185:
[----:B------:R-:W-:Y:S05]  /*10e60*/  BSYNC B0 ;  /* 0x0000000000007941 */ /* 0x000fea0003800000 */
.L_x_184:
        /* <DEDUP_REMOVED lines=9> */
.L_x_189:
[C---:B------:R-:W-:Y:S01]  /*10f00*/  LEA R20, R3.reuse, UR50, 0x3 ;  /* 0x0000003203147c11 */ /* 0x040fe2000f8e18ff */
[----:B------:R-:W-:Y:S01]  /*10f10*/  @!P2 IMAD R23, R3, 0x2000, R19 ;  /* 0x000020000317a824 */ /* 0x000fe200078e0213 */
[----:B------:R-:W-:Y:S01]  /*10f20*/  SHF.L.U32 R21, R13, 0x1f, RZ ;  /* 0x0000001f0d157819 */ /* 0x000fe200000006ff */
[----:B------:R-:W-:Y:S03]  /*10f30*/  BSSY B1, `(.L_x_190) ;  /* 0x0000004000017945 */ /* 0x000fe60003800000 */
[----:B------:R-:W2:Y:S01]  /*10f40*/  SYNCS.PHASECHK.TRANS64.TRYWAIT P3, [R20+URZ+0x30], R21 ;  /* 0x00003015140075a7 */ /* 0x000ea2000806017f */
[----:B------:R-:W-:Y:S01]  /*10f50*/  @!P2 LEA R22, R18, R23, 0x1 ;  /* 0x000000171216a211 */ /* 0x000fe200078e08ff */
[----:B--2---:R-:W-:Y:S06]  /*10f60*/  @!P3 BRA `(.L_x_191) ;  /* 0x000000580010b947 */ /* 0x004fec0003800000 */
.L_x_369:
[----:B------:R-:W-:Y:S05]  /*10f70*/  BSYNC B1 ;  /* 0x0000000000017941 */ /* 0x000fea0003800000 */
.L_x_190:
        /* <DEDUP_REMOVED lines=8> */
.L_x_188:
[----:B------:R-:W-:Y:S05]  /*11000*/  BSYNC B0 ;  /* 0x0000000000007941 */ /* 0x000fea0003800000 */
.L_x_187:
[----:B------:R-:W2:Y:S04]  /*11010*/  LDL.LU R21, [R1+0x1c0] ;  /* 0x0001c00001157983 */ /* 0x000ea80000300800 */
[----:B------:R-:W3:Y:S04]  /*11020*/  LDL.LU R23, [R1+0x1c4] ;  /* 0x0001c40001177983 */ /* 0x000ee80000300800 */
[----:B------:R-:W5:Y:S04]  /*11030*/  LDL.LU R31, [R1+0x1d0] ;  /* 0x0001d000011f7983 */ /* 0x000f680000300800 */
[----:B-1----:R-:W4:Y:S04]  /*11040*/  LDL.LU R33, [R1+0x1d4] ;  /* 0x0001d40001217983 */ /* 0x002f280000300800 */
        /* <DEDUP_REMOVED lines=12> */
[----:B------:R-:W-:Y:S05]  /*11110*/  WARPSYNC.ALL ;  /* 0x0000000000007948 */ /* 0x000fea0003800000 */
[----:B------:R-:W-:Y:S01]  /*11120*/  BSSY B0, `(.L_x_192) ;  /* 0x000004c000007945 */ /* 0x000fe20003800000 */
[C-C-:B--2---:R-:W-:Y:S01]  /*11130*/  FFMA R21, R17.reuse, R21, R0.reuse ;  /* 0x0000001511157223 */ /* 0x144fe20000000000 */
[C-C-:B---3--:R-:W-:Y:S01]  /*11140*/  FFMA R23, R17.reuse, R23, R0.reuse ;  /* 0x0000001711177223 */ /* 0x148fe20000000000 */
[C-C-:B-----5:R-:W-:Y:S01]  /*11150*/  FFMA R31, R17.reuse, R31, R0.reuse ;  /* 0x0000001f111f7223 */ /* 0x160fe20000000000 */
[C-C-:B----4-:R-:W-:Y:S01]  /*11160*/  FFMA R33, R17.reuse, R33, R0.reuse ;  /* 0x0000002111217223 */ /* 0x150fe20000000000 */
[C-C-:B------:R-:W-:Y:S01]  /*11170*/  FFMA R39, R17.reuse, R37, R0.reuse ;  /* 0x0000002511277223 */ /* 0x140fe20000000000 */
[----:B------:R-:W-:Y:S01]  /*11180*/  FFMA R41, R17, R36, R0 ;  /* 0x0000002411297223 */ /* 0x000fe20000000000 */
[----:B------:R-:W-:-:S02]  /*11190*/  HADD2.F32 R36, -RZ, R11.H1_H1 ;  /* 0x3000000bff247230 */ /* 0x000fc40000004100 */
[C-C-:B------:R-:W-:Y:S01]  /*111a0*/  FFMA R47, R17.reuse, R35, R0.reuse ;  /* 0x00000023112f7223 */ /* 0x140fe20000000000 */
[C---:B------:R-:W-:Y:S01]  /*111b0*/  FFMA R49, R17.reuse, R34, R0 ;  /* 0x0000002211317223 */ /* 0x040fe20000000000 */
[--C-:B------:R-:W-:Y:S02]  /*111c0*/  HADD2.F32 R0, -RZ, R4.reuse.H0_H0 ;  /* 0x20000004ff007230 */ /* 0x100fe40000004100 */
[----:B------:R-:W-:Y:S02]  /*111d0*/  HADD2.F32 R34, -RZ, R11.H0_H0 ;  /* 0x2000000bff227230 */ /* 0x000fe40000004100 */
[C-C-:B------:R-:W-:Y:S01]  /*111e0*/  FFMA R25, R17.reuse, R25, R14.reuse ;  /* 0x0000001911197223 */ /* 0x140fe2000000000e */
[----:B------:R-:W-:Y:S01]  /*111f0*/  FFMA R21, R0, R16, R21 ;  /* 0x0000001000157223 */ /* 0x000fe20000000015 */
[----:B------:R-:W-:Y:S02]  /*11200*/  HADD2.F32 R0, -RZ, R4.H1_H1 ;  /* 0x30000004ff007230 */ /* 0x000fe40000004100 */
[C-C-:B------:R-:W-:Y:S01]  /*11210*/  FFMA R27, R17.reuse, R27, R14.reuse ;  /* 0x0000001b111b7223 */ /* 0x140fe2000000000e */
[----:B------:R-:W-:Y:S01]  /*11220*/  FFMA R35, R17, R32, R14 ;  /* 0x0000002011237223 */ /* 0x000fe2000000000e */
[----:B------:R-:W-:-:S02]  /*11230*/  HADD2.F32 R32, -RZ, R9.H0_H0 ;  /* 0x20000009ff207230 */ /* 0x000fc40000004100 */
[----:B------:R-:W-:Y:S01]  /*11240*/  FFMA R0, R0, R16, R23 ;  /* 0x0000001000007223 */ /* 0x000fe20000000017 */
[----:B------:R-:W-:Y:S01]  /*11250*/  FFMA R37, R17, R30, R14 ;  /* 0x0000001e11257223 */ /* 0x000fe2000000000e */
[----:B------:R-:W-:-:S03]  /*11260*/  HADD2.F32 R30, -RZ, R8.H1_H1 ;  /* 0x30000008ff1e7230 */ /* 0x000fc60000004100 */
[----:B------:R-:W-:Y:S01]  /*11270*/  F2FP.F16.F32.PACK_AB R52, R0, R21 ;  /* 0x000000150034723e */ /* 0x000fe200000000ff */
[C-C-:B------:R-:W-:Y:S01]  /*11280*/  FFMA R43, R17.reuse, R26, R14.reuse ;  /* 0x0000001a112b7223 */ /* 0x140fe2000000000e */
[----:B------:R-:W-:Y:S02]  /*11290*/  HADD2.F32 R26, -RZ, R8.H0_H0 ;  /* 0x20000008ff1a7230 */ /* 0x000fe40000004100 */
[C-C-:B------:R-:W-:Y:S01]  /*112a0*/  FFMA R45, R17.reuse, R24, R14.reuse ;  /* 0x00000018112d7223 */ /* 0x140fe2000000000e */
[--C-:B------:R-:W-:Y:S02]  /*112b0*/  HADD2.F32 R24, -RZ, R6.reuse.H1_H1 ;  /* 0x30000006ff187230 */ /* 0x100fe40000004100 */
[-C--:B------:R-:W-:Y:S01]  /*112c0*/  FFMA R39, R26, R16.reuse, R39 ;  /* 0x000000101a277223 */ /* 0x080fe20000000027 */
[----:B------:R-:W-:Y:S01]  /*112d0*/  FFMA R43, R32, R16, R43 ;  /* 0x00000010202b7223 */ /* 0x000fe2000000002b */
[----:B------:R-:W-:Y:S01]  /*112e0*/  FFMA R51, R17, R22, R14 ;  /* 0x0000001611337223 */ /* 0x000fe2000000000e */
[----:B------:R-:W-:-:S02]  /*112f0*/  HADD2.F32 R22, -RZ, R6.H0_H0 ;  /* 0x20000006ff167230 */ /* 0x000fc40000004100 */
[----:B------:R-:W-:Y:S02]  /*11300*/  HADD2.F32 R26, -RZ, R9.H1_H1 ;  /* 0x30000009ff1a7230 */ /* 0x000fe40000004100 */
[----:B------:R-:W-:Y:S01]  /*11310*/  FFMA R53, R17, R20, R14 ;  /* 0x0000001411357223 */ /* 0x000fe2000000000e */
[--C-:B------:R-:W-:Y:S02]  /*11320*/  HADD2.F32 R14, -RZ, R5.reuse.H0_H0 ;  /* 0x20000005ff0e7230 */ /* 0x100fe40000004100 */
[-C--:B------:R-:W-:Y:S01]  /*11330*/  FFMA R31, R22, R16.reuse, R31 ;  /* 0x00000010161f7223 */ /* 0x080fe2000000001f */
[----:B------:R-:W-:Y:S02]  /*11340*/  HADD2.F32 R20, -RZ, R5.H1_H1 ;  /* 0x30000005ff147230 */ /* 0x000fe40000004100 */
[-C--:B------:R-:W-:Y:S01]  /*11350*/  FFMA R26, R26, R16.reuse, R45 ;  /* 0x000000101a1a7223 */ /* 0x080fe2000000002d */
[----:B------:R-:W-:Y:S02]  /*11360*/  HADD2.F32 R22, -RZ, R7.H0_H0 ;  /* 0x20000007ff167230 */ /* 0x000fe40000004100 */
[----:B------:R-:W-:Y:S01]  /*11370*/  FFMA R25, R14, R16, R25 ;  /* 0x000000100e197223 */ /* 0x000fe20000000019 */
[----:B------:R-:W-:-:S02]  /*11380*/  HADD2.F32 R32, -RZ, R10.H1_H1 ;  /* 0x3000000aff207230 */ /* 0x000fc40000004100 */
[-C--:B------:R-:W-:Y:S01]  /*11390*/  FFMA R14, R20, R16.reuse, R27 ;  /* 0x00000010140e7223 */ /* 0x080fe2000000001b */
[-C--:B------:R-:W-:Y:S01]  /*113a0*/  FFMA R20, R24, R16.reuse, R33 ;  /* 0x0000001018147223 */ /* 0x080fe20000000021 */
[----:B------:R-:W-:Y:S02]  /*113b0*/  HADD2.F32 R24, -RZ, R7.H1_H1 ;  /* 0x30000007ff187230 */ /* 0x000fe40000004100 */
[-C--:B------:R-:W-:Y:S01]  /*113c0*/  FFMA R35, R22, R16.reuse, R35 ;  /* 0x0000001016237223 */ /* 0x080fe20000000023 */
[-C--:B------:R-:W-:Y:S01]  /*113d0*/  FFMA R51, R34, R16.reuse, R51 ;  /* 0x0000001022337223 */ /* 0x080fe20000000033 */
[----:B------:R-:W-:Y:S01]  /*113e0*/  F2FP.F16.F32.PACK_AB R54, R20, R31 ;  /* 0x0000001f1436723e */ /* 0x000fe200000000ff */
[-C--:B------:R-:W-:Y:S01]  /*113f0*/  FFMA R22, R24, R16.reuse, R37 ;  /* 0x0000001018167223 */ /* 0x080fe20000000025 */
[----:B------:R-:W-:Y:S01]  /*11400*/  FFMA R24, R30, R16, R41 ;  /* 0x000000101e187223 */ /* 0x000fe20000000029 */
[----:B------:R-:W-:-:S03]  /*11410*/  HADD2.F32 R30, -RZ, R10.H0_H0 ;  /* 0x2000000aff1e7230 */ /* 0x000fc60000004100 */
[----:B------:R-:W-:Y:S02]  /*11420*/  F2FP.F16.F32.PACK_AB R55, R22, R35 ;  /* 0x000000231637723e */ /* 0x000fe400000000ff */
[-C--:B------:R-:W-:Y:S01]  /*11430*/  FFMA R47, R30, R16.reuse, R47 ;  /* 0x000000101e2f7223 */ /* 0x080fe2000000002f */
[-C--:B------:R-:W-:Y:S01]  /*11440*/  FFMA R30, R32, R16.reuse, R49 ;  /* 0x00000010201e7223 */ /* 0x080fe20000000031 */
[----:B------:R-:W-:Y:S01]  /*11450*/  FFMA R32, R36, R16, R53 ;  /* 0x0000001024207223 */ /* 0x000fe20000000035 */
[----:B------:R-:W-:Y:S02]  /*11460*/  F2FP.F16.F32.PACK_AB R53, R14, R25 ;  /* 0x000000190e35723e */ /* 0x000fe400000000ff */
[----:B------:R-:W-:Y:S02]  /*11470*/  F2FP.F16.F32.PACK_AB R25, R26, R43 ;  /* 0x0000002b1a19723e */ /* 0x000fe400000000ff */
[----:B------:R-:W-:Y:S01]  /*11480*/  F2FP.F16.F32.PACK_AB R24, R24, R39 ;  /* 0x000000271818723e */ /* 0x000fe200000000ff */
[----:B------:R1:W-:Y:S01]  /*11490*/  STSM.16.M88.4 [R15+0x4200], R52 ;  /* 0x004200340f007844 */ /* 0x0003e20000000200 */
[----:B------:R-:W-:-:S02]  /*114a0*/  F2FP.F16.F32.PACK_AB R26, R30, R47 ;  /* 0x0000002f1e1a723e */ /* 0x000fc400000000ff */
        /* <DEDUP_REMOVED lines=19> */
.L_x_193:
[----:B------:R-:W-:Y:S05]  /*115e0*/  BSYNC B0 ;  /* 0x0000000000007941 */ /* 0x000fea0003800000 */
.L_x_192:
[----:B------:R-:W-:Y:S06]  /*115f0*/  BAR.SYNC.DEFER_BLOCKING 0x1, 0x100 ;  /* 0x0044000000007b1d */ /* 0x000fec0000010000 */
[----:B------:R-:W-:Y:S04]  /*11600*/  BSSY B0, `(.L_x_194) ;  /* 0x000000a000007945 */ /* 0x000fe80003800000 */
[----:B------:R-:W-:Y:S05]  /*11610*/  @!P0 BRA `(.L_x_195) ;  /* 0x0000000000208947 */ /* 0x000fea0003800000 */
[----:B------:R-:W-:-:S06]  /*11620*/  UISETP.NE.AND UP0, UPT, UR48, 0x3, UPT ;  /* 0x000000033000788c */ /* 0x000fcc000bf05270 */
[----:B------:R-:W-:-:S13]  /*11630*/  PLOP3.LUT P3, PT, PT, PT, UP0, 0x80, 0x0 ;  /* 0x000000000000781c */ /* 0x000fda0003f6f008 */
[----:B------:R-:W-:Y:S05]  /*11640*/  @!P3 BRA `(.L_x_196) ;  /* 0x000000000004b947 */ /* 0x000fea0003800000 */
[----:B------:R-:W-:Y:S01]  /*11650*/  BPT.TRAP 0x1 ;  /* 0x000000040000795c */ /* 0x000fe20000300000 */
.L_x_196:
[----:B------:R-:W-:-:S04]  /*11660*/  ULEA UR4, UR8, UR50, 0x3 ;  /* 0x0000003208047291 */ /* 0x000fc8000f8e183f */
[----:B------:R-:W-:-:S04]  /*11670*/  UIADD3 UR4, UR4, 0x50, URZ ;  /* 0x0000005004047890 */ /* 0x000fc8000fffe03f */
[----:B------:R-:W-:-:S09]  /*11680*/  UPRMT UR4, UR49, 0x654, UR4 ;  /* 0x0000065431047896 */ /* 0x000fd20008000004 */
[----:B------:R-:W-:Y:S03]  /*11690*/  SYNCS.ARRIVE.TRANS64.RED.A1T0 RZ, [UR4], RZ ;  /* 0x000000ffffff79a7 */ /* 0x000fe60008100404 */
.L_x_195:
[----:B------:R-:W-:Y:S05]  /*116a0*/  BSYNC B0 ;  /* 0x0000000000007941 */ /* 0x000fea0003800000 */
.L_x_194:
        /* <DEDUP_REMOVED lines=9> */
.L_x_199:
[----:B------:R-:W-:Y:S01]  /*11740*/  SHF.L.U32 R13, R13, 0x1f, RZ ;  /* 0x0000001f0d0d7819 */ /* 0x000fe200000006ff */
[----:B------:R-:W-:Y:S01]  /*11750*/  BSSY B1, `(.L_x_200) ;  /* 0x0000006000017945 */ /* 0x000fe20003800000 */
[C---:B------:R-:W-:Y:S01]  /*11760*/  LEA R14, R3.reuse, UR50, 0x3 ;  /* 0x00000032030e7c11 */ /* 0x040fe2000f8e18ff */
[----:B------:R-:W-:-:S03]  /*11770*/  @!P2 IMAD R3, R3, 0x2000, R19 ;  /* 0x000020000303a824 */ /* 0x000fc600078e0213 */
[----:B------:R-:W2:Y:S02]  /*11780*/  SYNCS.PHASECHK.TRANS64.TRYWAIT P3, [R14+URZ+0x30], R13 ;  /* 0x0000300d0e0075a7 */ /* 0x000ea4000806017f */
[----:B------:R-:W-:Y:S01]  /*11790*/  @!P2 LEA R0, R18, R3, 0x1 ;  /* 0x000000031200a211 */ /* 0x000fe200078e08ff */
[----:B--2---:R-:W-:Y:S06]  /*117a0*/  @!P3 BRA `(.L_x_201) ;  /* 0x000000500014b947 */ /* 0x004fec0003800000 */
.L_x_370:
[----:B------:R-:W-:Y:S05]  /*117b0*/  BSYNC B1 ;  /* 0x0000000000017941 */ /* 0x000fea0003800000 */
.L_x_200:
[----:B------:R-:W-:Y:S05]  /*117c0*/  @!P2 WARPSYNC.ALL ;  /* 0x000000000000a948 */ /* 0x000fea0003800000 */
[----:B------:R3:W4:Y:S04]  /*117d0*/  @!P2 LDSM.16.M88.4 R4, [R3] ;  /* 0x000000000304a83b */ /* 0x0007280000000200 */
[----:B------:R3:W1:Y:S02]  /*117e0*/  @!P2 LDSM.16.M88.4 R8, [R0] ;  /* 0x000000000008a83b */ /* 0x0006640000000200 */
.L_x_198:
[----:B------:R-:W-:Y:S05]  /*117f0*/  BSYNC B0 ;  /* 0x0000000000007941 */ /* 0x000fea0003800000 */
.L_x_197:
[C-C-:B---3--:R-:W-:Y:S01]  /*11800*/  FFMA R3, R17.reuse, R136, R12.reuse ;  /* 0x0000008811037223 */ /* 0x148fe2000000000c */
[C-C-:B------:R-:W-:Y:S01]  /*11810*/  FFMA R137, R17.reuse, R137, R12.reuse ;  /* 0x0000008911897223 */ /* 0x140fe2000000000c */
[C-C-:B------:R-:W-:Y:S01]  /*11820*/  FFMA R19, R17.reuse, R140, R12.reuse ;  /* 0x0000008c11137223 */ /* 0x140fe2000000000c */
[C-C-:B------:R-:W-:Y:S01]  /*11830*/  FFMA R141, R17.reuse, R141, R12.reuse ;  /* 0x0000008d118d7223 */ /* 0x140fe2000000000c */
[C-C-:B------:R-:W-:Y:S01]  /*11840*/  FFMA R23, R17.reuse, R144, R12.reuse ;  /* 0x0000009011177223 */ /* 0x140fe2000000000c */
[C-C-:B------:R-:W-:Y:S01]  /*11850*/  FFMA R145, R17.reuse, R145, R12.reuse ;  /* 0x0000009111917223 */ /* 0x140fe2000000000c */
[C-C-:B-1----:R-:W-:Y:S01]  /*11860*/  FFMA R27, R17.reuse, R148, R12.reuse ;  /* 0x00000094111b7223 */ /* 0x142fe2000000000c */
[C---:B------:R-:W-:Y:S01]  /*11870*/  FFMA R149, R17.reuse, R149, R12 ;  /* 0x0000009511957223 */ /* 0x040fe2000000000c */
[C-C-:B--2---:R-:W-:Y:S01]  /*11880*/  FFMA R13, R17.reuse, R138, R2.reuse ;  /* 0x0000008a110d7223 */ /* 0x144fe20000000002 */
[C-C-:B------:R-:W-:Y:S01]  /*11890*/  FFMA R139, R17.reuse, R139, R2.reuse ;  /* 0x0000008b118b7223 */ /* 0x140fe20000000002 */
[C-C-:B------:R-:W-:Y:S01]  /*118a0*/  FFMA R21, R17.reuse, R142, R2.reuse ;  /* 0x0000008e11157223 */ /* 0x140fe20000000002 */
[C-C-:B------:R-:W-:Y:S01]  /*118b0*/  FFMA R143, R17.reuse, R143, R2.reuse ;  /* 0x0000008f118f7223 */ /* 0x140fe20000000002 */
[C-C-:B------:R-:W-:Y:S01]  /*118c0*/  FFMA R25, R17.reuse, R146, R2.reuse ;  /* 0x0000009211197223 */ /* 0x140fe20000000002 */
[C-C-:B------:R-:W-:Y:S01]  /*118d0*/  FFMA R147, R17.reuse, R147, R2.reuse ;  /* 0x0000009311937223 */ /* 0x140fe20000000002 */
[C-C-:B------:R-:W-:Y:S01]  /*118e0*/  FFMA R29, R17.reuse, R150, R2.reuse ;  /* 0x00000096111d7223 */ /* 0x140fe20000000002 */
[----:B------:R-:W-:Y:S01]  /*118f0*/  FFMA R151, R17, R151, R2 ;  /* 0x0000009711977223 */ /* 0x000fe20000000002 */
[----:B----4-:R-:W-:Y:S01]  /*11900*/  HADD2.F32 R0, -RZ, R4.H0_H0 ;  /* 0x20000004ff007230 */ /* 0x010fe20000004100 */
[----:B------:R-:W-:Y:S05]  /*11910*/  WARPSYNC.ALL ;  /* 0x0000000000007948 */ /* 0x000fea0003800000 */
[----:B------:R-:W-:-:S02]  /*11920*/  HADD2.F32 R14, -RZ, R6.H0_H0 ;  /* 0x20000006ff0e7230 */ /* 0x000fc40000004100 */
[-C--:B------:R-:W-:Y:S01]  /*11930*/  FFMA R0, R0, R16.reuse, R3 ;  /* 0x0000001000007223 */ /* 0x080fe20000000003 */
[----:B------:R-:W-:Y:S01]  /*11940*/  HADD2.F32 R4, -RZ, R4.H1_H1 ;  /* 0x30000004ff047230 */ /* 0x000fe20000004100 */
[----:B------:R-:W-:Y:S01]  /*11950*/  BSSY B0, `(.L_x_202) ;  /* 0x0000038000007945 */ /* 0x000fe20003800000 */
[--C-:B------:R-:W-:Y:S02]  /*11960*/  HADD2.F32 R2, -RZ, R5.reuse.H0_H0 ;  /* 0x20000005ff027230 */ /* 0x100fe40000004100 */
[-C--:B------:R-:W-:Y:S01]  /*11970*/  FFMA R14, R14, R16.reuse, R19 ;  /* 0x000000100e0e7223 */ /* 0x080fe20000000013 */
[----:B------:R-:W-:Y:S02]  /*11980*/  HADD2.F32 R12, -RZ, R5.H1_H1 ;  /* 0x30000005ff0c7230 */ /* 0x000fe40000004100 */
[-C--:B------:R-:W-:Y:S01]  /*11990*/  FFMA R137, R4, R16.reuse, R137 ;  /* 0x0000001004897223 */ /* 0x080fe20000000089 */
[----:B------:R-:W-:Y:S02]  /*119a0*/  HADD2.F32 R6, -RZ, R6.H1_H1 ;  /* 0x30000006ff067230 */ /* 0x000fe40000004100 */
[----:B------:R-:W-:Y:S01]  /*119b0*/  FFMA R2, R2, R16, R13 ;  /* 0x0000001002027223 */ /* 0x000fe2000000000d */
[----:B------:R-:W-:-:S02]  /*119c0*/  HADD2.F32 R20, -RZ, R7.H0_H0 ;  /* 0x20000007ff147230 */ /* 0x000fc40000004100 */
[-C--:B------:R-:W-:Y:S01]  /*119d0*/  FFMA R139, R12, R16.reuse, R139 ;  /* 0x000000100c8b7223 */ /* 0x080fe2000000008b */
[----:B------:R-:W-:Y:S02]  /*119e0*/  HADD2.F32 R22, -RZ, R7.H1_H1 ;  /* 0x30000007ff167230 */ /* 0x000fe40000004100 */
[-C--:B------:R-:W-:Y:S01]  /*119f0*/  FFMA R141, R6, R16.reuse, R141 ;  /* 0x00000010068d7223 */ /* 0x080fe2000000008d */
[----:B------:R-:W-:Y:S02]  /*11a00*/  HADD2.F32 R24, -RZ, R8.H0_H0 ;  /* 0x20000008ff187230 */ /* 0x000fe40000004100 */
[-C--:B------:R-:W-:Y:S01]  /*11a10*/  FFMA R20, R20, R16.reuse, R21 ;  /* 0x0000001014147223 */ /* 0x080fe20000000015 */
[----:B------:R-:W-:Y:S02]  /*11a20*/  HADD2.F32 R32, -RZ, R10.H0_H0 ;  /* 0x2000000aff207230 */ /* 0x000fe40000004100 */
[----:B------:R-:W-:Y:S01]  /*11a30*/  FFMA R143, R22, R16, R143 ;  /* 0x00000010168f7223 */ /* 0x000fe2000000008f */
[----:B------:R-:W-:-:S02]  /*11a40*/  HADD2.F32 R8, -RZ, R8.H1_H1 ;  /* 0x30000008ff087230 */ /* 0x000fc40000004100 */
[-C--:B------:R-:W-:Y:S01]  /*11a50*/  FFMA R23, R24, R16.reuse, R23 ;  /* 0x0000001018177223 */ /* 0x080fe20000000017 */
        /* <DEDUP_REMOVED lines=9> */
[----:B------:R-:W-:Y:S01]  /*11af0*/  FFMA R10, R10, R16, R149 ;  /* 0x000000100a0a7223 */ /* 0x000fe20000000095 */
[----:B------:R-:W-:Y:S01]  /*11b00*/  F2FP.F16.F32.PACK_AB R4, R137, R0 ;  /* 0x000000008904723e */ /* 0x000fe200000000ff */
[----:B------:R-:W-:Y:S01]  /*11b10*/  FFMA R29, R34, R16, R29 ;  /* 0x00000010221d7223 */ /* 0x000fe2000000001d */
[----:B------:R-:W-:Y:S01]  /*11b20*/  F2FP.F16.F32.PACK_AB R5, R139, R2 ;  /* 0x000000028b05723e */ /* 0x000fe200000000ff */
[----:B------:R-:W-:Y:S01]  /*11b30*/  FFMA R36, R36, R16, R151 ;  /* 0x0000001024247223 */ /* 0x000fe20000000097 */
[----:B------:R-:W-:Y:S02]  /*11b40*/  F2FP.F16.F32.PACK_AB R6, R141, R14 ;  /* 0x0000000e8d06723e */ /* 0x000fe400000000ff */
[----:B------:R-:W-:-:S02]  /*11b50*/  F2FP.F16.F32.PACK_AB R7, R143, R20 ;  /* 0x000000148f07723e */ /* 0x000fc400000000ff */
        /* <DEDUP_REMOVED lines=23> */
.L_x_203:
[----:B------:R-:W-:Y:S05]  /*11cd0*/  BSYNC B0 ;  /* 0x0000000000007941 */ /* 0x000fea0003800000 */
.L_x_202:
[----:B------:R-:W-:Y:S06]  /*11ce0*/  BAR.SYNC.DEFER_BLOCKING 0x1, 0x100 ;  /* 0x0044000000007b1d */ /* 0x000fec0000010000 */
[----:B------:R-:W-:Y:S04]  /*11cf0*/  BSSY B0, `(.L_x_204) ;  /* 0x000000a000007945 */ /* 0x000fe80003800000 */
[----:B------:R-:W-:Y:S05]  /*11d00*/  @!P0 BRA `(.L_x_205) ;  /* 0x0000000000208947 */ /* 0x000fea0003800000 */
[----:B------:R-:W-:-:S06]  /*11d10*/  UISETP.NE.AND UP0, UPT, UR48, 0x3, UPT ;  /* 0x000000033000788c */ /* 0x000fcc000bf05270 */
[----:B------:R-:W-:-:S13]  /*11d20*/  PLOP3.LUT P0, PT, PT, PT, UP0, 0x80, 0x0 ;  /* 0x000000000000781c */ /* 0x000fda0003f0f008 */
[----:B------:R-:W-:Y:S05]  /*11d30*/  @!P0 BRA `(.L_x_206) ;  /* 0x0000000000048947 */ /* 0x000fea0003800000 */
[----:B------:R-:W-:Y:S01]  /*11d40*/  BPT.TRAP 0x1 ;  /* 0x000000040000795c */ /* 0x000fe20000300000 */
.L_x_206:
[----:B------:R-:W-:-:S04]  /*11d50*/  ULEA UR4, UR52, UR50, 0x3 ;  /* 0x0000003234047291 */ /* 0x000fc8000f8e183f */
[----:B------:R-:W-:-:S04]  /*11d60*/  UIADD3 UR4, UR4, 0x50, URZ ;  /* 0x0000005004047890 */ /* 0x000fc8000fffe03f */
[----:B------:R-:W-:-:S09]  /*11d70*/  UPRMT UR4, UR49, 0x654, UR4 ;  /* 0x0000065431047896 */ /* 0x000fd20008000004 */
[----:B------:R-:W-:Y:S03]  /*11d80*/  SYNCS.ARRIVE.TRANS64.RED.A1T0 RZ, [UR4], RZ ;  /* 0x000000ffffff79a7 */ /* 0x000fe60008100404 */
.L_x_205:
[----:B------:R-:W-:Y:S05]  /*11d90*/  BSYNC B0 ;  /* 0x0000000000007941 */ /* 0x000fea0003800000 */
.L_x_204:
[----:B------:R-:W2:Y:S01]  /*11da0*/  LDL.LU R23, [R1+0x204] ;  /* 0x0002040001177983 */ /* 0x000ea20000300800 */
[----:B------:R-:W-:-:S03]  /*11db0*/  ULDC.64 UR4, c[0x0][0x8f8] ;  /* 0x00023e0000047ab9 */ /* 0x000fc60000000a00 */
[----:B------:R-:W3:Y:S01]  /*11dc0*/  LDL.LU R22, [R1+0x200] ;  /* 0x0002000001167983 */ /* 0x000ee20000300800 */
[----:B------:R-:W-:Y:S01]  /*11dd0*/  UIADD3 UR52, UR52, 0x1, URZ ;  /* 0x0000000134347890 */ /* 0x000fe2000fffe03f */
[----:B------:R-:W-:Y:S01]  /*11de0*/  PRMT R0, RZ, 0x7610, R0 ;  /* 0x00007610ff007816 */ /* 0x000fe20000000000 */
[----:B------:R-:W-:Y:S01]  /*11df0*/  UMOV UR58, 0xffffffff ;  /* 0xffffffff003a7882 */ /* 0x000fe20000000000 */
[----:B------:R-:W-:Y:S01]  /*11e00*/  UMOV UR43, 0xffffffff ;  /* 0xffffffff002b7882 */ /* 0x000fe20000000000 */
[----:B------:R-:W-:Y:S01]  /*11e10*/  UISETP.NE.AND UP0, UPT, UR52, 0x4, UPT ;  /* 0x000000043400788c */ /* 0x000fe2000bf05270 */
[----:B------:R-:W-:-:S03]  /*11e20*/  MOV R19, 0xffffffff ;  /* 0xffffffff00137802 */ /* 0x000fc60000000f00 */
[----:B------:R-:W-:Y:S01]  /*11e30*/  USEL UR52, UR52, URZ, UP0 ;  /* 0x0000003f34347287 */ /* 0x000fe20008000000 */
[----:B---3--:R-:W-:-:S04]  /*11e40*/  IADD3 R22, P0, R22, UR54, RZ ;  /* 0x0000003616167c10 */ /* 0x008fc8000ff1e0ff */
[----:B--2---:R-:W-:Y:S01]  /*11e50*/  IADD3.X R23, R23, UR39, RZ, P0, !PT ;  /* 0x0000002717177c10 */ /* 0x004fe200087fe4ff */
[----:B------:R2:W-:Y:S01]  /*11e60*/  STL [R1+0x200], R22 ;  /* 0x0002001601007387 */ /* 0x0005e20000100800 */
[----:B------:R-:W-:-:S03]  /*11e70*/  ISETP.GE.U32.AND P0, PT, R22, UR4, PT ;  /* 0x0000000416007c0c */ /* 0x000fc6000bf06070 */
[----:B------:R2:W-:Y:S01]  /*11e80*/  STL [R1+0x204], R23 ;  /* 0x0002041701007387 */ /* 0x0005e20000100800 */
[----:B------:R-:W-:-:S13]  /*11e90*/  ISETP.GE.U32.AND.EX P0, PT, R23, UR5, PT, P0 ;  /* 0x0000000517007c0c */ /* 0x000fda000bf06100 */
[----:B--2---:R-:W-:Y:S05]  /*11ea0*/  @P0 BRA `(.L_x_207) ;  /* 0x0000000400780947 */ /* 0x004fea0003800000 */
[----:B------:R-:W2:Y:S01]  /*11eb0*/  S2R R16, SR_CTAID.X ;  /* 0x0000000000107919 */ /* 0x000ea20000002500 */
[----:B-1----:R-:W1:Y:S01]  /*11ec0*/  LDC.64 R8, c[0x0][0x8d0] ;  /* 0x00023400ff087b82 */ /* 0x002e620000000a00 */
[----:B------:R-:W-:Y:S01]  /*11ed0*/  ULDC UR4, c[0x0][0x150] ;  /* 0x0000540000047ab9 */ /* 0x000fe20000000800 */
[----:B------:R-:W-:Y:S01]  /*11ee0*/  IMAD.MOV.U32 R6, RZ, RZ, R22 ;  /* 0x000000ffff067224 */ /* 0x000fe200078e0016 */
[----:B------:R-:W3:Y:S01]  /*11ef0*/  S2R R20, SR_CTAID.Y ;  /* 0x0000000000147919 */ /* 0x000ee20000002600 */
[----:B------:R-:W-:-:S04]  /*11f00*/  MOV R7, R23 ;  /* 0x0000001700077202 */ /* 0x000fc80000000f00 */
[----:B------:R-:W4:Y:S08]  /*11f10*/  LDC R21, c[0x0][0x144] ;  /* 0x00005100ff157b82 */ /* 0x000f300000000800 */
[----:B------:R-:W3:Y:S08]  /*11f20*/  LDC R10, c[0x0][0x8d8] ;  /* 0x00023600ff0a7b82 */ /* 0x000ef00000000800 */
[----:B------:R-:W3:Y:S01]  /*11f30*/  LDC.64 R14, c[0x0][0x8c8] ;  /* 0x00023200ff0e7b82 */ /* 0x000ee20000000a00 */
[----:B-1----:R-:W-:-:S04]  /*11f40*/  ISETP.NE.U32.AND P0, PT, R8, RZ, PT ;  /* 0x000000ff0800720c */ /* 0x002fc80003f05070 */
[----:B------:R-:W-:Y:S02]  /*11f50*/  ISETP.NE.AND.EX P0, PT, R9, RZ, PT, P0 ;  /* 0x000000ff0900720c */ /* 0x000fe40003f05300 */
[----:B--2---:R-:W-:-:S05]  /*11f60*/  I2FP.F32.U32 R0, R16 ;  /* 0x0000001000007245 */ /* 0x004fca0000201000 */
[----:B------:R-:W-:-:S04]  /*11f70*/  FMUL R0, R0, UR4 ;  /* 0x0000000400007c20 */ /* 0x000fc80008400000 */
[----:B------:R1:W2:Y:S02]  /*11f80*/  F2I.U32.TRUNC.NTZ R19, R0 ;  /* 0x0000000000137305 */ /* 0x0002a4000020f000 */
[----:B----4-:R-:W-:Y:S05]  /*11f90*/  @!P0 BRA `(.L_x_208) ;  /* 0x0000000000288947 */ /* 0x010fea0003800000 */
[----:B-1----:R-:W1:Y:S02]  /*11fa0*/  LDC R0, c[0x0][0x8dc] ;  /* 0x00023700ff007b82 */ /* 0x002e640000000800 */
[----:B-1----:R-:W-:-:S04]  /*11fb0*/  IADD3 R7, P0, R22, R0, RZ ;  /* 0x0000000016077210 */ /* 0x002fc80007f1e0ff */
        /* <DEDUP_REMOVED lines=8> */
.L_x_208:
[-CC-:B---3--:R-:W-:Y:S01]  /*12040*/  SHF.R.U64 R26, R6, R10.reuse, R7.reuse ;  /* 0x0000000a061a7219 */ /* 0x188fe20000001207 */
[----:B------:R-:W3:Y:S01]  /*12050*/  LDC.64 R12, c[0x0][0x8e8] ;  /* 0x00023a00ff0c7b82 */ /* 0x000ee20000000a00 */
[----:B-1----:R-:W-:Y:S01]  /*12060*/  SHF.R.U32.HI R0, RZ, R10, R7 ;  /* 0x0000000aff007219 */ /* 0x002fe20000011607 */
[----:B--2---:R-:W-:Y:S01]  /*12070*/  IMAD.MOV R19, RZ, RZ, -R19 ;  /* 0x000000ffff137224 */ /* 0x004fe200078e0a13 */
[----:B------:R-:W-:Y:S01]  /*12080*/  IADD3 R5, P0, RZ, -R26, RZ ;  /* 0x8000001aff057210 */ /* 0x000fe20007f1e0ff */
[----:B------:R-:W-:Y:S01]  /*12090*/  ULDC UR4, c[0x0][0x154] ;  /* 0x0000550000047ab9 */ /* 0x000fe20000000800 */
[----:B------:R-:W-:Y:S01]  /*120a0*/  MOV R2, R22 ;  /* 0x0000001600027202 */ /* 0x000fe20000000f00 */
[----:B------:R-:W-:Y:S01]  /*120b0*/  IMAD R22, R21, R19, R16 ;  /* 0x0000001315167224 */ /* 0x000fe200078e0210 */
[----:B------:R-:W-:Y:S01]  /*120c0*/  IADD3.X R3, RZ, ~R0, RZ, P0, !PT ;  /* 0x80000000ff037210 */ /* 0x000fe200007fe4ff */
[----:B------:R-:W1:Y:S01]  /*120d0*/  LDC R4, c[0x0][0x8c0] ;  /* 0x00023000ff047b82 */ /* 0x000e620000000800 */
[----:B------:R-:W-:-:S03]  /*120e0*/  MOV R7, 0x1 ;  /* 0x0000000100077802 */ /* 0x000fc60000000f00 */
[----:B------:R-:W-:Y:S01]  /*120f0*/  IMAD R0, R3, R14, RZ ;  /* 0x0000000e03007224 */ /* 0x000fe200078e02ff */
[----:B------:R-:W-:-:S03]  /*12100*/  MOV R3, R23 ;  /* 0x0000001700037202 */ /* 0x000fc60000000f00 */
[----:B------:R-:W2:Y:S01]  /*12110*/  LDC R6, c[0x0][0x8b0] ;  /* 0x00022c00ff067b82 */ /* 0x000ea20000000800 */
[----:B------:R-:W-:-:S04]  /*12120*/  IMAD.WIDE.U32 R2, R5, R14, R2 ;  /* 0x0000000e05027225 */ /* 0x000fc800078e0002 */
[----:B------:R-:W-:Y:S01]  /*12130*/  IMAD R5, R5, R15, R0 ;  /* 0x0000000f05057224 */ /* 0x000fe200078e0200 */
[----:B------:R-:W-:Y:S02]  /*12140*/  I2FP.F32.U32 R0, R20 ;  /* 0x0000001400007245 */ /* 0x000fe40000201000 */
[----:B------:R-:W4:Y:S01]  /*12150*/  LDC R24, c[0x0][0x900] ;  /* 0x00024000ff187b82 */ /* 0x000f220000000800 */
[----:B---3--:R-:W-:Y:S01]  /*12160*/  ISETP.NE.U32.AND P0, PT, R12, RZ, PT ;  /* 0x000000ff0c00720c */ /* 0x008fe20003f05070 */
[----:B------:R-:W-:Y:S01]  /*12170*/  IMAD.IADD R3, R3, 0x1, R5 ;  /* 0x0000000103037824 */ /* 0x000fe200078e0205 */
[----:B------:R-:W-:Y:S01]  /*12180*/  MOV R5, 0xffffffff ;  /* 0xffffffff00057802 */ /* 0x000fe20000000f00 */
[----:B------:R-:W-:Y:S01]  /*12190*/  FMUL R0, R0, UR4 ;  /* 0x0000000400007c20 */ /* 0x000fe20008400000 */
[----:B------:R-:W-:-:S03]  /*121a0*/  ISETP.NE.AND.EX P0, PT, R13, RZ, PT, P0 ;  /* 0x000000ff0d00720c */ /* 0x000fc60003f05300 */
[----:B------:R-:W3:Y:S01]  /*121b0*/  LDC R15, c[0x0][0x148] ;  /* 0x00005200ff0f7b82 */ /* 0x000ee20000000800 */
[-CC-:B-1----:R-:W-:Y:S01]  /*121c0*/  SHF.R.U64 R10, R2, R4.reuse, R3.reuse ;  /* 0x00000004020a7219 */ /* 0x182fe20000001203 */
[----:B------:R1:W1:Y:S01]  /*121d0*/  F2I.U32.TRUNC.NTZ R14, R0 ;  /* 0x00000000000e7305 */ /* 0x000262000020f000 */
[----:B------:R-:W-:-:S05]  /*121e0*/  SHF.R.U32.HI R3, RZ, R4, R3 ;  /* 0x00000004ff037219 */ /* 0x000fca0000011603 */
[----:B------:R-:W1:Y:S01]  /*121f0*/  LDC R16, c[0x0][0x8a8] ;  /* 0x00022a00ff107b82 */ /* 0x000e620000000800 */
[-CC-:B--2---:R-:W-:Y:S02]  /*12200*/  SHF.R.U64 R8, R10, R6.reuse, R3.reuse ;  /* 0x000000060a087219 */ /* 0x184fe40000001203 */
[----:B------:R-:W-:-:S05]  /*12210*/  SHF.R.U32.HI R3, RZ, R6, R3 ;  /* 0x00000006ff037219 */ /* 0x000fca0000011603 */
[----:B------:R-:W2:Y:S01]  /*12220*/  LDC R21, c[0x0][0x8f0] ;  /* 0x00023c00ff157b82 */ /* 0x000ea20000000800 */
[-CC-:B----4-:R-:W-:Y:S02]  /*12230*/  SHF.R.U64 R11, R8, R24.reuse, R3.reuse ;  /* 0x00000018080b7219 */ /* 0x190fe40000001203 */
[-C--:B------:R-:W-:Y:S02]  /*12240*/  SHF.L.U32 R5, R5, R24.reuse, RZ ;  /* 0x0000001805057219 */ /* 0x080fe400000006ff */
[-C--:B------:R-:W-:Y:S01]  /*12250*/  SHF.R.U32.HI R3, RZ, R24.reuse, R3 ;  /* 0x00000018ff037219 */ /* 0x080fe20000011603 */
[----:B------:R-:W-:Y:S01]  /*12260*/  IMAD.MOV.U32 R2, RZ, RZ, R11 ;  /* 0x000000ffff027224 */ /* 0x000fe200078e000b */
[----:B------:R-:W-:Y:S01]  /*12270*/  SHF.L.U32 R24, R7, R24, RZ ;  /* 0x0000001807187219 */ /* 0x000fe200000006ff */
[----:B------:R-:W4:Y:S01]  /*12280*/  LDC R23, c[0x0][0x8e0] ;  /* 0x00023800ff177b82 */ /* 0x000f220000000800 */
[----:B------:R-:W-:-:S07]  /*12290*/  LOP3.LUT R19, RZ, R5, RZ, 0x33, !PT ;  /* 0x00000005ff137212 */ /* 0x000fce00078e33ff */
[----:B------:R-:W1:Y:S01]  /*122a0*/  LDC R25, c[0x0][0x8b8] ;  /* 0x00022e00ff197b82 */ /* 0x000e620000000800 */
[----:B------:R-:W-:Y:S05]  /*122b0*/  @!P0 BRA `(.L_x_209) ;  /* 0x0000000000288947 */ /* 0x000fea0003800000 */
[----:B-1----:R-:W1:Y:S02]  /*122c0*/  LDC R0, c[0x0][0x8f4] ;  /* 0x00023d00ff007b82 */ /* 0x002e640000000800 */
[----:B-1----:R-:W-:-:S04]  /*122d0*/  IADD3 R7, P0, R11, R0, RZ ;  /* 0x000000000b077210 */ /* 0x002fc80007f1e0ff */
[----:B------:R-:W-:-:S05]  /*122e0*/  IADD3.X R9, RZ, R3, RZ, P0, !PT ;  /* 0x00000003ff097210 */ /* 0x000fca00007fe4ff */
[----:B------:R-:W-:-:S04]  /*122f0*/  IMAD.WIDE.U32 R2, R9, R12, RZ ;  /* 0x0000000c09027225 */ /* 0x000fc800078e00ff */
[----:B------:R-:W-:-:S04]  /*12300*/  IMAD.WIDE.U32 R4, P0, R7, R13, R2 ;  /* 0x0000000d07047225 */ /* 0x000fc80007800002 */
[----:B------:R-:W-:Y:S01]  /*12310*/  IMAD.WIDE.U32 R2, R7, R12, RZ ;  /* 0x0000000c07027225 */ /* 0x000fe200078e00ff */
[----:B------:R-:W-:-:S03]  /*12320*/  IADD3.X R7, RZ, RZ, RZ, P0, !PT ;  /* 0x000000ffff077210 */ /* 0x000fc600007fe4ff */
[----:B------:R-:W-:Y:S01]  /*12330*/  IMAD.MOV.U32 R6, RZ, RZ, R5 ;  /* 0x000000ffff067224 */ /* 0x000fe200078e0005 */
[----:B------:R-:W-:-:S05]  /*12340*/  IADD3 RZ, P0, R3, R4, RZ ;  /* 0x0000000403ff7210 */ /* 0x000fca0007f1e0ff */
[----:B------:R-:W-:-:S08]  /*12350*/  IMAD.WIDE.U32.X R2, R9, R13, R6, P0 ;  /* 0x0000000d09027225 */ /* 0x000fd000000e0406 */
.L_x_209:
[----:B------:R-:W5:Y:S01]  /*12360*/  LDC R4, c[0x0][0x904] ;  /* 0x00024100ff047b82 */ /* 0x000f620000000800 */
[----:B-12---:R-:W-:Y:S02]  /*12370*/  SHF.R.U64 R0, R2, R21, R3 ;  /* 0x0000001502007219 */ /* 0x006fe40000001203 */
[----:B------:R-:W-:Y:S02]  /*12380*/  LOP3.LUT R19, R8, R19, RZ, 0xc0, !PT ;  /* 0x0000001308137212 */ /* 0x000fe400078ec0ff */
[----:B------:R-:W-:Y:S01]  /*12390*/  IADD3 R14, -R14, RZ, RZ ;  /* 0x000000ff0e0e7210 */ /* 0x000fe20007ffe1ff */
[----:B------:R-:W-:Y:S01]  /*123a0*/  IMAD.MOV R2, RZ, RZ, -R0 ;  /* 0x000000ffff027224 */ /* 0x000fe200078e0a00 */
[----:B------:R-:W-:Y:S01]  /*123b0*/  IADD3 R3, R16, -0x1, RZ ;  /* 0xffffffff10037810 */ /* 0x000fe20007ffe0ff */
[----:B------:R-:W-:Y:S01]  /*123c0*/  IMAD R19, R24, R0, R19 ;  /* 0x0000000018137224 */ /* 0x000fe200078e0213 */
[----:B------:R-:W-:Y:S01]  /*123d0*/  R2UR UR43, R26 ;  /* 0x000000001a2b72ca */ /* 0x000fe200000e0000 */
[----:B----4-:R-:W-:Y:S01]  /*123e0*/  IMAD R0, R2, R23, R11 ;  /* 0x0000001702007224 */ /* 0x010fe200078e020b */
[----:B------:R-:W-:-:S05]  /*123f0*/  LOP3.LUT R3, R10, R3, RZ, 0xc0, !PT ;  /* 0x000000030a037212 */ /* 0x000fca00078ec0ff */
[----:B------:R-:W-:Y:S01]  /*12400*/  IMAD R0, R0, R16, R3 ;  /* 0x0000001000007224 */ /* 0x000fe200078e0203 */
[----:B-----5:R-:W-:-:S13]  /*12410*/  ISETP.NE.AND P0, PT, R4, 0x1, PT ;  /* 0x000000010400780c */ /* 0x020fda0003f05270 */
[----:B---3--:R-:W-:-:S04]  /*12420*/  @P0 IMAD R22, R15, R14, R20 ;  /* 0x0000000e0f160224 */ /* 0x008fc800078e0214 */
[----:B------:R-:W-:-:S05]  /*12430*/  IMAD R19, R19, R25, R22 ;  /* 0x0000001913137224 */ /* 0x000fca00078e0216 */
[----:B------:R-:W-:Y:S02]  /*12440*/  SEL R2, R0, R19, !P0 ;  /* 0x0000001300027207 */ /* 0x000fe40004000000 */
[----:B------:R-:W-:Y:S02]  /*12450*/  SEL R19, R19, R0, !P0 ;  /* 0x0000000013137207 */ /* 0x000fe40004000000 */
[----:B------:R-:W-:Y:S02]  /*12460*/  R2UR UR58, R2 ;  /* 0x00000000023a72ca */ /* 0x000fe400000e0000 */
[----:B------:R-:W-:-:S04]  /*12470*/  MOV R2, 0x1 ;  /* 0x0000000100027802 */ /* 0x000fc80000000f00 */
[----:B------:R-:W-:-:S09]  /*12480*/  PRMT R0, R2, 0x7610, R0 ;  /* 0x0000761002007816 */ /* 0x000fd20000000000 */
.L_x_207:
[----:B------:R-:W-:Y:S01]  /*12490*/  LOP3.LUT P0, RZ, R0, 0xff, RZ, 0xc0, !PT ;  /* 0x000000ff00ff7812 */ /* 0x000fe2000780c0ff */
[----:B------:R-:W-:Y:S01]  /*124a0*/  UIMAD.WIDE.U32 UR4, UR59, -0x55555555, URZ ;  /* 0xaaaaaaab3b0478a5 */ /* 0x000fe2000f8e003f */
[----:B------:R-:W-:Y:S01]  /*124b0*/  MOV R16, R155 ;  /* 0x0000009b00107202 */ /* 0x000fe20000000f00 */
[----:B------:R-:W-:Y:S02]  /*124c0*/  UIADD3 UR36, UR36, 0x10, URZ ;  /* 0x0000001024247890 */ /* 0x000fe4000fffe03f */
[----:B------:R-:W-:-:S04]  /*124d0*/  USHF.R.U32.HI UR4, URZ, 0x1, UR5 ;  /* 0x000000013f047899 */ /* 0x000fc80008011605 */
[----:B------:R-:W-:-:S04]  /*124e0*/  UIMAD UR40, UR4, -0x3, UR59 ;  /* 0xfffffffd042878a4 */ /* 0x000fc8000f8e023b */
[----:B------:R-:W-:Y:S08]  /*124f0*/  @P0 BRA `(.L_x_210) ;  /* 0xfffffef000180947 */ /* 0x000ff0000383ffff */
[----:B------:R-:W-:-:S13]  /*12500*/  PLOP3.LUT P0, PT, PT, PT, PT, 0x8, 0x0 ;  /* 0x000000000000781c */ /* 0x000fda0003f0e170 */
.L_x_17:
[----:B------:R-:W-:Y:S05]  /*12510*/  @P0 BRA `(.L_x_9) ;  /* 0x0000003c00540947 */ /* 0x000fea0003800000 */
[----:B------:R-:W-:Y:S01]  /*12520*/  ULDC.64 UR6, c[0x0][0x588] ;  /* 0x0001620000067ab9 */ /* 0x000fe20000000a00 */
[----:B------:R-:W-:Y:S01]  /*12530*/  ISETP.NE.U32.AND P1, PT, R159, RZ, PT ;  /* 0x000000ff9f00720c */ /* 0x000fe20003f25070 */
[----:B------:R-:W-:-:S04]  /*12540*/  DEPBAR.LE SB0, 0x0 ;  /* 0x000080000000791a */ /* 0x000fc80000000000 */
[----:B------:R-:W-:Y:S01]  /*12550*/  ISETP.NE.U32.AND P0, PT, RZ, UR6, PT ;  /* 0x00000006ff007c0c */ /* 0x000fe2000bf05070 */
[----:B------:R-:W-:Y:S01]  /*12560*/  BSSY B0, `(.L_x_211) ;  /* 0x0000015000007945 */ /* 0x000fe20003800000 */
[----:B------:R-:W-:Y:S02]  /*12570*/  ISETP.NE.AND.EX P1, PT, R163, RZ, PT, P1 ;  /* 0x000000ffa300720c */ /* 0x000fe40003f25310 */
[----:B------:R-:W-:-:S13]  /*12580*/  ISETP.NE.AND.EX P0, PT, RZ, UR7, PT, P0 ;  /* 0x00000007ff007c0c */ /* 0x000fda000bf05300 */
[----:B------:R-:W-:Y:S05]  /*12590*/  @P0 BRA P1, `(.L_x_212) ;  /* 0x0000000000440947 */ /* 0x000fea0000800000 */
[----:B------:R-:W-:-:S04]  /*125a0*/  ISETP.NE.U32.AND P0, PT, R159, RZ, PT ;  /* 0x000000ff9f00720c */ /* 0x000fc80003f05070 */
[----:B------:R-:W-:-:S13]  /*125b0*/  ISETP.NE.AND.EX P0, PT, R163, RZ, PT, P0 ;  /* 0x000000ffa300720c */ /* 0x000fda0003f05300 */
[----:B------:R-:W-:Y:S05]  /*125c0*/  @!P0 BRA `(.L_x_213) ;  /* 0x00000000002c8947 */ /* 0x000fea0003800000 */
[----:B------:R-:W-:-:S13]  /*125d0*/  LOP3.LUT P0, RZ, R160, 0xff, RZ, 0xc0, !PT ;  /* 0x000000ffa0ff7812 */ /* 0x000fda000780c0ff */
[----:B------:R-:W-:Y:S05]  /*125e0*/  @!P0 BRA `(.L_x_214) ;  /* 0x0000000000108947 */ /* 0x000fea0003800000 */
[----:B-----5:R-:W-:-:S13]  /*125f0*/  FSETP.NEU.AND P0, PT, R152, RZ, PT ;  /* 0x000000ff9800720b */ /* 0x020fda0003f0d000 */
[----:B------:R-:W-:Y:S05]  /*12600*/  @!P0 BREAK B0 ;  /* 0x0000000000008942 */ /* 0x000fea0003800000 */
[----:B------:R-:W-:Y:S05]  /*12610*/  @P0 BRA `(.L_x_212) ;  /* 0x0000000000240947 */ /* 0x000fea0003800000 */
[----:B------:R-:W-:Y:S05]  /*12620*/  BRA `(.L_x_9) ;  /* 0x0000003c00107947 */ /* 0x000fea0003800000 */
.L_x_214:
[----:B------:R-:W-:-:S04]  /*12630*/  ISETP.NE.U32.AND P0, PT, RZ, UR6, PT ;  /* 0x00000006ff007c0c */ /* 0x000fc8000bf05070 */
[----:B------:R-:W-:-:S13]  /*12640*/  ISETP.NE.AND.EX P0, PT, RZ, UR7, PT, P0 ;  /* 0x00000007ff007c0c */ /* 0x000fda000bf05300 */
[----:B------:R-:W-:Y:S05]  /*12650*/  @!P0 BREAK B0 ;  /* 0x0000000000008942 */ /* 0x000fea0003800000 */
[----:B------:R-:W-:Y:S05]  /*12660*/  @P0 BRA `(.L_x_212) ;  /* 0x0000000000100947 */ /* 0x000fea0003800000 */
[----:B------:R-:W-:Y:S05]  /*12670*/  BRA `(.L_x_9) ;  /* 0x0000003800fc7947 */ /* 0x000fea0003800000 */
.L_x_213:
[----:B-----5:R-:W-:-:S13]  /*12680*/  FSETP.NEU.AND P0, PT, R152, RZ, PT ;  /* 0x000000ff9800720b */ /* 0x020fda0003f0d000 */
[----:B------:R-:W-:Y:S05]  /*12690*/  @!P0 BREAK B0 ;  /* 0x0000000000008942 */ /* 0x000fea0003800000 */
[----:B------:R-:W-:Y:S05]  /*126a0*/  @!P0 BRA `(.L_x_9) ;  /* 0x0000003800f08947 */ /* 0x000fea0003800000 */
.L_x_212:
[----:B------:R-:W-:Y:S05]  /*126b0*/  BSYNC B0 ;  /* 0x0000000000007941 */ /* 0x000fea0003800000 */
.L_x_211:
[----:B------:R-:W-:-:S04]  /*126c0*/  ULOP3.LUT UR4, UR45, 0x1, URZ, 0xfc, !UPT ;  /* 0x000000012d047892 */ /* 0x000fc8000f8efc3f */
[----:B------:R-:W-:-:S06]  /*126d0*/  UISETP.NE.AND UP0, UPT, UR4, 0x3, UPT ;  /* 0x000000030400788c */ /* 0x000fcc000bf05270 */
[----:B------:R-:W-:-:S13]  /*126e0*/  PLOP3.LUT P0, PT, PT, PT, UP0, 0x80, 0x0 ;  /* 0x000000000000781c */ /* 0x000fda0003f0f008 */
[----:B------:R-:W-:Y:S05]  /*126f0*/  @!P0 BRA `(.L_x_215) ;  /* 0x0000000000048947 */ /* 0x000fea0003800000 */
[----:B------:R-:W-:Y:S01]  /*12700*/  BPT.TRAP 0x1 ;  /* 0x000000040000795c */ /* 0x000fe20000300000 */
.L_x_215:
[----:B------:R-:W3:Y:S01]  /*12710*/  S2UR UR5, SR_CgaCtaId ;  /* 0x00000000000579c3 */ /* 0x000ee20000008800 */
[----:B------:R-:W-:Y:S02]  /*12720*/  UMOV UR4, 0x400 ;  /* 0x0000040000047882 */ /* 0x000fe40000000000 */
[----:B---3--:R-:W-:-:S04]  /*12730*/  ULEA UR4, UR5, UR4, 0x18 ;  /* 0x0000000405047291 */ /* 0x008fc8000f8ec03f */
[----:B------:R-:W-:-:S04]  /*12740*/  ULEA UR4, UR52, UR4, 0x3 ;  /* 0x0000000434047291 */ /* 0x000fc8000f8e183f */
[----:B------:R-:W-:-:S04]  /*12750*/  UIADD3 UR4, UR4, 0x50, URZ ;  /* 0x0000005004047890 */ /* 0x000fc8000fffe03f */
[----:B------:R-:W-:-:S09]  /*12760*/  UPRMT UR4, UR5, 0x654, UR4 ;  /* 0x0000065405047896 */ /* 0x000fd20008000004 */
[----:B------:R-:W-:Y:S01]  /*12770*/  SYNCS.ARRIVE.TRANS64.RED.A1T0 RZ, [UR4], RZ ;  /* 0x000000ffffff79a7 */ /* 0x000fe20008100404 */
[----:B------:R-:W-:Y:S05]  /*12780*/  BRA `(.L_x_9) ;  /* 0x0000003800b87947 */ /* 0x000fea0003800000 */
.L_x_8:
[----:B------:R-:W2:Y:S01]  /*12790*/  LDL R21, [R1+0x200] ;  /* 0x0002000001157983 */ /* 0x000ea20000100800 */
[----:B------:R-:W-:-:S03]  /*127a0*/  ULDC.64 UR4, c[0x0][0x8f8] ;  /* 0x00023e0000047ab9 */ /* 0x000fc60000000a00 */
[----:B------:R-:W3:Y:S01]  /*127b0*/  LDL R163, [R1+0x204] ;  /* 0x0002040001a37983 */ /* 0x000ee20000100800 */
[----:B------:R-:W-:Y:S01]  /*127c0*/  PRMT R10, RZ, 0x7610, R10 ;  /* 0x00007610ff0a7816 */ /* 0x000fe2000000000a */
[----:B------:R-:W-:Y:S01]  /*127d0*/  IMAD.MOV.U32 R4, RZ, RZ, -0x1 ;  /* 0xffffffffff047424 */ /* 0x000fe200078e00ff */
[----:B------:R-:W-:Y:S02]  /*127e0*/  MOV R5, 0xffffffff ;  /* 0xffffffff00057802 */ /* 0x000fe40000000f00 */
[----:B------:R-:W-:Y:S02]  /*127f0*/  MOV R9, 0xffffffff ;  /* 0xffffffff00097802 */ /* 0x000fe40000000f00 */
[----:B--2---:R-:W-:-:S04]  /*12800*/  ISETP.GE.U32.AND P0, PT, R21, UR4, PT ;  /* 0x0000000415007c0c */ /* 0x004fc8000bf06070 */
[----:B---3--:R-:W-:-:S13]  /*12810*/  ISETP.GE.U32.AND.EX P0, PT, R163, UR5, PT, P0 ;  /* 0x00000005a3007c0c */ /* 0x008fda000bf06100 */
        /* <DEDUP_REMOVED lines=19> */
.L_x_217:
[-CC-:B------:R-:W-:Y:S01]  /*12950*/  SHF.R.U64 R14, R12, R16.reuse, R13.reuse ;  /* 0x000000100c0e7219 */ /* 0x180fe2000000120d */
[----:B------:R-:W1:Y:S01]  /*12960*/  LDC R20, c[0x0][0x8c0] ;  /* 0x00023000ff147b82 */ /* 0x000e620000000800 */
[----:B------:R-:W-:Y:S01]  /*12970*/  SHF.R.U32.HI R4, RZ, R16, R13 ;  /* 0x00000010ff047219 */ /* 0x000fe2000001160d */
[----:B------:R-:W-:Y:S01]  /*12980*/  ULDC UR4, c[0x0][0x150] ;  /* 0x0000540000047ab9 */ /* 0x000fe20000000800 */
[----:B------:R-:W-:Y:S02]  /*12990*/  IADD3 R7, P0, RZ, -R14, RZ ;  /* 0x8000000eff077210 */ /* 0x000fe40007f1e0ff */
[----:B------:R-:W-:Y:S02]  /*129a0*/  I2FP.F32.U32 R9, R6 ;  /* 0x0000000600097245 */ /* 0x000fe40000201000 */
[----:B------:R-:W-:Y:S01]  /*129b0*/  IADD3.X R5, RZ, ~R4, RZ, P0, !PT ;  /* 0x80000004ff057210 */ /* 0x000fe200007fe4ff */
[----:B------:R-:W2:Y:S01]  /*129c0*/  LDC.64 R22, c[0x0][0x8e8] ;  /* 0x00023a00ff167b82 */ /* 0x000ea20000000a00 */
[----:B------:R-:W-:-:S02]  /*129d0*/  IMAD.MOV.U32 R4, RZ, RZ, R21 ;  /* 0x000000ffff047224 */ /* 0x000fc400078e0015 */
[----:B------:R-:W-:Y:S01]  /*129e0*/  FMUL R9, R9, UR4 ;  /* 0x0000000409097c20 */ /* 0x000fe20008400000 */
[----:B------:R-:W-:Y:S01]  /*129f0*/  ULDC UR4, c[0x0][0x154] ;  /* 0x0000550000047ab9 */ /* 0x000fe20000000800 */
[-C--:B------:R-:W-:Y:S01]  /*12a00*/  IMAD R10, R5, R18.reuse, RZ ;  /* 0x00000012050a7224 */ /* 0x080fe200078e02ff */
[----:B------:R-:W-:Y:S02]  /*12a10*/  MOV R5, R163 ;  /* 0x000000a300057202 */ /* 0x000fe40000000f00 */
[----:B------:R-:W-:Y:S01]  /*12a20*/  MOV R11, 0xffffffff ;  /* 0xffffffff000b7802 */ /* 0x000fe20000000f00 */
[----:B------:R-:W3:Y:S01]  /*12a30*/  LDC R16, c[0x0][0x8b0] ;  /* 0x00022c00ff107b82 */ /* 0x000ee20000000800 */
[----:B------:R-:W4:Y:S01]  /*12a40*/  F2I.U32.TRUNC.NTZ R9, R9 ;  /* 0x0000000900097305 */ /* 0x000f22000020f000 */
[----:B------:R-:W-:-:S04]  /*12a50*/  IMAD.WIDE.U32 R4, R7, R18, R4 ;  /* 0x0000001207047225 */ /* 0x000fc800078e0004 */
[----:B------:R-:W-:Y:S02]  /*12a60*/  IMAD R7, R7, R19, R10 ;  /* 0x0000001307077224 */ /* 0x000fe400078e020a */
[----:B------:R-:W3:Y:S03]  /*12a70*/  LDC R19, c[0x0][0x148] ;  /* 0x00005200ff137b82 */ /* 0x000ee60000000800 */
[----:B------:R-:W-:-:S04]  /*12a80*/  IADD3 R5, R5, R7, RZ ;  /* 0x0000000705057210 */ /* 0x000fc80007ffe0ff */
[----:B-1----:R-:W-:Y:S01]  /*12a90*/  SHF.R.U64 R12, R4, R20, R5 ;  /* 0x00000014040c7219 */ /* 0x002fe20000001205 */
[----:B------:R-:W1:Y:S01]  /*12aa0*/  LDC R7, c[0x0][0x144] ;  /* 0x00005100ff077b82 */ /* 0x000e620000000800 */
[----:B------:R-:W-:Y:S01]  /*12ab0*/  I2FP.F32.U32 R4, R8 ;  /* 0x0000000800047245 */ /* 0x000fe20000201000 */
[----:B----4-:R-:W-:Y:S01]  /*12ac0*/  IMAD.MOV R9, RZ, RZ, -R9 ;  /* 0x000000ffff097224 */ /* 0x010fe200078e0a09 */
[----:B--2---:R-:W-:Y:S02]  /*12ad0*/  ISETP.NE.U32.AND P0, PT, R22, RZ, PT ;  /* 0x000000ff1600720c */ /* 0x004fe40003f05070 */
[----:B------:R-:W-:Y:S01]  /*12ae0*/  SHF.R.U32.HI R5, RZ, R20, R5 ;  /* 0x00000014ff057219 */ /* 0x000fe20000011605 */
[----:B------:R-:W-:Y:S01]  /*12af0*/  FMUL R10, R4, UR4 ;  /* 0x00000004040a7c20 */ /* 0x000fe20008400000 */
[----:B------:R-:W-:Y:S01]  /*12b00*/  ISETP.NE.AND.EX P0, PT, R23, RZ, PT, P0 ;  /* 0x000000ff1700720c */ /* 0x000fe20003f05300 */
[----:B------:R-:W2:Y:S01]  /*12b10*/  LDC R18, c[0x0][0x8a8] ;  /* 0x00022a00ff127b82 */ /* 0x000ea20000000800 */
[-CC-:B---3--:R-:W-:Y:S01]  /*12b20*/  SHF.R.U64 R15, R12, R16.reuse, R5.reuse ;  /* 0x000000100c0f7219 */ /* 0x188fe20000001205 */
[----:B------:R-:W-:Y:S01]  /*12b30*/  ULDC UR4, c[0x0][0x900] ;  /* 0x0002400000047ab9 */ /* 0x000fe20000000800 */
[----:B------:R-:W-:-:S02]  /*12b40*/  SHF.R.U32.HI R4, RZ, R16, R5 ;  /* 0x00000010ff047219 */ /* 0x000fc40000011605 */
[----:B------:R3:W4:Y:S01]  /*12b50*/  F2I.U32.TRUNC.NTZ R16, R10 ;  /* 0x0000000a00107305 */ /* 0x000722000020f000 */
[----:B------:R-:W-:Y:S02]  /*12b60*/  SHF.L.U32 R20, R11, UR4, RZ ;  /* 0x000000040b147c19 */ /* 0x000fe400080006ff */
[----:B------:R-:W2:Y:S01]  /*12b70*/  LDC R24, c[0x0][0x8f0] ;  /* 0x00023c00ff187b82 */ /* 0x000ea20000000800 */
[--C-:B------:R-:W-:Y:S02]  /*12b80*/  SHF.R.U64 R17, R15, UR4, R4.reuse ;  /* 0x000000040f117c19 */ /* 0x100fe40008001204 */
[----:B------:R-:W-:Y:S02]  /*12b90*/  SHF.R.U32.HI R5, RZ, UR4, R4 ;  /* 0x00000004ff057c19 */ /* 0x000fe40008011604 */
[----:B------:R-:W-:-:S03]  /*12ba0*/  MOV R4, R17 ;  /* 0x0000001100047202 */ /* 0x000fc60000000f00 */
[----:B------:R-:W2:Y:S01]  /*12bb0*/  LDC R25, c[0x0][0x8e0] ;  /* 0x00023800ff197b82 */ /* 0x000ea20000000800 */
[----:B-1----:R-:W-:-:S07]  /*12bc0*/  IMAD R21, R7, R9, R6 ;  /* 0x0000000907157224 */ /* 0x002fce00078e0206 */
[----:B------:R-:W1:Y:S01]  /*12bd0*/  LDC R26, c[0x0][0x8b8] ;  /* 0x00022e00ff1a7b82 */ /* 0x000e620000000800 */
[----:B---34-:R-:W-:Y:S05]  /*12be0*/  @!P0 BRA `(.L_x_218) ;  /* 0x0000000000288947 */ /* 0x018fea0003800000 */
[----:B------:R-:W3:Y:S02]  /*12bf0*/  LDC R4, c[0x0][0x8f4] ;  /* 0x00023d00ff047b82 */ /* 0x000ee40000000800 */
[----:B---3--:R-:W-:-:S05]  /*12c00*/  IADD3 R9, P0, R17, R4, RZ ;  /* 0x0000000411097210 */ /* 0x008fca0007f1e0ff */
[----:B------:R-:W-:-:S04]  /*12c10*/  IMAD.X R13, RZ, RZ, R5, P0 ;  /* 0x000000ffff0d7224 */ /* 0x000fc800000e0605 */
[----:B------:R-:W-:-:S04]  /*12c20*/  IMAD.WIDE.U32 R4, R13, R22, RZ ;  /* 0x000000160d047225 */ /* 0x000fc800078e00ff */
[----:B------:R-:W-:-:S04]  /*12c30*/  IMAD.WIDE.U32 R6, P0, R9, R23, R4 ;  /* 0x0000001709067225 */ /* 0x000fc80007800004 */
[----:B------:R-:W-:Y:S01]  /*12c40*/  IMAD.WIDE.U32 R4, R9, R22, RZ ;  /* 0x0000001609047225 */ /* 0x000fe200078e00ff */
[----:B------:R-:W-:Y:S02]  /*12c50*/  IADD3.X R11, RZ, RZ, RZ, P0, !PT ;  /* 0x000000ffff0b7210 */ /* 0x000fe400007fe4ff */
[----:B------:R-:W-:Y:S02]  /*12c60*/  MOV R10, R7 ;  /* 0x00000007000a7202 */ /* 0x000fe40000000f00 */
[----:B------:R-:W-:-:S05]  /*12c70*/  IADD3 RZ, P0, R5, R6, RZ ;  /* 0x0000000605ff7210 */ /* 0x000fca0007f1e0ff */
[----:B------:R-:W-:-:S08]  /*12c80*/  IMAD.WIDE.U32.X R4, R13, R23, R10, P0 ;  /* 0x000000170d047225 */ /* 0x000fd000000e040a */
.L_x_218:
[----:B------:R-:W3:Y:S01]  /*12c90*/  LDC R6, c[0x0][0x904] ;  /* 0x00024100ff067b82 */ /* 0x000ee20000000800 */
[----:B------:R-:W-:Y:S01]  /*12ca0*/  LOP3.LUT R20, RZ, R20, RZ, 0x33, !PT ;  /* 0x00000014ff147212 */ /* 0x000fe200078e33ff */
[----:B------:R-:W-:Y:S01]  /*12cb0*/  USHF.L.U32 UR4, UR38, UR4, URZ ;  /* 0x0000000426047299 */ /* 0x000fe2000800063f */
[----:B--2---:R-:W-:Y:S01]  /*12cc0*/  SHF.R.U64 R5, R4, R24, R5 ;  /* 0x0000001804057219 */ /* 0x004fe20000001205 */
[----:B------:R-:W-:Y:S01]  /*12cd0*/  IMAD.MOV R16, RZ, RZ, -R16 ;  /* 0x000000ffff107224 */ /* 0x000fe200078e0a10 */
[----:B------:R-:W-:Y:S01]  /*12ce0*/  LOP3.LUT R4, R15, R20, RZ, 0xc0, !PT ;  /* 0x000000140f047212 */ /* 0x000fe200078ec0ff */
[----:B------:R-:W-:Y:S01]  /*12cf0*/  IMAD.MOV.U32 R10, RZ, RZ, 0x1 ;  /* 0x00000001ff0a7424 */ /* 0x000fe200078e00ff */
[----:B------:R-:W-:Y:S02]  /*12d00*/  IADD3 R7, R18, -0x1, RZ ;  /* 0xffffffff12077810 */ /* 0x000fe40007ffe0ff */
[----:B------:R-:W-:Y:S01]  /*12d10*/  MOV R9, R14 ;  /* 0x0000000e00097202 */ /* 0x000fe20000000f00 */
[----:B------:R-:W-:Y:S01]  /*12d20*/  IMAD R4, R5, UR4, R4 ;  /* 0x0000000405047c24 */ /* 0x000fe2000f8e0204 */
[----:B------:R-:W-:-:S02]  /*12d30*/  LOP3.LUT R12, R12, R7, RZ, 0xc0, !PT ;  /* 0x000000070c0c7212 */ /* 0x000fc400078ec0ff */
[----:B---3--:R-:W-:Y:S02]  /*12d40*/  ISETP.NE.AND P0, PT, R6, 0x1, PT ;  /* 0x000000010600780c */ /* 0x008fe40003f05270 */
[----:B------:R-:W-:-:S05]  /*12d50*/  IADD3 R6, -R5, RZ, RZ ;  /* 0x000000ff05067210 */ /* 0x000fca0007ffe1ff */
[----:B------:R-:W-:-:S04]  /*12d60*/  IMAD R5, R6, R25, R17 ;  /* 0x0000001906057224 */ /* 0x000fc800078e0211 */
[----:B------:R-:W-:Y:S02]  /*12d70*/  IMAD R7, R5, R18, R12 ;  /* 0x0000001205077224 */ /* 0x000fe400078e020c */
[----:B------:R-:W-:-:S04]  /*12d80*/  @P0 IMAD R21, R19, R16, R8 ;  /* 0x0000001013150224 */ /* 0x000fc800078e0208 */
[----:B-1----:R-:W-:-:S05]  /*12d90*/  IMAD R4, R4, R26, R21 ;  /* 0x0000001a04047224 */ /* 0x002fca00078e0215 */
[----:B------:R-:W-:Y:S02]  /*12da0*/  SEL R5, R7, R4, !P0 ;  /* 0x0000000407057207 */ /* 0x000fe40004000000 */
[----:B------:R-:W-:-:S07]  /*12db0*/  SEL R4, R4, R7, !P0 ;  /* 0x0000000704047207 */ /* 0x000fce0004000000 */
.L_x_216:
[----:B------:R-:W-:-:S08]  /*12dc0*/  NOP ;  /* 0x0000000000007918 */ /* 0x000fd00000000000 */
[----:B------:R-:W1:-:S00]  /*12dd0*/  USETMAXREG.DEALLOC.CTAPOOL 0x18 ;  /* 0x00000018000079c8 */ /* 0x000e4000080e0500 */
[----:B------:R-:W-:-:S06]  /*12de0*/  UISETP.NE.AND UP0, UPT, UR47, 0x1, UPT ;  /* 0x000000012f00788c */ /* 0x000fcc000bf05270 */
[----:B------:R-:W-:-:S13]  /*12df0*/  PLOP3.LUT P0, PT, PT, PT, UP0, 0x80, 0x0 ;  /* 0x000000000000781c */ /* 0x000fda0003f0f008 */
[----:B-1----:R-:W-:Y:S05]  /*12e00*/  @!P0 BRA `(.L_x_9) ;  /* 0x0000003400188947 */ /* 0x002fea0003800000 */
[----:B------:R-:W-:-:S06]  /*12e10*/  UISETP.NE.AND UP0, UPT, UR47, URZ, UPT ;  /* 0x0000003f2f00728c */ /* 0x000fcc000bf05270 */
[----:B------:R-:W-:-:S13]  /*12e20*/  PLOP3.LUT P0, PT, PT, PT, UP0, 0x80, 0x0 ;  /* 0x000000000000781c */ /* 0x000fda0003f0f008 */
[----:B------:R-:W-:Y:S05]  /*12e30*/  @!P0 BRA `(.L_x_219) ;  /* 0x0000002400348947 */ /* 0x000fea0003800000 */
[----:B------:R-:W-:-:S04]  /*12e40*/  PRMT R0, R0, 0x9910, RZ ;  /* 0x0000991000007816 */ /* 0x000fc800000000ff */
[----:B------:R-:W-:-:S13]  /*12e50*/  R2UR UR4, R0 ;  /* 0x00000000000472ca */ /* 0x000fda00000e0000 */
[----:B------:R-:W-:-:S04]  /*12e60*/  UISETP.NE.AND UP0, UPT, UR4, URZ, UPT ;  /* 0x0000003f0400728c */ /* 0x000fc8000bf05270 */
[----:B------:R-:W-:-:S06]  /*12e70*/  UISETP.NE.OR UP0, UPT, UR47, 0x2, !UP0 ;  /* 0x000000022f00788c */ /* 0x000fcc000c705670 */
[----:B------:R-:W-:-:S13]  /*12e80*/  PLOP3.LUT P0, PT, PT, PT, UP0, 0x80, 0x0 ;  /* 0x000000000000781c */ /* 0x000fda0003f0f008 */
[----:B------:R-:W-:Y:S05]  /*12e90*/  @P0 BRA `(.L_x_9) ;  /* 0x0000003000f40947 */ /* 0x000fea0003800000 */
[----:B------:R-:W-:-:S13]  /*12ea0*/  LOP3.LUT P2, RZ, R10, 0xff, RZ, 0xc0, !PT ;  /* 0x000000ff0aff7812 */ /* 0x000fda000784c0ff */
[----:B------:R-:W-:Y:S05]  /*12eb0*/  @!P2 BRA `(.L_x_220) ;  /* 0x000000000018a947 */ /* 0x000fea0003800000 */
[----:B------:R-:W-:Y:S01]  /*12ec0*/  UMOV UR4, 0x400 ;  /* 0x0000040000047882 */ /* 0x000fe20000000000 */
[----:B------:R-:W-:Y:S01]  /*12ed0*/  MOV R0, RZ ;  /* 0x000000ff00007202 */ /* 0x000fe20000000f00 */
[----:B------:R-:W-:-:S03]  /*12ee0*/  ULEA UR4, UR37, UR4, 0x18 ;  /* 0x0000000425047291 */ /* 0x000fc6000f8ec03f */
[----:B------:R-:W-:-:S06]  /*12ef0*/  SHF.L.U32 R0, R0, 0x1f, RZ ;  /* 0x0000001f00007819 */ /* 0x000fcc00000006ff */
[----:B------:R-:W1:Y:S02]  /*12f00*/  SYNCS.PHASECHK.TRANS64.TRYWAIT P0, [UR4+0x78], R0 ;  /* 0x00007800ff0075a7 */ /* 0x000e640008000144 */
[----:B-1----:R-:W-:Y:S05]  /*12f10*/  @!P0 BRA `(.L_x_221) ;  /* 0x00000038004c8947 */ /* 0x002fea0003800000 */
.L_x_220:
[----:B-1----:R-:W-:Y:S01]  /*12f20*/  PRMT R7, RZ, 0x7610, R7 ;  /* 0x00007610ff077816 */ /* 0x002fe20000000007 */
[----:B------:R-:W-:Y:S06]  /*12f30*/  @P1 BRA `(.L_x_222) ;  /* 0x0000000000241947 */ /* 0x000fec0003800000 */
[----:B------:R-:W-:Y:S02]  /*12f40*/  ULDC.64 UR4, c[0x0][0x588] ;  /* 0x0001620000047ab9 */ /* 0x000fe40000000a00 */
[----:B------:R-:W-:-:S04]  /*12f50*/  ISETP.NE.U32.AND P0, PT, RZ, UR4, PT ;  /* 0x00000004ff007c0c */ /* 0x000fc8000bf05070 */
[----:B------:R-:W-:-:S13]  /*12f60*/  ISETP.NE.AND.EX P0, PT, RZ, UR5, PT, P0 ;  /* 0x00000005ff007c0c */ /* 0x000fda000bf05300 */
[----:B------:R-:W-:Y:S05]  /*12f70*/  @!P0 BRA `(.L_x_223) ;  /* 0x00000000000c8947 */ /* 0x000fea0003800000 */
[----:B------:R1:W5:Y:S01]  /*12f80*/  LDG.E R6, desc[UR56][R2.64] ;  /* 0x0000003802067981 */ /* 0x000362000c1e1900 */
[----:B------:R-:W-:Y:S01]  /*12f90*/  IMAD.MOV.U32 R7, RZ, RZ, 0x1 ;  /* 0x00000001ff077424 */ /* 0x000fe200078e00ff */
[----:B------:R-:W-:Y:S06]  /*12fa0*/  BRA `(.L_x_222) ;  /* 0x0000000000087947 */ /* 0x000fec0003800000 */
.L_x_223:
[----:B------:R-:W2:Y:S01]  /*12fb0*/  LDC R6, c[0x0][0x580] ;  /* 0x00016000ff067b82 */ /* 0x000ea20000000800 */
[----:B------:R-:W-:-:S07]  /*12fc0*/  MOV R7, 0x1 ;  /* 0x0000000100077802 */ /* 0x000fce0000000f00 */
.L_x_222:
[----:B------:R-:W-:Y:S05]  /*12fd0*/  @!P2 BRA `(.L_x_224) ;  /* 0x000000200050a947 */ /* 0x000fea0003800000 */
[----:B------:R-:W3:Y:S01]  /*12fe0*/  LDC R16, c[0x0][0x8a8] ;  /* 0x00022a00ff107b82 */ /* 0x000ee20000000800 */
[----:B------:R-:W-:Y:S01]  /*12ff0*/  MOV R0, 0xffffffff ;  /* 0xffffffff00007802 */ /* 0x000fe20000000f00 */
[----:B------:R-:W-:Y:S01]  /*13000*/  ULDC UR4, c[0x0][0x900] ;  /* 0x0002400000047ab9 */ /* 0x000fe20000000800 */
[----:B------:R-:W-:Y:S02]  /*13010*/  ULOP3.LUT UR22, UR45, 0x2, URZ, 0xfc, !UPT ;  /* 0x000000022d167892 */ /* 0x000fe4000f8efc3f */
[----:B------:R-:W-:Y:S01]  /*13020*/  SHF.L.U32 R0, R0, UR4, RZ ;  /* 0x0000000400007c19 */ /* 0x000fe200080006ff */
[----:B------:R-:W-:Y:S01]  /*13030*/  USHF.L.U32 UR21, UR38, UR4, URZ ;  /* 0x0000000426157299 */ /* 0x000fe2000800063f */
[----:B------:R-:W-:Y:S02]  /*13040*/  ULDC.64 UR58, c[0x0][0x198] ;  /* 0x00006600003a7ab9 */ /* 0x000fe40000000a00 */
[----:B------:R-:W-:Y:S01]  /*13050*/  LOP3.LUT R14, RZ, R0, RZ, 0x33, !PT ;  /* 0x00000000ff0e7212 */ /* 0x000fe200078e33ff */
[----:B------:R-:W-:Y:S01]  /*13060*/  ULDC.64 UR6, c[0x0][0x588] ;  /* 0x0001620000067ab9 */ /* 0x000fe20000000a00 */
[----:B------:R-:W-:Y:S01]  /*13070*/  ULDC.64 UR4, c[0x0][0x8f8] ;  /* 0x00023e0000047ab9 */ /* 0x000fe20000000a00 */
[----:B------:R-:W-:Y:S01]  /*13080*/  ULDC.64 UR14, c[0x0][0x590] ;  /* 0x00016400000e7ab9 */ /* 0x000fe20000000a00 */
[----:B---3--:R-:W-:-:S07]  /*13090*/  VIADD R16, R16, 0xffffffff ;  /* 0xffffffff10107836 */ /* 0x008fce0000000000 */
.L_x_328:
[----:B------:R-:W-:Y:S02]  /*130a0*/  ISETP.NE.U32.AND P0, PT, RZ, UR14, PT ;  /* 0x0000000eff007c0c */ /* 0x000fe4000bf05070 */
[----:B------:R-:W-:Y:S02]  /*130b0*/  R2UR UR51, R4 ;  /* 0x00000000043372ca */ /* 0x000fe400000e0000 */
[----:B------:R-:W-:Y:S02]  /*130c0*/  R2UR UR50, R5 ;  /* 0x00000000053272ca */ /* 0x000fe400000e0000 */
[----:B------:R-:W-:-:S09]  /*130d0*/  ISETP.NE.AND.EX P0, PT, RZ, UR15, PT, P0 ;  /* 0x0000000fff007c0c */ /* 0x000fd2000bf05300 */
[----:B------:R-:W-:Y:S02]  /*130e0*/  USHF.L.U32 UR51, UR51, 0x8, URZ ;  /* 0x0000000833337899 */ /* 0x000fe4000800063f */
[----:B------:R-:W-:Y:S02]  /*130f0*/  USHF.L.U32 UR50, UR50, 0x8, URZ ;  /* 0x0000000832327899 */ /* 0x000fe4000800063f */
[----:B---34-:R-:W-:Y:S10]  /*13100*/  @!P0 BRA `(.L_x_225) ;  /* 0x00000000002c8947 */ /* 0x018ff40003800000 */
[----:B------:R-:W-:-:S04]  /*13110*/  ISETP.NE.U32.AND P1, PT, RZ, UR6, PT ;  /* 0x00000006ff007c0c */ /* 0x000fc8000bf25070 */
[----:B------:R-:W-:-:S13]  /*13120*/  ISETP.NE.AND.EX P1, PT, RZ, UR7, PT, P1 ;  /* 0x00000007ff007c0c */ /* 0x000fda000bf25310 */
[----:B------:R-:W-:Y:S05]  /*13130*/  @!P1 BRA `(.L_x_226) ;  /* 0x0000000000189947 */ /* 0x000fea0003800000 */
[----:B-1----:R-:W1:Y:S01]  /*13140*/  LDC.64 R2, c[0x0][0x588] ;  /* 0x00016200ff027b82 */ /* 0x002e620000000a00 */
[----:B------:R-:W-:-:S04]  /*13150*/  IMAD R5, R9, UR14, RZ ;  /* 0x0000000e09057c24 */ /* 0x000fc8000f8e02ff */
[----:B-1----:R-:W-:-:S05]  /*13160*/  IMAD.WIDE R2, R5, 0x4, R2 ;  /* 0x0000000405027825 */ /* 0x002fca00078e0202 */
[----:B--2--5:R4:W5:Y:S01]  /*13170*/  LDG.E R6, desc[UR56][R2.64] ;  /* 0x0000003802067981 */ /* 0x024962000c1e1900 */
[----:B------:R-:W-:Y:S01]  /*13180*/  MOV R7, 0x1 ;  /* 0x0000000100077802 */ /* 0x000fe20000000f00 */
[----:B------:R-:W-:Y:S06]  /*13190*/  BRA `(.L_x_225) ;  /* 0x0000000000087947 */ /* 0x000fec0003800000 */
.L_x_226:
[----:B--2--5:R-:W3:Y:S01]  /*131a0*/  LDC R6, c[0x0][0x580] ;  /* 0x00016000ff067b82 */ /* 0x024ee20000000800 */
[----:B------:R-:W-:-:S07]  /*131b0*/  MOV R7, 0x1 ;  /* 0x0000000100077802 */ /* 0x000fce0000000f00 */
.L_x_225:
[----:B------:R-:W-:Y:S05]  /*131c0*/  @!P0 BRA `(.L_x_227) ;  /* 0x00000000001c8947 */ /* 0x000fea0003800000 */
[----:B------:R-:W-:-:S13]  /*131d0*/  LOP3.LUT P2, RZ, R7, 0xff, RZ, 0xc0, !PT ;  /* 0x000000ff07ff7812 */ /* 0x000fda000784c0ff */
[----:B-1--4-:R-:W1:Y:S02]  /*131e0*/  @!P2 LDC.64 R2, c[0x0][0x588] ;  /* 0x00016200ff02ab82 */ /* 0x012e640000000a00 */
[----:B-1----:R-:W-:-:S04]  /*131f0*/  @!P2 ISETP.NE.U32.AND P0, PT, R2, RZ, PT ;  /* 0x000000ff0200a20c */ /* 0x002fc80003f05070 */
[----:B------:R-:W-:Y:S02]  /*13200*/  @!P2 ISETP.NE.AND.EX P1, PT, R3, RZ, PT, P0 ;  /* 0x000000ff0300a20c */ /* 0x000fe40003f25300 */
[----:B--23-5:R-:W-:Y:S02]  /*13210*/  @P2 FSETP.EQ.AND P0, PT, R6, RZ, PT ;  /* 0x000000ff0600220b */ /* 0x02cfe40003f02000 */
[----:B------:R-:W-:Y:S01]  /*13220*/  @!P2 PLOP3.LUT P0, PT, P1, PT, PT, 0x8, 0x0 ;  /* 0x000000000000a81c */ /* 0x000fe20000f0e170 */
[----:B------:R-:W-:-:S12]  /*13230*/  BRA `(.L_x_228) ;  /* 0x0000000000047947 */ /* 0x000fd80003800000 */
.L_x_227:
[----:B--23-5:R-:W-:-:S13]  /*13240*/  FSETP.EQ.AND P0, PT, R6, RZ, PT ;  /* 0x000000ff0600720b */ /* 0x02cfda0003f02000 */
.L_x_228:
[----:B------:R-:W-:Y:S01]  /*13250*/  UISETP.NE.AND UP0, UPT, UR22, 0x3, UPT ;  /* 0x000000031600788c */ /* 0x000fe2000bf05270 */
[----:B------:R-:W-:-:S04]  /*13260*/  ELECT P1, URZ, PT ;  /* 0x00000000003f782f */ /* 0x000fc80003820000 */
[----:B------:R-:W-:Y:S02]  /*13270*/  PLOP3.LUT P0, PT, P1, P0, PT, 0x20, 0x0 ;  /* 0x000000000000781c */ /* 0x000fe40000f00470 */
[----:B------:R-:W-:-:S13]  /*13280*/  PLOP3.LUT P1, PT, PT, PT, UP0, 0x80, 0x0 ;  /* 0x000000000000781c */ /* 0x000fda0003f2f008 */
[----:B------:R-:W-:Y:S05]  /*13290*/  @!P1 BRA `(.L_x_229) ;  /* 0x0000000000049947 */ /* 0x000fea0003800000 */
[----:B------:R-:W-:Y:S01]  /*132a0*/  BPT.TRAP 0x1 ;  /* 0x000000040000795c */ /* 0x000fe20000300000 */
.L_x_229:
[----:B------:R-:W2:Y:S01]  /*132b0*/  S2UR UR37, SR_CgaCtaId ;  /* 0x00000000002579c3 */ /* 0x000ea20000008800 */
[----:B------:R-:W-:Y:S01]  /*132c0*/  UMOV UR13, 0x400 ;  /* 0x00000400000d7882 */ /* 0x000fe20000000000 */
[----:B------:R-:W-:-:S05]  /*132d0*/  IMAD.MOV.U32 R0, RZ, RZ, 0x1 ;  /* 0x00000001ff007424 */ /* 0x000fca00078e00ff */
[----:B------:R-:W-:Y:S01]  /*132e0*/  SHF.L.U32 R0, R0, 0x1f, RZ ;  /* 0x0000001f00007819 */ /* 0x000fe200000006ff */
[----:B--2---:R-:W-:-:S09]  /*132f0*/  ULEA UR13, UR37, UR13, 0x18 ;  /* 0x0000000d250d7291 */ /* 0x004fd2000f8ec03f */
[----:B------:R-:W2:Y:S02]  /*13300*/  SYNCS.PHASECHK.TRANS64.TRYWAIT P2, [UR13+0x50], R0 ;  /* 0x00005000ff0075a7 */ /* 0x000ea4000804014d */
[----:B--2---:R-:W-:Y:S05]  /*13310*/  @!P2 BRA `(.L_x_230) ;  /* 0x000000340064a947 */ /* 0x004fea0003800000 */
.L_x_371:
[----:B------:R-:W-:Y:S04]  /*13320*/  BSSY B0, `(.L_x_231) ;  /* 0x000000e000007945 */ /* 0x000fe80003800000 */
[----:B------:R-:W-:Y:S05]  /*13330*/  @!P0 BRA `(.L_x_232) ;  /* 0x0000000000308947 */ /* 0x000fea0003800000 */
[----:B------:R-:W-:Y:S01]  /*13340*/  R2UR UR52, R9 ;  /* 0x00000000093472ca */ /* 0x000fe200000e0000 */
[----:B------:R-:W-:Y:S02]  /*13350*/  UIADD3 UR8, UP0, UR58, 0x3f0, URZ ;  /* 0x000003f03a087890 */ /* 0x000fe4000ff1e03f */
[----:B------:R-:W-:Y:S02]  /*13360*/  UIADD3 UR48, UR13, 0x200, URZ ;  /* 0x000002000d307890 */ /* 0x000fe4000fffe03f */
[----:B------:R-:W-:Y:S02]  /*13370*/  UIADD3 UR49, UR13, 0x30, URZ ;  /* 0x000000300d317890 */ /* 0x000fe4000fffe03f */
[----:B------:R-:W-:Y:S01]  /*13380*/  UIADD3.X UR9, URZ, UR59, URZ, UP0, !UPT ;  /* 0x0000003b3f097290 */ /* 0x000fe200087fe43f */
[----:B------:R-:W-:Y:S01]  /*13390*/  UMOV UR10, 0x0 ;  /* 0x00000000000a7882 */ /* 0x000fe20000000000 */
[----:B------:R-:W-:-:S07]  /*133a0*/  UMOV UR11, 0x10000000 ;  /* 0x10000000000b7882 */ /* 0x000fce0000000000 */
[----:B------:R2:W-:Y:S02]  /*133b0*/  UTMALDG.3D [UR48], [UR8], desc[UR10] ;  /* 0x00000a30080075b4 */ /* 0x0005e40008011000 */
[----:B--2---:R-:W-:Y:S05]  /*133c0*/  @!P1 BRA `(.L_x_233) ;  /* 0x0000000000049947 */ /* 0x004fea0003800000 */
[----:B------:R-:W-:Y:S01]  /*133d0*/  BPT.TRAP 0x1 ;  /* 0x000000040000795c */ /* 0x000fe20000300000 */
.L_x_233:
[----:B-1--4-:R-:W1:Y:S02]  /*133e0*/  LDC R2, c[0x0][0x800] ;  /* 0x00020000ff027b82 */ /* 0x012e640000000800 */
[----:B-1----:R2:W-:Y:S02]  /*133f0*/  SYNCS.ARRIVE.TRANS64.RED.A0TR RZ, [UR13+0x30], R2 ;  /* 0x00003002ffff79a7 */ /* 0x0025e4000830040d */
.L_x_232:
[----:B------:R-:W-:Y:S05]  /*13400*/  BSYNC B0 ;  /* 0x0000000000007941 */ /* 0x000fea0003800000 */
.L_x_231:
[----:B------:R-:W-:Y:S05]  /*13410*/  @!P1 BRA `(.L_x_234) ;  /* 0x0000000000049947 */ /* 0x000fea0003800000 */
[----:B------:R-:W-:Y:S01]  /*13420*/  BPT.TRAP 0x1 ;  /* 0x000000040000795c */ /* 0x000fe20000300000 */
.L_x_234:
[----:B------:R-:W-:-:S04]  /*13430*/  UIADD3 UR41, UR13, 0x30, URZ ;  /* 0x000000300d297890 */ /* 0x000fc8000fffe03f */
[----:B------:R-:W-:-:S09]  /*13440*/  UPRMT UR31, UR37, 0x654, UR41 ;  /* 0x00000654251f7896 */ /* 0x000fd20008000029 */
[----:B------:R-:W-:Y:S01]  /*13450*/  SYNCS.ARRIVE.TRANS64.RED.A1T0 RZ, [UR31], RZ ;  /* 0x000000ffffff79a7 */ /* 0x000fe2000810041f */
[----:B------:R-:W-:Y:S05]  /*13460*/  @!P1 BRA `(.L_x_235) ;  /* 0x0000000000049947 */ /* 0x000fea0003800000 */
[----:B------:R-:W-:Y:S01]  /*13470*/  BPT.TRAP 0x1 ;  /* 0x000000040000795c */ /* 0x000fe20000300000 */
.L_x_235:
[----:B------:R-:W3:Y:S02]  /*13480*/  SYNCS.PHASECHK.TRANS64.TRYWAIT P2, [UR13+0x58], R0 ;  /* 0x00005800ff0075a7 */ /* 0x000ee4000804014d */
[----:B---3--:R-:W-:Y:S05]  /*13490*/  @!P2 BRA `(.L_x_236) ;  /* 0x00000034001ca947 */ /* 0x008fea0003800000 */
.L_x_372:
[----:B------:R-:W-:Y:S04]  /*134a0*/  BSSY B0, `(.L_x_237) ;  /* 0x0000010000007945 */ /* 0x000fe80003800000 */
[----:B------:R-:W-:Y:S05]  /*134b0*/  @!P0 BRA `(.L_x_238) ;  /* 0x0000000000388947 */ /* 0x000fea0003800000 */
[----:B------:R-:W-:Y:S01]  /*134c0*/  UIADD3 UR16, UP0, UR58, 0x3f0, URZ ;  /* 0x000003f03a107890 */ /* 0x000fe2000ff1e03f */
[----:B------:R-:W-:Y:S01]  /*134d0*/  R2UR UR12, R9 ;  /* 0x00000000090c72ca */ /* 0x000fe200000e0000 */
[----:B------:R-:W-:Y:S02]  /*134e0*/  UIADD3 UR11, UR51, 0x80, URZ ;  /* 0x00000080330b7890 */ /* 0x000fe4000fffe03f */
[----:B------:R-:W-:Y:S02]  /*134f0*/  UIADD3 UR8, UR13, 0x2200, URZ ;  /* 0x000022000d087890 */ /* 0x000fe4000fffe03f */
[----:B------:R-:W-:Y:S02]  /*13500*/  UIADD3 UR9, UR13, 0x38, URZ ;  /* 0x000000380d097890 */ /* 0x000fe4000fffe03f */
[----:B------:R-:W-:Y:S01]  /*13510*/  UIADD3.X UR17, URZ, UR59, URZ, UP0, !UPT ;  /* 0x0000003b3f117290 */ /* 0x000fe200087fe43f */
[----:B------:R-:W-:Y:S01]  /*13520*/  UMOV UR18, 0x0 ;  /* 0x0000000000127882 */ /* 0x000fe20000000000 */
[----:B------:R-:W-:Y:S01]  /*13530*/  UMOV UR19, 0x10000000 ;  /* 0x1000000000137882 */ /* 0x000fe20000000000 */
[----:B------:R-:W-:-:S06]  /*13540*/  UMOV UR10, UR50 ;  /* 0x00000032000a7c82 */ /* 0x000fcc0008000000 */
[----:B------:R3:W-:Y:S02]  /*13550*/  UTMALDG.3D [UR8], [UR16], desc[UR18] ;  /* 0x00001208100075b4 */ /* 0x0007e40008011000 */
[----:B---3--:R-:W-:Y:S05]  /*13560*/  @!P1 BRA `(.L_x_239) ;  /* 0x0000000000049947 */ /* 0x008fea0003800000 */
[----:B------:R-:W-:Y:S01]  /*13570*/  BPT.TRAP 0x1 ;  /* 0x000000040000795c */ /* 0x000fe20000300000 */
.L_x_239:
[----:B-12-4-:R-:W1:Y:S02]  /*13580*/  LDC R2, c[0x0][0x800] ;  /* 0x00020000ff027b82 */ /* 0x016e640000000800 */
[----:B-1----:R3:W-:Y:S02]  /*13590*/  SYNCS.ARRIVE.TRANS64.RED.A0TR RZ, [UR13+0x38], R2 ;  /* 0x00003802ffff79a7 */ /* 0x0027e4000830040d */
.L_x_238:
[----:B------:R-:W-:Y:S05]  /*135a0*/  BSYNC B0 ;  /* 0x0000000000007941 */ /* 0x000fea0003800000 */
.L_x_237:
[----:B------:R-:W-:Y:S05]  /*135b0*/  @!P1 BRA `(.L_x_240) ;  /* 0x0000000000049947 */ /* 0x000fea0003800000 */
[----:B------:R-:W-:Y:S01]  /*135c0*/  BPT.TRAP 0x1 ;  /* 0x000000040000795c */ /* 0x000fe20000300000 */
.L_x_240:
[----:B------:R-:W-:Y:S02]  /*135d0*/  UIADD3 UR33, UR13, 0x38, URZ ;  /* 0x000000380d217890 */ /* 0x000fe4000fffe03f */
[----:B------:R-:W-:Y:S02]  /*135e0*/  UIADD3 UR10, UR50, 0x20, URZ ;  /* 0x00000020320a7890 */ /* 0x000fe4000fffe03f */
[----:B------:R-:W-:-:S09]  /*135f0*/  UPRMT UR30, UR37, 0x654, UR33 ;  /* 0x00000654251e7896 */ /* 0x000fd20008000021 */
[----:B------:R-:W-:Y:S01]  /*13600*/  SYNCS.ARRIVE.TRANS64.RED.A1T0 RZ, [UR30], RZ ;  /* 0x000000ffffff79a7 */ /* 0x000fe2000810041e */
[----:B------:R-:W-:Y:S05]  /*13610*/  @!P1 BRA `(.L_x_241) ;  /* 0x0000000000049947 */ /* 0x000fea0003800000 */
[----:B------:R-:W-:Y:S01]  /*13620*/  BPT.TRAP 0x1 ;  /* 0x000000040000795c */ /* 0x000fe20000300000 */
.L_x_241:
[----:B------:R-:W5:Y:S02]  /*13630*/  SYNCS.PHASECHK.TRANS64.TRYWAIT P2, [UR13+0x60], R0 ;  /* 0x00006000ff0075a7 */ /* 0x000f64000804014d */
[----:B-----5:R-:W-:Y:S05]  /*13640*/  @!P2 BRA `(.L_x_242) ;  /* 0x0000003000c8a947 */ /* 0x020fea0003800000 */
.L_x_373:
        /* <DEDUP_REMOVED lines=8> */
[----:B------:R-:W-:Y:S01]  /*136d0*/  UMOV UR19, 0x10000000 ;  /* 0x1000000000137882 */ /* 0x000fe20000000000 */
[----:B------:R-:W-:-:S06]  /*136e0*/  UMOV UR11, UR51 ;  /* 0x00000033000b7c82 */ /* 0x000fcc0008000000 */
[----:B------:R1:W-:Y:S02]  /*136f0*/  UTMALDG.3D [UR8], [UR16], desc[UR18] ;  /* 0x00001208100075b4 */ /* 0x0003e40008011000 */
[----:B-1----:R-:W-:Y:S05]  /*13700*/  @!P1 BRA `(.L_x_245) ;  /* 0x0000000000049947 */ /* 0x002fea0003800000 */
[----:B------:R-:W-:Y:S01]  /*13710*/  BPT.TRAP 0x1 ;  /* 0x000000040000795c */ /* 0x000fe20000300000 */
.L_x_245:
[----:B--234-:R-:W1:Y:S02]  /*13720*/  LDC R2, c[0x0][0x800] ;  /* 0x00020000ff027b82 */ /* 0x01ce640000000800 */
[----:B-1----:R1:W-:Y:S02]  /*13730*/  SYNCS.ARRIVE.TRANS64.RED.A0TR RZ, [UR13+0x40], R2 ;  /* 0x00004002ffff79a7 */ /* 0x0023e4000830040d */
.L_x_244:
[----:B------:R-:W-:Y:S05]  /*13740*/  BSYNC B0 ;  /* 0x0000000000007941 */ /* 0x000fea0003800000 */
.L_x_243:
[----:B------:R-:W-:Y:S05]  /*13750*/  @!P1 BRA `(.L_x_246) ;  /* 0x0000000000049947 */ /* 0x000fea0003800000 */
[----:B------:R-:W-:Y:S01]  /*13760*/  BPT.TRAP 0x1 ;  /* 0x000000040000795c */ /* 0x000fe20000300000 */
.L_x_246:
[----:B------:R-:W-:-:S04]  /*13770*/  UIADD3 UR25, UR13, 0x40, URZ ;  /* 0x000000400d197890 */ /* 0x000fc8000fffe03f */
[----:B------:R-:W-:-:S09]  /*13780*/  UPRMT UR23, UR37, 0x654, UR25 ;  /* 0x0000065425177896 */ /* 0x000fd20008000019 */
[----:B------:R-:W-:Y:S01]  /*13790*/  SYNCS.ARRIVE.TRANS64.RED.A1T0 RZ, [UR23], RZ ;  /* 0x000000ffffff79a7 */ /* 0x000fe20008100417 */
[----:B------:R-:W-:Y:S05]  /*137a0*/  @!P1 BRA `(.L_x_247) ;  /* 0x0000000000049947 */ /* 0x000fea0003800000 */
[----:B------:R-:W-:Y:S01]  /*137b0*/  BPT.TRAP 0x1 ;  /* 0x000000040000795c */ /* 0x000fe20000300000 */
.L_x_247:
[----:B------:R-:W5:Y:S02]  /*137c0*/  SYNCS.PHASECHK.TRANS64.TRYWAIT P2, [UR13+0x68], R0 ;  /* 0x00006800ff0075a7 */ /* 0x000f64000804014d */
[----:B-----5:R-:W-:Y:S05]  /*137d0*/  @!P2 BRA `(.L_x_248) ;  /* 0x00000030007ca947 */ /* 0x020fea0003800000 */
.L_x_374:
        /* <DEDUP_REMOVED lines=9> */
[----:B------:R-:W-:-:S07]  /*13870*/  UMOV UR19, 0x10000000 ;  /* 0x1000000000137882 */ /* 0x000fce0000000000 */
[----:B------:R1:W-:Y:S02]  /*13880*/  UTMALDG.3D [UR8], [UR16], desc[UR18] ;  /* 0x00001208100075b4 */ /* 0x0003e40008011000 */
[----:B-1----:R-:W-:Y:S05]  /*13890*/  @!P1 BRA `(.L_x_251) ;  /* 0x0000000000049947 */ /* 0x002fea0003800000 */
[----:B------:R-:W-:Y:S01]  /*138a0*/  BPT.TRAP 0x1 ;  /* 0x000000040000795c */ /* 0x000fe20000300000 */
.L_x_251:
[----:B--234-:R-:W1:Y:S02]  /*138b0*/  LDC R2, c[0x0][0x800] ;  /* 0x00020000ff027b82 */ /* 0x01ce640000000800 */
[----:B-1----:R1:W-:Y:S02]  /*138c0*/  SYNCS.ARRIVE.TRANS64.RED.A0TR RZ, [UR13+0x48], R2 ;  /* 0x00004802ffff79a7 */ /* 0x0023e4000830040d */
.L_x_250:
[----:B------:R-:W-:Y:S05]  /*138d0*/  BSYNC B0 ;  /* 0x0000000000007941 */ /* 0x000fea0003800000 */
.L_x_249:
[----:B------:R-:W-:Y:S05]  /*138e0*/  @!P1 BRA `(.L_x_252) ;  /* 0x0000000000049947 */ /* 0x000fea0003800000 */
[----:B------:R-:W-:Y:S01]  /*138f0*/  BPT.TRAP 0x1 ;  /* 0x000000040000795c */ /* 0x000fe20000300000 */
.L_x_252:
[----:B------:R-:W-:Y:S02]  /*13900*/  UIADD3 UR17, UR13, 0x48, URZ ;  /* 0x000000480d117890 */ /* 0x000fe4000fffe03f */
[----:B------:R-:W-:Y:S02]  /*13910*/  UIADD3 UR42, UR50, 0x40, URZ ;  /* 0x00000040322a7890 */ /* 0x000fe4000fffe03f */
[----:B------:R-:W-:-:S09]  /*13920*/  UPRMT UR29, UR37, 0x654, UR17 ;  /* 0x00000654251d7896 */ /* 0x000fd20008000011 */
[----:B------:R-:W-:Y:S01]  /*13930*/  SYNCS.ARRIVE.TRANS64.RED.A1T0 RZ, [UR29], RZ ;  /* 0x000000ffffff79a7 */ /* 0x000fe2000810041d */
[----:B------:R-:W-:Y:S05]  /*13940*/  @!P1 BRA `(.L_x_253) ;  /* 0x0000000000049947 */ /* 0x000fea0003800000 */
[----:B------:R-:W-:Y:S01]  /*13950*/  BPT.TRAP 0x1 ;  /* 0x000000040000795c */ /* 0x000fe20000300000 */
.L_x_253:
[----:B-1234-:R-:W-:-:S04]  /*13960*/  SHF.L.U32 R2, RZ, 0x1f, RZ ;  /* 0x0000001fff027819 */ /* 0x01efc800000006ff */
[----:B------:R-:W1:Y:S02]  /*13970*/  SYNCS.PHASECHK.TRANS64.TRYWAIT P2, [UR13+0x50], R2 ;  /* 0x00005002ff0075a7 */ /* 0x000e64000804014d */
[----:B-1----:R-:W-:Y:S05]  /*13980*/  @!P2 BRA `(.L_x_254) ;  /* 0x000000300028a947 */ /* 0x002fea0003800000 */
.L_x_375:
[----:B------:R-:W-:Y:S04]  /*13990*/  BSSY B0, `(.L_x_255) ;  /* 0x000000e000007945 */ /* 0x000fe80003800000 */
[----:B------:R-:W-:Y:S05]  /*139a0*/  @!P0 BRA `(.L_x_256) ;  /* 0x0000000000308947 */ /* 0x000fea0003800000 */
[----:B------:R-:W-:Y:S01]  /*139b0*/  R2UR UR44, R9 ;  /* 0x00000000092c72ca */ /* 0x000fe200000e0000 */
[----:B------:R-:W-:Y:S02]  /*139c0*/  UIADD3 UR8, UP0, UR58, 0x3f0, URZ ;  /* 0x000003f03a087890 */ /* 0x000fe4000ff1e03f */
[----:B------:R-:W-:Y:S02]  /*139d0*/  UIADD3 UR40, UR13, 0x200, URZ ;  /* 0x000002000d287890 */ /* 0x000fe4000fffe03f */
[----:B------:R-:W-:Y:S01]  /*139e0*/  UIADD3.X UR9, URZ, UR59, URZ, UP0, !UPT ;  /* 0x0000003b3f097290 */ /* 0x000fe200087fe43f */
[----:B------:R-:W-:Y:S01]  /*139f0*/  UMOV UR10, 0x0 ;  /* 0x00000000000a7882 */ /* 0x000fe20000000000 */
[----:B------:R-:W-:Y:S01]  /*13a00*/  UMOV UR11, 0x10000000 ;  /* 0x10000000000b7882 */ /* 0x000fe20000000000 */
[----:B------:R-:W-:-:S06]  /*13a10*/  UMOV UR43, UR51 ;  /* 0x00000033002b7c82 */ /* 0x000fcc0008000000 */
[----:B------:R2:W-:Y:S02]  /*13a20*/  UTMALDG.3D [UR40], [UR8], desc[UR10] ;  /* 0x00000a28080075b4 */ /* 0x0005e40008011000 */
[----:B--2---:R-:W-:Y:S05]  /*13a30*/  @!P1 BRA `(.L_x_257) ;  /* 0x0000000000049947 */ /* 0x004fea0003800000 */
[----:B------:R-:W-:Y:S01]  /*13a40*/  BPT.TRAP 0x1 ;  /* 0x000000040000795c */ /* 0x000fe20000300000 */
.L_x_257:
[----:B-1----:R-:W1:Y:S02]  /*13a50*/  LDC R3, c[0x0][0x800] ;  /* 0x00020000ff037b82 */ /* 0x002e640000000800 */
[----:B-1----:R2:W-:Y:S02]  /*13a60*/  SYNCS.ARRIVE.TRANS64.RED.A0TR RZ, [UR13+0x30], R3 ;  /* 0x00003003ffff79a7 */ /* 0x0025e4000830040d */
.L_x_256:
[----:B------:R-:W-:Y:S05]  /*13a70*/  BSYNC B0 ;  /* 0x0000000000007941 */ /* 0x000fea0003800000 */
.L_x_255:
[----:B------:R-:W-:Y:S05]  /*13a80*/  @!P1 BRA `(.L_x_258) ;  /* 0x0000000000049947 */ /* 0x000fea0003800000 */
[----:B------:R-:W-:Y:S01]  /*13a90*/  BPT.TRAP 0x1 ;  /* 0x000000040000795c */ /* 0x000fe20000300000 */
.L_x_258:
[----:B------:R-:W-:Y:S01]  /*13aa0*/  SYNCS.ARRIVE.TRANS64.RED.A1T0 RZ, [UR31], RZ ;  /* 0x000000ffffff79a7 */ /* 0x000fe2000810041f */
[----:B------:R-:W-:Y:S05]  /*13ab0*/  @!P1 BRA `(.L_x_259) ;  /* 0x0000000000049947 */ /* 0x000fea0003800000 */
[----:B------:R-:W-:Y:S01]  /*13ac0*/  BPT.TRAP 0x1 ;  /* 0x000000040000795c */ /* 0x000fe20000300000 */
.L_x_259:
[----:B------:R-:W3:Y:S02]  /*13ad0*/  SYNCS.PHASECHK.TRANS64.TRYWAIT P2, [UR13+0x58], R2 ;  /* 0x00005802ff0075a7 */ /* 0x000ee4000804014d */
[----:B---3--:R-:W-:Y:S05]  /*13ae0*/  @!P2 BRA `(.L_x_260) ;  /* 0x0000002c00e8a947 */ /* 0x008fea0003800000 */
.L_x_376:
        /* <DEDUP_REMOVED lines=13> */
.L_x_263:
[----:B-12---:R-:W1:Y:S02]  /*13bc0*/  LDC R3, c[0x0][0x800] ;  /* 0x00020000ff037b82 */ /* 0x006e640000000800 */
[----:B-1----:R3:W-:Y:S02]  /*13bd0*/  SYNCS.ARRIVE.TRANS64.RED.A0TR RZ, [UR13+0x38], R3 ;  /* 0x00003803ffff79a7 */ /* 0x0027e4000830040d */
.L_x_262:
[----:B------:R-:W-:Y:S05]  /*13be0*/  BSYNC B0 ;  /* 0x0000000000007941 */ /* 0x000fea0003800000 */
.L_x_261:
[----:B------:R-:W-:Y:S05]  /*13bf0*/  @!P1 BRA `(.L_x_264) ;  /* 0x0000000000049947 */ /* 0x000fea0003800000 */
[----:B------:R-:W-:Y:S01]  /*13c00*/  BPT.TRAP 0x1 ;  /* 0x000000040000795c */ /* 0x000fe20000300000 */
.L_x_264:
[----:B------:R-:W-:Y:S01]  /*13c10*/  SYNCS.ARRIVE.TRANS64.RED.A1T0 RZ, [UR30], RZ ;  /* 0x000000ffffff79a7 */ /* 0x000fe2000810041e */
[----:B------:R-:W-:Y:S01]  /*13c20*/  UIADD3 UR26, UR50, 0x60, URZ ;  /* 0x00000060321a7890 */ /* 0x000fe2000fffe03f */
[----:B------:R-:W-:Y:S11]  /*13c30*/  @!P1 BRA `(.L_x_265) ;  /* 0x0000000000049947 */ /* 0x000ff60003800000 */
[----:B------:R-:W-:Y:S01]  /*13c40*/  BPT.TRAP 0x1 ;  /* 0x000000040000795c */ /* 0x000fe20000300000 */
.L_x_265:
[----:B------:R-:W4:Y:S02]  /*13c50*/  SYNCS.PHASECHK.TRANS64.TRYWAIT P2, [UR13+0x60], R2 ;  /* 0x00006002ff0075a7 */ /* 0x000f24000804014d */
[----:B----4-:R-:W-:Y:S05]  /*13c60*/  @!P2 BRA `(.L_x_266) ;  /* 0x0000002c00a0a947 */ /* 0x010fea0003800000 */
.L_x_377:
        /* <DEDUP_REMOVED lines=10> */
[----:B----4-:R-:W-:Y:S05]  /*13d10*/  @!P1 BRA `(.L_x_269) ;  /* 0x0000000000049947 */ /* 0x010fea0003800000 */
[----:B------:R-:W-:Y:S01]  /*13d20*/  BPT.TRAP 0x1 ;  /* 0x000000040000795c */ /* 0x000fe20000300000 */
.L_x_269:
[----:B-123--:R-:W1:Y:S02]  /*13d30*/  LDC R3, c[0x0][0x800] ;  /* 0x00020000ff037b82 */ /* 0x00ee640000000800 */
[----:B-1----:R4:W-:Y:S02]  /*13d40*/  SYNCS.ARRIVE.TRANS64.RED.A0TR RZ, [UR13+0x40], R3 ;  /* 0x00004003ffff79a7 */ /* 0x0029e4000830040d */
.L_x_268:
[----:B------:R-:W-:Y:S05]  /*13d50*/  BSYNC B0 ;  /* 0x0000000000007941 */ /* 0x000fea0003800000 */
.L_x_267:
[----:B------:R-:W-:Y:S05]  /*13d60*/  @!P1 BRA `(.L_x_270) ;  /* 0x0000000000049947 */ /* 0x000fea0003800000 */
[----:B------:R-:W-:Y:S01]  /*13d70*/  BPT.TRAP 0x1 ;  /* 0x000000040000795c */ /* 0x000fe20000300000 */
.L_x_270:
[----:B------:R-:W-:Y:S01]  /*13d80*/  SYNCS.ARRIVE.TRANS64.RED.A1T0 RZ, [UR23], RZ ;  /* 0x000000ffffff79a7 */ /* 0x000fe20008100417 */
[----:B------:R-:W-:Y:S05]  /*13d90*/  @!P1 BRA `(.L_x_271) ;  /* 0x0000000000049947 */ /* 0x000fea0003800000 */
[----:B------:R-:W-:Y:S01]  /*13da0*/  BPT.TRAP 0x1 ;  /* 0x000000040000795c */ /* 0x000fe20000300000 */
.L_x_271:
[----:B------:R-:W5:Y:S02]  /*13db0*/  SYNCS.PHASECHK.TRANS64.TRYWAIT P2, [UR13+0x68], R2 ;  /* 0x00006802ff0075a7 */ /* 0x000f64000804014d */
[----:B-----5:R-:W-:Y:S05]  /*13dc0*/  @!P2 BRA `(.L_x_272) ;  /* 0x0000002c0060a947 */ /* 0x020fea0003800000 */
.L_x_378:
        /* <DEDUP_REMOVED lines=13> */
.L_x_275:
[----:B--234-:R-:W1:Y:S02]  /*13ea0*/  LDC R3, c[0x0][0x800] ;  /* 0x00020000ff037b82 */ /* 0x01ce640000000800 */
[----:B-1----:R1:W-:Y:S02]  /*13eb0*/  SYNCS.ARRIVE.TRANS64.RED.A0TR RZ, [UR13+0x48], R3 ;  /* 0x00004803ffff79a7 */ /* 0x0023e4000830040d */
.L_x_274:
[----:B------:R-:W-:Y:S05]  /*13ec0*/  BSYNC B0 ;  /* 0x0000000000007941 */ /* 0x000fea0003800000 */
.L_x_273:
[----:B------:R-:W-:Y:S05]  /*13ed0*/  @!P1 BRA `(.L_x_276) ;  /* 0x0000000000049947 */ /* 0x000fea0003800000 */
[----:B------:R-:W-:Y:S01]  /*13ee0*/  BPT.TRAP 0x1 ;  /* 0x000000040000795c */ /* 0x000fe20000300000 */
.L_x_276:
[----:B------:R-:W-:Y:S01]  /*13ef0*/  SYNCS.ARRIVE.TRANS64.RED.A1T0 RZ, [UR29], RZ ;  /* 0x000000ffffff79a7 */ /* 0x000fe2000810041d */
[----:B------:R-:W-:Y:S01]  /*13f00*/  UIADD3 UR10, UR50, 0x80, URZ ;  /* 0x00000080320a7890 */ /* 0x000fe2000fffe03f */
[----:B------:R-:W-:Y:S11]  /*13f10*/  @!P1 BRA `(.L_x_277) ;  /* 0x0000000000049947 */ /* 0x000ff60003800000 */
[----:B------:R-:W-:Y:S01]  /*13f20*/  BPT.TRAP 0x1 ;  /* 0x000000040000795c */ /* 0x000fe20000300000 */
.L_x_277:
[----:B------:R-:W5:Y:S02]  /*13f30*/  SYNCS.PHASECHK.TRANS64.TRYWAIT P2, [UR13+0x50], R0 ;  /* 0x00005000ff0075a7 */ /* 0x000f64000804014d */
[----:B-----5:R-:W-:Y:S05]  /*13f40*/  @!P2 BRA `(.L_x_278) ;  /* 0x0000002c0018a947 */ /* 0x020fea0003800000 */
.L_x_379:
        /* <DEDUP_REMOVED lines=8> */
[----:B------:R-:W-:Y:S01]  /*13fd0*/  UMOV UR9, UR41 ;  /* 0x0000002900097c82 */ /* 0x000fe20008000000 */
[----:B------:R-:W-:-:S05]  /*13fe0*/  UMOV UR11, UR51 ;  /* 0x00000033000b7c82 */ /* 0x000fca0008000000 */
[----:B------:R1:W-:Y:S02]  /*13ff0*/  UTMALDG.3D [UR8], [UR26], desc[UR18] ;  /* 0x000012081a0075b4 */ /* 0x0003e40008011000 */
[----:B-1----:R-:W-:Y:S05]  /*14000*/  @!P1 BRA `(.L_x_281) ;  /* 0x0000000000049947 */ /* 0x002fea0003800000 */
[----:B------:R-:W-:Y:S01]  /*14010*/  BPT.TRAP 0x1 ;  /* 0x000000040000795c */ /* 0x000fe20000300000 */
.L_x_281:
[----:B--234-:R-:W1:Y:S02]  /*14020*/  LDC R3, c[0x0][0x800] ;  /* 0x00020000ff037b82 */ /* 0x01ce640000000800 */
[----:B-1----:R1:W-:Y:S02]  /*14030*/  SYNCS.ARRIVE.TRANS64.RED.A0TR RZ, [UR13+0x30], R3 ;  /* 0x00003003ffff79a7 */ /* 0x0023e4000830040d */
.L_x_280:
[----:B------:R-:W-:Y:S05]  /*14040*/  BSYNC B0 ;  /* 0x0000000000007941 */ /* 0x000fea0003800000 */
.L_x_279:
[----:B------:R-:W-:Y:S05]  /*14050*/  @!P1 BRA `(.L_x_282) ;  /* 0x0000000000049947 */ /* 0x000fea0003800000 */
[----:B------:R-:W-:Y:S01]  /*14060*/  BPT.TRAP 0x1 ;  /* 0x000000040000795c */ /* 0x000fe20000300000 */
.L_x_282:
[----:B------:R-:W-:Y:S01]  /*14070*/  SYNCS.ARRIVE.TRANS64.RED.A1T0 RZ, [UR31], RZ ;  /* 0x000000ffffff79a7 */ /* 0x000fe2000810041f */
[----:B------:R-:W-:Y:S05]  /*14080*/  @!P1 BRA `(.L_x_283) ;  /* 0x0000000000049947 */ /* 0x000fea0003800000 */
[----:B------:R-:W-:Y:S01]  /*14090*/  BPT.TRAP 0x1 ;  /* 0x000000040000795c */ /* 0x000fe20000300000 */
.L_x_283:
[----:B------:R-:W5:Y:S02]  /*140a0*/  SYNCS.PHASECHK.TRANS64.TRYWAIT P2, [UR13+0x58], R0 ;  /* 0x00005800ff0075a7 */ /* 0x000f64000804014d */
[----:B-----5:R-:W-:Y:S05]  /*140b0*/  @!P2 BRA `(.L_x_284) ;  /* 0x0000002800d4a947 */ /* 0x020fea0003800000 */
.L_x_380:
        /* <DEDUP_REMOVED lines=13> */
.L_x_287:
[----:B--234-:R-:W1:Y:S02]  /*14190*/  LDC R3, c[0x0][0x800] ;  /* 0x00020000ff037b82 */ /* 0x01ce640000000800 */
[----:B-1----:R1:W-:Y:S02]  /*141a0*/  SYNCS.ARRIVE.TRANS64.RED.A0TR RZ, [UR13+0x38], R3 ;  /* 0x00003803ffff79a7 */ /* 0x0023e4000830040d */
.L_x_286:
[----:B------:R-:W-:Y:S05]  /*141b0*/  BSYNC B0 ;  /* 0x0000000000007941 */ /* 0x000fea0003800000 */
.L_x_285:
[----:B------:R-:W-:Y:S05]  /*141c0*/  @!P1 BRA `(.L_x_288) ;  /* 0x0000000000049947 */ /* 0x000fea0003800000 */
[----:B------:R-:W-:Y:S01]  /*141d0*/  BPT.TRAP 0x1 ;  /* 0x000000040000795c */ /* 0x000fe20000300000 */
.L_x_288:
[----:B------:R-:W-:Y:S01]  /*141e0*/  SYNCS.ARRIVE.TRANS64.RED.A1T0 RZ, [UR30], RZ ;  /* 0x000000ffffff79a7 */ /* 0x000fe2000810041e */
[----:B------:R-:W-:Y:S01]  /*141f0*/  UIADD3 UR10, UR50, 0xa0, URZ ;  /* 0x000000a0320a7890 */ /* 0x000fe2000fffe03f */
[----:B------:R-:W-:Y:S11]  /*14200*/  @!P1 BRA `(.L_x_289) ;  /* 0x0000000000049947 */ /* 0x000ff60003800000 */
[----:B------:R-:W-:Y:S01]  /*14210*/  BPT.TRAP 0x1 ;  /* 0x000000040000795c */ /* 0x000fe20000300000 */
.L_x_289:
[----:B------:R-:W5:Y:S02]  /*14220*/  SYNCS.PHASECHK.TRANS64.TRYWAIT P2, [UR13+0x60], R0 ;  /* 0x00006000ff0075a7 */ /* 0x000f64000804014d */
[----:B-----5:R-:W-:Y:S05]  /*14230*/  @!P2 BRA `(.L_x_290) ;  /* 0x00000028008ca947 */ /* 0x020fea0003800000 */
.L_x_381:
        /* <DEDUP_REMOVED lines=13> */
.L_x_293:
[----:B--234-:R-:W1:Y:S02]  /*14310*/  LDC R3, c[0x0][0x800] ;  /* 0x00020000ff037b82 */ /* 0x01ce640000000800 */
[----:B-1----:R1:W-:Y:S02]  /*14320*/  SYNCS.ARRIVE.TRANS64.RED.A0TR RZ, [UR13+0x40], R3 ;  /* 0x00004003ffff79a7 */ /* 0x0023e4000830040d */
.L_x_292:
[----:B------:R-:W-:Y:S05]  /*14330*/  BSYNC B0 ;  /* 0x0000000000007941 */ /* 0x000fea0003800000 */
.L_x_291:
[----:B------:R-:W-:Y:S05]  /*14340*/  @!P1 BRA `(.L_x_294) ;  /* 0x0000000000049947 */ /* 0x000fea0003800000 */
[----:B------:R-:W-:Y:S01]  /*14350*/  BPT.TRAP 0x1 ;  /* 0x000000040000795c */ /* 0x000fe20000300000 */
.L_x_294:
[----:B------:R-:W-:Y:S01]  /*14360*/  SYNCS.ARRIVE.TRANS64.RED.A1T0 RZ, [UR23], RZ ;  /* 0x000000ffffff79a7 */ /* 0x000fe20008100417 */
[----:B------:R-:W-:Y:S05]  /*14370*/  @!P1 BRA `(.L_x_295) ;  /* 0x0000000000049947 */ /* 0x000fea0003800000 */
[----:B------:R-:W-:Y:S01]  /*14380*/  BPT.TRAP 0x1 ;  /* 0x000000040000795c */ /* 0x000fe20000300000 */
.L_x_295:
[----:B------:R-:W5:Y:S02]  /*14390*/  SYNCS.PHASECHK.TRANS64.TRYWAIT P2, [UR13+0x68], R0 ;  /* 0x00006800ff0075a7 */ /* 0x000f64000804014d */
[----:B-----5:R-:W-:Y:S05]  /*143a0*/  @!P2 BRA `(.L_x_296) ;  /* 0x000000280048a947 */ /* 0x020fea0003800000 */
.L_x_382:
        /* <DEDUP_REMOVED lines=13> */
.L_x_299:
[----:B------:R-:W1:Y:S02]  /*14480*/  LDC R0, c[0x0][0x800] ;  /* 0x00020000ff007b82 */ /* 0x000e640000000800 */
[----:B-1----:R1:W-:Y:S02]  /*14490*/  SYNCS.ARRIVE.TRANS64.RED.A0TR RZ, [UR13+0x48], R0 ;  /* 0x00004800ffff79a7 */ /* 0x0023e4000830040d */
.L_x_298:
[----:B------:R-:W-:Y:S05]  /*144a0*/  BSYNC B0 ;  /* 0x0000000000007941 */ /* 0x000fea0003800000 */
.L_x_297:
[----:B------:R-:W-:Y:S05]  /*144b0*/  @!P1 BRA `(.L_x_300) ;  /* 0x0000000000049947 */ /* 0x000fea0003800000 */
[----:B------:R-:W-:Y:S01]  /*144c0*/  BPT.TRAP 0x1 ;  /* 0x000000040000795c */ /* 0x000fe20000300000 */
.L_x_300:
[----:B------:R-:W-:Y:S01]  /*144d0*/  SYNCS.ARRIVE.TRANS64.RED.A1T0 RZ, [UR29], RZ ;  /* 0x000000ffffff79a7 */ /* 0x000fe2000810041d */
[----:B------:R-:W-:Y:S01]  /*144e0*/  UIADD3 UR10, UR50, 0xc0, URZ ;  /* 0x000000c0320a7890 */ /* 0x000fe2000fffe03f */
[----:B------:R-:W-:Y:S11]  /*144f0*/  @!P1 BRA `(.L_x_301) ;  /* 0x0000000000049947 */ /* 0x000ff60003800000 */
[----:B------:R-:W-:Y:S01]  /*14500*/  BPT.TRAP 0x1 ;  /* 0x000000040000795c */ /* 0x000fe20000300000 */
.L_x_301:
[----:B------:R-:W5:Y:S02]  /*14510*/  SYNCS.PHASECHK.TRANS64.TRYWAIT P2, [UR13+0x50], R2 ;  /* 0x00005002ff0075a7 */ /* 0x000f64000804014d */
[----:B-----5:R-:W-:Y:S05]  /*14520*/  @!P2 BRA `(.L_x_302) ;  /* 0x000000280000a947 */ /* 0x020fea0003800000 */
.L_x_383:
        /* <DEDUP_REMOVED lines=13> */
.L_x_305:
[----:B------:R-:W1:Y:S02]  /*14600*/  LDC R0, c[0x0][0x800] ;  /* 0x00020000ff007b82 */ /* 0x000e640000000800 */
[----:B-1----:R1:W-:Y:S02]  /*14610*/  SYNCS.ARRIVE.TRANS64.RED.A0TR RZ, [UR13+0x30], R0 ;  /* 0x00003000ffff79a7 */ /* 0x0023e4000830040d */
.L_x_304:
[----:B------:R-:W-:Y:S05]  /*14620*/  BSYNC B0 ;  /* 0x0000000000007941 */ /* 0x000fea0003800000 */
.L_x_303:
[----:B------:R-:W-:Y:S05]  /*14630*/  @!P1 BRA `(.L_x_306) ;  /* 0x0000000000049947 */ /* 0x000fea0003800000 */
[----:B------:R-:W-:Y:S01]  /*14640*/  BPT.TRAP 0x1 ;  /* 0x000000040000795c */ /* 0x000fe20000300000 */
.L_x_306:
[----:B------:R-:W-:Y:S01]  /*14650*/  SYNCS.ARRIVE.TRANS64.RED.A1T0 RZ, [UR31], RZ ;  /* 0x000000ffffff79a7 */ /* 0x000fe2000810041f */
[----:B------:R-:W-:Y:S05]  /*14660*/  @!P1 BRA `(.L_x_307) ;  /* 0x0000000000049947 */ /* 0x000fea0003800000 */
[----:B------:R-:W-:Y:S01]  /*14670*/  BPT.TRAP 0x1 ;  /* 0x000000040000795c */ /* 0x000fe20000300000 */
.L_x_307:
[----:B------:R-:W5:Y:S02]  /*14680*/  SYNCS.PHASECHK.TRANS64.TRYWAIT P2, [UR13+0x58], R2 ;  /* 0x00005802ff0075a7 */ /* 0x000f64000804014d */
[----:B-----5:R-:W-:Y:S05]  /*14690*/  @!P2 BRA `(.L_x_308) ;  /* 0x0000002400bca947 */ /* 0x020fea0003800000 */
.L_x_384:
        /* <DEDUP_REMOVED lines=13> */
.L_x_311:
[----:B------:R-:W1:Y:S02]  /*14770*/  LDC R0, c[0x0][0x800] ;  /* 0x00020000ff007b82 */ /* 0x000e640000000800 */
[----:B-1----:R1:W-:Y:S02]  /*14780*/  SYNCS.ARRIVE.TRANS64.RED.A0TR RZ, [UR13+0x38], R0 ;  /* 0x00003800ffff79a7 */ /* 0x0023e4000830040d */
.L_x_310:
[----:B------:R-:W-:Y:S05]  /*14790*/  BSYNC B0 ;  /* 0x0000000000007941 */ /* 0x000fea0003800000 */
.L_x_309:
[----:B------:R-:W-:Y:S05]  /*147a0*/  @!P1 BRA `(.L_x_312) ;  /* 0x0000000000049947 */ /* 0x000fea0003800000 */
[----:B------:R-:W-:Y:S01]  /*147b0*/  BPT.TRAP 0x1 ;  /* 0x000000040000795c */ /* 0x000fe20000300000 */
.L_x_312:
[----:B------:R-:W-:Y:S01]  /*147c0*/  SYNCS.ARRIVE.TRANS64.RED.A1T0 RZ, [UR30], RZ ;  /* 0x000000ffffff79a7 */ /* 0x000fe2000810041e */
[----:B------:R-:W-:Y:S01]  /*147d0*/  UIADD3 UR10, UR50, 0xe0, URZ ;  /* 0x000000e0320a7890 */ /* 0x000fe2000fffe03f */
[----:B------:R-:W-:Y:S11]  /*147e0*/  @!P1 BRA `(.L_x_313) ;  /* 0x0000000000049947 */ /* 0x000ff60003800000 */
[----:B------:R-:W-:Y:S01]  /*147f0*/  BPT.TRAP 0x1 ;  /* 0x000000040000795c */ /* 0x000fe20000300000 */
.L_x_313:
[----:B------:R-:W5:Y:S02]  /*14800*/  SYNCS.PHASECHK.TRANS64.TRYWAIT P2, [UR13+0x60], R2 ;  /* 0x00006002ff0075a7 */ /* 0x000f64000804014d */
[----:B-----5:R-:W-:Y:S05]  /*14810*/  @!P2 BRA `(.L_x_314) ;  /* 0x000000240074a947 */ /* 0x020fea0003800000 */
.L_x_385:
        /* <DEDUP_REMOVED lines=13> */
.L_x_317:
[----:B------:R-:W1:Y:S02]  /*148f0*/  LDC R0, c[0x0][0x800] ;  /* 0x00020000ff007b82 */ /* 0x000e640000000800 */
[----:B-1----:R1:W-:Y:S02]  /*14900*/  SYNCS.ARRIVE.TRANS64.RED.A0TR RZ, [UR13+0x40], R0 ;  /* 0x00004000ffff79a7 */ /* 0x0023e4000830040d */
.L_x_316:
[----:B------:R-:W-:Y:S05]  /*14910*/  BSYNC B0 ;  /* 0x0000000000007941 */ /* 0x000fea0003800000 */
.L_x_315:
[----:B------:R-:W-:Y:S05]  /*14920*/  @!P1 BRA `(.L_x_318) ;  /* 0x0000000000049947 */ /* 0x000fea0003800000 */
[----:B------:R-:W-:Y:S01]  /*14930*/  BPT.TRAP 0x1 ;  /* 0x000000040000795c */ /* 0x000fe20000300000 */
.L_x_318:
[----:B------:R-:W-:Y:S01]  /*14940*/  SYNCS.ARRIVE.TRANS64.RED.A1T0 RZ, [UR23], RZ ;  /* 0x000000ffffff79a7 */ /* 0x000fe20008100417 */
[----:B------:R-:W-:Y:S05]  /*14950*/  @!P1 BRA `(.L_x_319) ;  /* 0x0000000000049947 */ /* 0x000fea0003800000 */
[----:B------:R-:W-:Y:S01]  /*14960*/  BPT.TRAP 0x1 ;  /* 0x000000040000795c */ /* 0x000fe20000300000 */
.L_x_319:
[----:B------:R-:W5:Y:S02]  /*14970*/  SYNCS.PHASECHK.TRANS64.TRYWAIT P2, [UR13+0x68], R2 ;  /* 0x00006802ff0075a7 */ /* 0x000f64000804014d */
[----:B-----5:R-:W-:Y:S05]  /*14980*/  @!P2 BRA `(.L_x_320) ;  /* 0x000000240030a947 */ /* 0x020fea0003800000 */
.L_x_386:
        /* <DEDUP_REMOVED lines=13> */
.L_x_323:
[----:B------:R-:W1:Y:S02]  /*14a60*/  LDC R0, c[0x0][0x800] ;  /* 0x00020000ff007b82 */ /* 0x000e640000000800 */
[----:B-1----:R1:W-:Y:S02]  /*14a70*/  SYNCS.ARRIVE.TRANS64.RED.A0TR RZ, [UR13+0x48], R0 ;  /* 0x00004800ffff79a7 */ /* 0x0023e4000830040d */
.L_x_322:
[----:B------:R-:W-:Y:S05]  /*14a80*/  BSYNC B0 ;  /* 0x0000000000007941 */ /* 0x000fea0003800000 */
.L_x_321:
[----:B------:R-:W-:Y:S05]  /*14a90*/  @!P1 BRA `(.L_x_324) ;  /* 0x0000000000049947 */ /* 0x000fea0003800000 */
[----:B------:R-:W-:Y:S01]  /*14aa0*/  BPT.TRAP 0x1 ;  /* 0x000000040000795c */ /* 0x000fe20000300000 */
.L_x_324:
[----:B------:R-:W5:Y:S01]  /*14ab0*/  LDL.LU R17, [R1+0x204] ;  /* 0x0002040001117983 */ /* 0x000f620000300800 */
[----:B------:R-:W-:Y:S03]  /*14ac0*/  SYNCS.ARRIVE.TRANS64.RED.A1T0 RZ, [UR29], RZ ;  /* 0x000000ffffff79a7 */ /* 0x000fe6000810041d */
[----:B------:R-:W2:Y:S01]  /*14ad0*/  LDL.LU R15, [R1+0x200] ;  /* 0x00020000010f7983 */ /* 0x000ea20000300800 */
[----:B-1----:R-:W-:Y:S01]  /*14ae0*/  PRMT R0, RZ, 0x7610, R0 ;  /* 0x00007610ff007816 */ /* 0x002fe20000000000 */
[----:B------:R-:W-:Y:S01]  /*14af0*/  IMAD.MOV.U32 R9, RZ, RZ, -0x1 ;  /* 0xffffffffff097424 */ /* 0x000fe200078e00ff */
[----:B------:R-:W-:Y:S02]  /*14b00*/  MOV R4, 0xffffffff ;  /* 0xffffffff00047802 */ /* 0x000fe40000000f00 */
[----:B------:R-:W-:Y:S02]  /*14b10*/  MOV R5, 0xffffffff ;  /* 0xffffffff00057802 */ /* 0x000fe40000000f00 */
[----:B--2---:R-:W-:-:S04]  /*14b20*/  IADD3 R15, P0, R15, UR54, RZ ;  /* 0x000000360f0f7c10 */ /* 0x004fc8000ff1e0ff */
[----:B-----5:R-:W-:Y:S01]  /*14b30*/  IADD3.X R17, R17, UR39, RZ, P0, !PT ;  /* 0x0000002711117c10 */ /* 0x020fe200087fe4ff */
[----:B------:R1:W-:Y:S01]  /*14b40*/  STL [R1+0x200], R15 ;  /* 0x0002000f01007387 */ /* 0x0003e20000100800 */
[----:B------:R-:W-:-:S03]  /*14b50*/  ISETP.GE.U32.AND P0, PT, R15, UR4, PT ;  /* 0x000000040f007c0c */ /* 0x000fc6000bf06070 */
[----:B------:R1:W-:Y:S01]  /*14b60*/  STL [R1+0x204], R17 ;  /* 0x0002041101007387 */ /* 0x0003e20000100800 */
[----:B------:R-:W-:-:S13]  /*14b70*/  ISETP.GE.U32.AND.EX P0, PT, R17, UR5, PT, P0 ;  /* 0x0000000511007c0c */ /* 0x000fda000bf06100 */
[----:B-1----:R-:W-:Y:S05]  /*14b80*/  @P0 BRA `(.L_x_325) ;  /* 0x00000004005c0947 */ /* 0x002fea0003800000 */
[----:B------:R-:W3:Y:S01]  /*14b90*/  S2R R0, SR_CTAID.X ;  /* 0x0000000000007919 */ /* 0x000ee20000002500 */
[----:B------:R-:W1:Y:S01]  /*14ba0*/  LDC R8, c[0x0][0x904] ;  /* 0x00024100ff087b82 */ /* 0x000e620000000800 */
[----:B------:R-:W-:Y:S01]  /*14bb0*/  ULDC UR8, c[0x0][0x150] ;  /* 0x0000540000087ab9 */ /* 0x000fe20000000800 */
[----:B------:R-:W2:Y:S06]  /*14bc0*/  S2R R2, SR_CTAID.Y ;  /* 0x0000000000027919 */ /* 0x000eac0000002600 */
[----:B------:R-:W5:Y:S08]  /*14bd0*/  LDC R5, c[0x0][0x144] ;  /* 0x00005100ff057b82 */ /* 0x000f700000000800 */
[----:B------:R-:W5:Y:S08]  /*14be0*/  LDC R9, c[0x0][0x148] ;  /* 0x00005200ff097b82 */ /* 0x000f700000000800 */
[----:B------:R-:W5:Y:S01]  /*14bf0*/  LDC.64 R10, c[0x0][0x8d0] ;  /* 0x00023400ff0a7b82 */ /* 0x000f620000000a00 */
[----:B-1----:R-:W-:-:S02]  /*14c00*/  ISETP.NE.AND P2, PT, R8, 0x1, PT ;  /* 0x000000010800780c */ /* 0x002fc40003f45270 */
[----:B---34-:R-:W-:-:S05]  /*14c10*/  I2FP.F32.U32 R3, R0 ;  /* 0x0000000000037245 */ /* 0x018fca0000201000 */
[----:B------:R-:W1:Y:S01]  /*14c20*/  LDC R12, c[0x0][0x8d8] ;  /* 0x00023600ff0c7b82 */ /* 0x000e620000000800 */
[----:B--2---:R-:W-:Y:S01]  /*14c30*/  I2FP.F32.U32 R4, R2 ;  /* 0x0000000200047245 */ /* 0x004fe20000201000 */
[----:B------:R-:W-:Y:S01]  /*14c40*/  FMUL R3, R3, UR8 ;  /* 0x0000000803037c20 */ /* 0x000fe20008400000 */
[----:B------:R-:W-:-:S03]  /*14c50*/  ULDC UR8, c[0x0][0x154] ;  /* 0x0000550000087ab9 */ /* 0x000fc60000000800 */
[----:B------:R-:W-:Y:S02]  /*14c60*/  FMUL R13, R4, UR8 ;  /* 0x00000008040d7c20 */ /* 0x000fe40008400000 */
[----:B------:R-:W2:Y:S01]  /*14c70*/  F2I.U32.TRUNC.NTZ R3, R3 ;  /* 0x0000000300037305 */ /* 0x000ea2000020f000 */
[----:B-----5:R-:W-:-:S07]  /*14c80*/  ISETP.NE.U32.AND P0, PT, R10, RZ, PT ;  /* 0x000000ff0a00720c */ /* 0x020fce0003f05070 */
[----:B------:R-:W3:Y:S01]  /*14c90*/  F2I.U32.TRUNC.NTZ R13, R13 ;  /* 0x0000000d000d7305 */ /* 0x000ee2000020f000 */
[----:B------:R-:W-:Y:S02]  /*14ca0*/  ISETP.NE.AND.EX P0, PT, R11, RZ, PT, P0 ;  /* 0x000000ff0b00720c */ /* 0x000fe40003f05300 */
[----:B--2---:R-:W-:Y:S02]  /*14cb0*/  IADD3 R4, -R3, RZ, RZ ;  /* 0x000000ff03047210 */ /* 0x004fe40007ffe1ff */
[----:B------:R-:W-:-:S03]  /*14cc0*/  MOV R3, R17 ;  /* 0x0000001100037202 */ /* 0x000fc60000000f00 */
[----:B------:R-:W-:Y:S01]  /*14cd0*/  IMAD R0, R5, R4, R0 ;  /* 0x0000000405007224 */ /* 0x000fe200078e0200 */
[----:B---3--:R-:W-:-:S05]  /*14ce0*/  IADD3 R4, -R13, RZ, RZ ;  /* 0x000000ff0d047210 */ /* 0x008fca0007ffe1ff */
[----:B------:R-:W-:Y:S02]  /*14cf0*/  @P2 IMAD R0, R9, R4, R2 ;  /* 0x0000000409002224 */ /* 0x000fe400078e0202 */
[----:B------:R-:W2:Y:S01]  /*14d00*/  LDC.64 R8, c[0x0][0x8c8] ;  /* 0x00023200ff087b82 */ /* 0x000ea20000000a00 */
[----:B------:R-:W-:Y:S01]  /*14d10*/  IMAD.MOV.U32 R2, RZ, RZ, R15 ;  /* 0x000000ffff027224 */ /* 0x000fe200078e000f */
[----:B-1----:R-:W-:Y:S06]  /*14d20*/  @!P0 BRA `(.L_x_326) ;  /* 0x0000000000288947 */ /* 0x002fec0003800000 */
[----:B------:R-:W1:Y:S02]  /*14d30*/  LDC R2, c[0x0][0x8dc] ;  /* 0x00023700ff027b82 */ /* 0x000e640000000800 */
[----:B-1----:R-:W-:-:S04]  /*14d40*/  IADD3 R3, P0, R15, R2, RZ ;  /* 0x000000020f037210 */ /* 0x002fc80007f1e0ff */
[----:B------:R-:W-:-:S05]  /*14d50*/  IADD3.X R13, RZ, R17, RZ, P0, !PT ;  /* 0x00000011ff0d7210 */ /* 0x000fca00007fe4ff */
[----:B------:R-:W-:-:S04]  /*14d60*/  IMAD.WIDE.U32 R4, R13, R10, RZ ;  /* 0x0000000a0d047225 */ /* 0x000fc800078e00ff */
[----:B------:R-:W-:-:S04]  /*14d70*/  IMAD.WIDE.U32 R4, P0, R3, R11, R4 ;  /* 0x0000000b03047225 */ /* 0x000fc80007800004 */
[----:B------:R-:W-:Y:S01]  /*14d80*/  IMAD.WIDE.U32 R2, R3, R10, RZ ;  /* 0x0000000a03027225 */ /* 0x000fe200078e00ff */
[----:B------:R-:W-:-:S04]  /*14d90*/  MOV R2, R5 ;  /* 0x0000000500027202 */ /* 0x000fc80000000f00 */
[----:B------:R-:W-:Y:S01]  /*14da0*/  IADD3 RZ, P1, R3, R4, RZ ;  /* 0x0000000403ff7210 */ /* 0x000fe20007f3e0ff */
[----:B------:R-:W-:-:S04]  /*14db0*/  IMAD.X R3, RZ, RZ, RZ, P0 ;  /* 0x000000ffff037224 */ /* 0x000fc800000e06ff */
[----:B------:R-:W-:-:S08]  /*14dc0*/  IMAD.WIDE.U32.X R2, R13, R11, R2, P1 ;  /* 0x0000000b0d027225 */ /* 0x000fd000008e0402 */
.L_x_326:
[-CC-:B------:R-:W-:Y:S01]  /*14dd0*/  SHF.R.U64 R10, R2, R12.reuse, R3.reuse ;  /* 0x0000000c020a7219 */ /* 0x180fe20000001203 */
[----:B------:R-:W1:Y:S01]  /*14de0*/  LDC R4, c[0x0][0x8c0] ;  /* 0x00023000ff047b82 */ /* 0x000e620000000800 */
[----:B------:R-:W-:Y:S02]  /*14df0*/  SHF.R.U32.HI R12, RZ, R12, R3 ;  /* 0x0000000cff0c7219 */ /* 0x000fe40000011603 */
[----:B------:R-:W-:-:S04]  /*14e00*/  IADD3 R5, P0, RZ, -R10, RZ ;  /* 0x8000000aff057210 */ /* 0x000fc80007f1e0ff */
[----:B------:R-:W-:Y:S01]  /*14e10*/  IADD3.X R3, RZ, ~R12, RZ, P0, !PT ;  /* 0x8000000cff037210 */ /* 0x000fe200007fe4ff */
[----:B------:R-:W3:Y:S04]  /*14e20*/  LDC R13, c[0x0][0x8b0] ;  /* 0x00022c00ff0d7b82 */ /* 0x000ee80000000800 */
[----:B--2---:R-:W-:Y:S01]  /*14e30*/  IMAD R2, R3, R8, RZ ;  /* 0x0000000803027224 */ /* 0x004fe200078e02ff */
[----:B------:R-:W-:-:S03]  /*14e40*/  MOV R3, R17 ;  /* 0x0000001100037202 */ /* 0x000fc60000000f00 */
[----:B------:R-:W-:Y:S02]  /*14e50*/  IMAD R11, R5, R9, R2 ;  /* 0x00000009050b7224 */ /* 0x000fe400078e0202 */
[----:B------:R-:W-:-:S04]  /*14e60*/  IMAD.MOV.U32 R2, RZ, RZ, R15 ;  /* 0x000000ffff027224 */ /* 0x000fc800078e000f */
[----:B------:R-:W-:Y:S02]  /*14e70*/  IMAD.WIDE.U32 R2, R5, R8, R2 ;  /* 0x0000000805027225 */ /* 0x000fe400078e0002 */
[----:B------:R-:W2:Y:S03]  /*14e80*/  LDC.64 R8, c[0x0][0x8e8] ;  /* 0x00023a00ff087b82 */ /* 0x000ea60000000a00 */
[----:B------:R-:W-:-:S04]  /*14e90*/  IADD3 R3, R3, R11, RZ ;  /* 0x0000000b03037210 */ /* 0x000fc80007ffe0ff */
[-CC-:B-1----:R-:W-:Y:S01]  /*14ea0*/  SHF.R.U64 R11, R2, R4.reuse, R3.reuse ;  /* 0x00000004020b7219 */ /* 0x182fe20000001203 */
[----:B------:R-:W1:Y:S01]  /*14eb0*/  LDC R5, c[0x0][0x900] ;  /* 0x00024000ff057b82 */ /* 0x000e620000000800 */
[----:B------:R-:W-:-:S04]  /*14ec0*/  SHF.R.U32.HI R2, RZ, R4, R3 ;  /* 0x00000004ff027219 */ /* 0x000fc80000011603 */
[-CC-:B---3--:R-:W-:Y:S02]  /*14ed0*/  SHF.R.U64 R12, R11, R13.reuse, R2.reuse ;  /* 0x0000000d0b0c7219 */ /* 0x188fe40000001202 */
[----:B------:R-:W-:Y:S02]  /*14ee0*/  SHF.R.U32.HI R2, RZ, R13, R2 ;  /* 0x0000000dff027219 */ /* 0x000fe40000011602 */
[----:B--2---:R-:W-:-:S04]  /*14ef0*/  ISETP.NE.U32.AND P0, PT, R8, RZ, PT ;  /* 0x000000ff0800720c */ /* 0x004fc80003f05070 */
[----:B------:R-:W-:Y:S02]  /*14f00*/  ISETP.NE.AND.EX P0, PT, R9, RZ, PT, P0 ;  /* 0x000000ff0900720c */ /* 0x000fe40003f05300 */
[-CC-:B-1----:R-:W-:Y:S02]  /*14f10*/  SHF.R.U64 R13, R12, R5.reuse, R2.reuse ;  /* 0x000000050c0d7219 */ /* 0x182fe40000001202 */
[----:B------:R-:W-:-:S03]  /*14f20*/  SHF.R.U32.HI R5, RZ, R5, R2 ;  /* 0x00000005ff057219 */ /* 0x000fc60000011602 */
[----:B------:R-:W-:Y:S01]  /*14f30*/  IMAD.MOV.U32 R2, RZ, RZ, R13 ;  /* 0x000000ffff027224 */ /* 0x000fe200078e000d */
[----:B------:R-:W-:-:S05]  /*14f40*/  MOV R3, R5 ;  /* 0x0000000500037202 */ /* 0x000fca0000000f00 */
[----:B------:R-:W-:Y:S05]  /*14f50*/  @!P0 BRA `(.L_x_327) ;  /* 0x0000000000288947 */ /* 0x000fea0003800000 */
        /* <DEDUP_REMOVED lines=10> */
.L_x_327:
[----:B------:R-:W1:Y:S01]  /*15000*/  LDC R4, c[0x0][0x8f0] ;  /* 0x00023c00ff047b82 */ /* 0x000e620000000800 */
[----:B------:R-:W-:Y:S02]  /*15010*/  LOP3.LUT R12, R12, R14, RZ, 0xc0, !PT ;  /* 0x0000000e0c0c7212 */ /* 0x000fe400078ec0ff */
[----:B------:R-:W-:-:S05]  /*15020*/  LOP3.LUT R11, R11, R16, RZ, 0xc0, !PT ;  /* 0x000000100b0b7212 */ /* 0x000fca00078ec0ff */
[----:B------:R-:W2:Y:S08]  /*15030*/  LDC R8, c[0x0][0x8e0] ;  /* 0x00023800ff087b82 */ /* 0x000eb00000000800 */
[----:B------:R-:W3:Y:S01]  /*15040*/  LDC R9, c[0x0][0x8b8] ;  /* 0x00022e00ff097b82 */ /* 0x000ee20000000800 */
[----:B-1----:R-:W-:-:S07]  /*15050*/  SHF.R.U64 R3, R2, R4, R3 ;  /* 0x0000000402037219 */ /* 0x002fce0000001203 */
[----:B------:R-:W1:Y:S01]  /*15060*/  LDC R2, c[0x0][0x8a8] ;  /* 0x00022a00ff027b82 */ /* 0x000e620000000800 */
[C---:B------:R-:W-:Y:S01]  /*15070*/  IADD3 R4, -R3.reuse, RZ, RZ ;  /* 0x000000ff03047210 */ /* 0x040fe20007ffe1ff */
[----:B------:R-:W-:-:S04]  /*15080*/  IMAD R5, R3, UR21, R12 ;  /* 0x0000001503057c24 */ /* 0x000fc8000f8e020c */
[----:B--2---:R-:W-:Y:S02]  /*15090*/  IMAD R13, R4, R8, R13 ;  /* 0x00000008040d7224 */ /* 0x004fe400078e020d */
[----:B---3--:R-:W-:Y:S01]  /*150a0*/  IMAD R0, R5, R9, R0 ;  /* 0x0000000905007224 */ /* 0x008fe200078e0200 */
[----:B------:R-:W-:Y:S01]  /*150b0*/  MOV R9, R10 ;  /* 0x0000000a00097202 */ /* 0x000fe20000000f00 */
[----:B-1----:R-:W-:-:S05]  /*150c0*/  IMAD R13, R13, R2, R11 ;  /* 0x000000020d0d7224 */ /* 0x002fca00078e020b */
[----:B------:R-:W-:Y:S02]  /*150d0*/  SEL R5, R13, R0, !P2 ;  /* 0x000000000d057207 */ /* 0x000fe40005000000 */
[----:B------:R-:W-:Y:S01]  /*150e0*/  SEL R4, R0, R13, !P2 ;  /* 0x0000000d00047207 */ /* 0x000fe20005000000 */
[----:B------:R-:W-:-:S07]  /*150f0*/  IMAD.MOV.U32 R0, RZ, RZ, 0x1 ;  /* 0x00000001ff007424 */ /* 0x000fce00078e00ff */
.L_x_325:
[----:B------:R-:W-:-:S13]  /*15100*/  LOP3.LUT P0, RZ, R0, 0xff, RZ, 0xc0, !PT ;  /* 0x000000ff00ff7812 */ /* 0x000fda000780c0ff */
[----:B------:R-:W-:Y:S05]  /*15110*/  @P0 BRA `(.L_x_328) ;  /* 0xffffffdc00e00947 */ /* 0x000fea000383ffff */
.L_x_224:
[----:B------:R-:W-:-:S13]  /*15120*/  ELECT P0, URZ, PT ;  /* 0x00000000003f782f */ /* 0x000fda0003800000 */
[----:B------:R-:W-:Y:S05]  /*15130*/  @!P0 BRA `(.L_x_9) ;  /* 0x00000010004c8947 */ /* 0x000fea0003800000 */
[----:B------:R-:W-:-:S06]  /*15140*/  ULOP3.LUT UR4, UR45, 0x2, URZ, 0xfc, !UPT ;  /* 0x000000022d047892 */ /* 0x000fcc000f8efc3f */
[----:B------:R-:W-:-:S04]  /*15150*/  MOV R0, UR4 ;  /* 0x0000000400007c02 */ /* 0x000fc80008000f00 */
[----:B------:R-:W-:-:S13]  /*15160*/  ISETP.NE.AND P0, PT, R0, 0x3, PT ;  /* 0x000000030000780c */ /* 0x000fda0003f05270 */
[----:B------:R-:W-:Y:S05]  /*15170*/  @!P0 BRA `(.L_x_329) ;  /* 0x0000000000048947 */ /* 0x000fea0003800000 */
[----:B------:R-:W-:Y:S01]  /*15180*/  BPT.TRAP 0x1 ;  /* 0x000000040000795c */ /* 0x000fe20000300000 */
.L_x_329:
[----:B-1-34-:R-:W-:Y:S01]  /*15190*/  IMAD.U32 R3, RZ, RZ, UR37 ;  /* 0x00000025ff037e24 */ /* 0x01afe2000f8e00ff */
[----:B------:R-:W-:Y:S02]  /*151a0*/  MOV R0, 0x400 ;  /* 0x0000040000007802 */ /* 0x000fe40000000f00 */
[----:B------:R-:W-:Y:S02]  /*151b0*/  MOV R2, 0x1 ;  /* 0x0000000100027802 */ /* 0x000fe40000000f00 */
[----:B------:R-:W-:Y:S02]  /*151c0*/  LEA R0, R3, R0, 0x18 ;  /* 0x0000000003007211 */ /* 0x000fe400078ec0ff */
[----:B------:R-:W-:-:S04]  /*151d0*/  SHF.L.U32 R3, R2, 0x1f, RZ ;  /* 0x0000001f02037819 */ /* 0x000fc800000006ff */
[----:B------:R-:W1:Y:S02]  /*151e0*/  SYNCS.PHASECHK.TRANS64.TRYWAIT P1, [R0+URZ+0x50], R3 ;  /* 0x00005003000075a7 */ /* 0x000e64000802017f */
[----:B-1----:R-:W-:Y:S05]  /*151f0*/  @!P1 BRA `(.L_x_330) ;  /* 0x0000001c002c9947 */ /* 0x002fea0003800000 */
.L_x_387:
[----:B------:R-:W-:Y:S05]  /*15200*/  @!P0 BRA `(.L_x_331) ;  /* 0x0000000000048947 */ /* 0x000fea0003800000 */
[----:B------:R-:W-:Y:S01]  /*15210*/  BPT.TRAP 0x1 ;  /* 0x000000040000795c */ /* 0x000fe20000300000 */
.L_x_331:
[----:B------:R-:W3:Y:S02]  /*15220*/  SYNCS.PHASECHK.TRANS64.TRYWAIT P1, [R0+URZ+0x58], R3 ;  /* 0x00005803000075a7 */ /* 0x000ee4000802017f */
[----:B---3--:R-:W-:Y:S05]  /*15230*/  @!P1 BRA `(.L_x_332) ;  /* 0x0000001c00309947 */ /* 0x008fea0003800000 */
.L_x_388:
[----:B------:R-:W-:Y:S05]  /*15240*/  @!P0 BRA `(.L_x_333) ;  /* 0x0000000000048947 */ /* 0x000fea0003800000 */
[----:B------:R-:W-:Y:S01]  /*15250*/  BPT.TRAP 0x1 ;  /* 0x000000040000795c */ /* 0x000fe20000300000 */
.L_x_333:
[----:B------:R-:W4:Y:S02]  /*15260*/  SYNCS.PHASECHK.TRANS64.TRYWAIT P1, [R0+URZ+0x60], R3 ;  /* 0x00006003000075a7 */ /* 0x000f24000802017f */
[----:B----4-:R-:W-:Y:S05]  /*15270*/  @!P1 BRA `(.L_x_334) ;  /* 0x0000001c00349947 */ /* 0x010fea0003800000 */
.L_x_389:
[----:B------:R-:W-:Y:S05]  /*15280*/  @!P0 BRA `(.L_x_335) ;  /* 0x0000000000048947 */ /* 0x000fea0003800000 */
[----:B------:R-:W-:Y:S01]  /*15290*/  BPT.TRAP 0x1 ;  /* 0x000000040000795c */ /* 0x000fe20000300000 */
.L_x_335:
[----:B-1-34-:R-:W-:-:S04]  /*152a0*/  MOV R3, 0x1 ;  /* 0x0000000100037802 */ /* 0x01afc80000000f00 */
[----:B------:R-:W-:-:S07]  /*152b0*/  SHF.L.U32 R3, R3, 0x1f, RZ ;  /* 0x0000001f03037819 */ /* 0x000fce00000006ff */
.L_x_336:
[----:B-1----:R1:W3:Y:S02]  /*152c0*/  SYNCS.PHASECHK.TRANS64.TRYWAIT P0, [R0+URZ+0x68], R3 ;  /* 0x00006803000075a7 */ /* 0x0022e4000800017f */
[----:B---3--:R-:W-:Y:S05]  /*152d0*/  @!P0 NANOSLEEP.SYNCS 0x989680 ;  /* 0x009896800000895d */ /* 0x008fea0003900000 */
[----:B------:R-:W3:Y:S02]  /*152e0*/  @!P0 SYNCS.PHASECHK.TRANS64 P0, [R0+URZ+0x68], R3 ;  /* 0x00006803000085a7 */ /* 0x000ee4000800007f */
[----:B---3--:R-:W-:Y:S05]  /*152f0*/  @P0 BRA `(.L_x_9) ;  /* 0x0000000c00dc0947 */ /* 0x008fea0003800000 */
[----:B------:R-:W-:Y:S05]  /*15300*/  BRA `(.L_x_336) ;  /* 0xfffffffc00ec7947 */ /* 0x000fea000383ffff */
.L_x_219:
[----:B------:R-:W-:Y:S01]  /*15310*/  LOP3.LUT P0, RZ, R10, 0xff, RZ, 0xc0, !PT ;  /* 0x000000ff0aff7812 */ /* 0x000fe2000780c0ff */
[----:B------:R-:W-:Y:S01]  /*15320*/  IMAD.MOV.U32 R0, RZ, RZ, 0x1 ;  /* 0x00000001ff007424 */ /* 0x000fe200078e00ff */
[----:B------:R-:W-:-:S11]  /*15330*/  MOV R6, RZ ;  /* 0x000000ff00067202 */ /* 0x000fd60000000f00 */
[----:B------:R-:W-:Y:S05]  /*15340*/  @!P0 BRA `(.L_x_337) ;  /* 0x0000000c00348947 */ /* 0x000fea0003800000 */
[----:B------:R-:W1:Y:S01]  /*15350*/  S2R R2, SR_TID.X ;  /* 0x0000000000027919 */ /* 0x000e620000002100 */
[----:B------:R-:W-:Y:S01]  /*15360*/  ULDC UR4, c[0x0][0x28c] ;  /* 0x0000a30000047ab9 */ /* 0x000fe20000000800 */
[----:B------:R-:W-:Y:S01]  /*15370*/  ULDC UR7, c[0x0][0x900] ;  /* 0x0002400000077ab9 */ /* 0x000fe20000000800 */
[----:B------:R-:W-:Y:S01]  /*15380*/  UIADD3 UR5, UR4, 0x3f, URZ ;  /* 0x0000003f04057890 */ /* 0x000fe2000fffe03f */
[----:B------:R-:W-:Y:S01]  /*15390*/  BSSY B0, `(.L_x_337) ;  /* 0x00000c8000007945 */ /* 0x000fe20003800000 */
[----:B------:R-:W-:Y:S01]  /*153a0*/  UMOV UR8, 0xffffffff ;  /* 0xffffffff00087882 */ /* 0x000fe20000000000 */
[----:B------:R-:W-:Y:S01]  /*153b0*/  MOV R8, 0x1 ;  /* 0x0000000100087802 */ /* 0x000fe20000000f00 */
[----:B------:R-:W-:Y:S01]  /*153c0*/  USHF.R.S32.HI UR6, URZ, 0x1f, UR5 ;  /* 0x0000001f3f067899 */ /* 0x000fe20008011405 */
[----:B------:R-:W-:Y:S01]  /*153d0*/  IMAD.MOV.U32 R0, RZ, RZ, 0x1 ;  /* 0x00000001ff007424 */ /* 0x000fe200078e00ff */
[----:B------:R-:W-:Y:S01]  /*153e0*/  USHF.L.U32 UR8, UR8, UR7, URZ ;  /* 0x0000000708087299 */ /* 0x000fe2000800063f */
[----:B------:R-:W-:Y:S01]  /*153f0*/  MOV R6, RZ ;  /* 0x000000ff00067202 */ /* 0x000fe20000000f00 */
[----:B------:R-:W-:Y:S01]  /*15400*/  ULEA.HI UR6, UR6, UR5, URZ, 0x6 ;  /* 0x0000000506067291 */ /* 0x000fe2000f8f303f */
[----:B------:R-:W-:Y:S01]  /*15410*/  ULDC UR4, c[0x0][0x8a8] ;  /* 0x00022a0000047ab9 */ /* 0x000fe20000000800 */
[----:B------:R-:W-:-:S02]  /*15420*/  USHF.L.U32 UR5, UR38, UR7, URZ ;  /* 0x0000000726057299 */ /* 0x000fc4000800063f */
[----:B------:R-:W-:Y:S02]  /*15430*/  USHF.R.S32.HI UR6, URZ, 0x6, UR6 ;  /* 0x000000063f067899 */ /* 0x000fe40008011406 */
[----:B------:R-:W-:Y:S02]  /*15440*/  ULOP3.LUT UR22, UR46, 0x2, URZ, 0xfc, !UPT ;  /* 0x000000022e167892 */ /* 0x000fe4000f8efc3f */
[----:B------:R-:W-:Y:S02]  /*15450*/  UIADD3 UR4, UR4, -0x1, URZ ;  /* 0xffffffff04047890 */ /* 0x000fe4000fffe03f */
[----:B------:R-:W-:Y:S02]  /*15460*/  ULOP3.LUT UR7, URZ, UR8, URZ, 0x33, !UPT ;  /* 0x000000083f077292 */ /* 0x000fe4000f8e333f */
[----:B------:R-:W-:Y:S01]  /*15470*/  UIADD3 UR23, UR6, 0x1, URZ ;  /* 0x0000000106177890 */ /* 0x000fe2000fffe03f */
[----:B------:R-:W-:Y:S01]  /*15480*/  ULDC.64 UR20, c[0x0][0x198] ;  /* 0x0000660000147ab9 */ /* 0x000fe20000000a00 */
[----:B-1----:R-:W-:-:S02]  /*15490*/  LOP3.LUT P2, RZ, R2, 0x7f, RZ, 0xc0, !PT ;  /* 0x0000007f02ff7812 */ /* 0x002fc4000784c0ff */
[----:B------:R-:W-:-:S04]  /*154a0*/  LOP3.LUT P1, RZ, R2, 0x1f, RZ, 0xc0, !PT ;  /* 0x0000001f02ff7812 */ /* 0x000fc8000782c0ff */
[----:B------:R-:W-:-:S13]  /*154b0*/  PLOP3.LUT P1, PT, P1, P2, PT, 0x8a, 0x0 ;  /* 0x000000000000781c */ /* 0x000fda0000f25172 */
.L_x_349:
[----:B------:R-:W-:-:S03]  /*154c0*/  UMOV UR8, 0xffffffff ;  /* 0xffffffff00087882 */ /* 0x000fc60000000000 */
[----:B------:R-:W-:Y:S05]  /*154d0*/  BRA.DIV UR8, `(.L_x_338) ;  /* 0x0000001a08b07947 */ /* 0x000fea000b800000 */
[----:B------:R-:W-:-:S13]  /*154e0*/  ELECT P0, URZ, PT ;  /* 0x00000000003f782f */ /* 0x000fda0003800000 */
.L_x_392:
[----:B------:R-:W1:Y:S01]  /*154f0*/  LDC R2, c[0x0][0x28c] ;  /* 0x0000a300ff027b82 */ /* 0x000e620000000800 */
[----:B------:R-:W-:Y:S01]  /*15500*/  BSSY B1, `(.L_x_339) ;  /* 0x0000036000017945 */ /* 0x000fe20003800000 */
[----:B-1----:R-:W-:-:S13]  /*15510*/  ISETP.LT.OR P0, PT, R2, 0x1, !P0 ;  /* 0x000000010200780c */ /* 0x002fda0004701670 */
[----:B------:R-:W-:Y:S05]  /*15520*/  @P0 BRA `(.L_x_340) ;  /* 0x0000000000cc0947 */ /* 0x000fea0003800000 */
[----:B------:R-:W-:Y:S01]  /*15530*/  SHF.L.U32 R5, R5, 0x8, RZ ;  /* 0x0000000805057819 */ /* 0x000fe200000006ff */
[----:B------:R-:W-:Y:S01]  /*15540*/  IMAD.SHL.U32 R4, R4, 0x100, RZ ;  /* 0x0000010004047824 */ /* 0x000fe200078e00ff */
[----:B------:R-:W-:Y:S01]  /*15550*/  MOV R13, RZ ;  /* 0x000000ff000d7202 */ /* 0x000fe20000000f00 */
[----:B------:R-:W-:Y:S01]  /*15560*/  IMAD.MOV.U32 R2, RZ, RZ, R0 ;  /* 0x000000ffff027224 */ /* 0x000fe200078e0000 */
[----:B------:R-:W-:Y:S02]  /*15570*/  MOV R11, UR23 ;  /* 0x00000017000b7c02 */ /* 0x000fe40008000f00 */
[----:B------:R-:W-:-:S07]  /*15580*/  MOV R3, R6 ;  /* 0x0000000600037202 */ /* 0x000fce0000000f00 */
.L_x_344:
[----:B------:R-:W1:Y:S01]  /*15590*/  S2R R10, SR_CgaCtaId ;  /* 0x00000000000a7919 */ /* 0x000e620000008800 */
[----:B------:R-:W-:-:S04]  /*155a0*/  MOV R7, 0x400 ;  /* 0x0000040000077802 */ /* 0x000fc80000000f00 */
[----:B-1----:R-:W-:Y:S02]  /*155b0*/  LEA R14, R10, R7, 0x18 ;  /* 0x000000070a0e7211 */ /* 0x002fe400078ec0ff */
[----:B------:R-:W-:Y:S01]  /*155c0*/  SHF.L.U32 R7, R2, 0x1f, RZ ;  /* 0x0000001f02077819 */ /* 0x000fe200000006ff */
[----:B------:R-:W1:Y:S01]  /*155d0*/  @!P2 LDC R10, c[0x0][0x500] ;  /* 0x00014000ff0aab82 */ /* 0x000e620000000800 */
[----:B------:R-:W-:-:S04]  /*155e0*/  LEA R12, R3, R14, 0x3 ;  /* 0x0000000e030c7211 */ /* 0x000fc800078e18ff */
[----:B------:R-:W2:Y:S02]  /*155f0*/  SYNCS.PHASECHK.TRANS64.TRYWAIT P0, [R12+URZ+0x18], R7 ;  /* 0x000018070c0075a7 */ /* 0x000ea4000800017f */
[----:B--2---:R-:W-:Y:S05]  /*15600*/  @!P0 BRA `(.L_x_341) ;  /* 0x0000001800888947 */ /* 0x004fea0003800000 */
.L_x_393:
[----:B------:R-:W-:Y:S01]  /*15610*/  UPRMT UR8, UR22, 0x9910, URZ ;  /* 0x0000991016087896 */ /* 0x000fe2000800003f */
[----:B-1----:R1:W-:Y:S03]  /*15620*/  @!P2 SYNCS.ARRIVE.TRANS64 RZ, [R12+URZ], R10 ;  /* 0x0000000a0cffa9a7 */ /* 0x0023e6000800003f */
[----:B------:R-:W-:-:S06]  /*15630*/  UISETP.NE.AND UP0, UPT, UR8, 0x2, UPT ;  /* 0x000000020800788c */ /* 0x000fcc000bf05270 */
[----:B------:R-:W-:-:S13]  /*15640*/  PLOP3.LUT P0, PT, PT, PT, UP0, 0x80, 0x0 ;  /* 0x000000000000781c */ /* 0x000fda0003f0f008 */
[----:B-1----:R-:W-:Y:S05]  /*15650*/  @P0 BRA `(.L_x_342) ;  /* 0x0000000000040947 */ /* 0x002fea0003800000 */
[----:B------:R-:W-:Y:S01]  /*15660*/  BPT.TRAP 0x1 ;  /* 0x000000040000795c */ /* 0x000fe20000300000 */
.L_x_342:
[----:B------:R-:W-:Y:S05]  /*15670*/  @P1 BRA `(.L_x_343) ;  /* 0x0000000000041947 */ /* 0x000fea0003800000 */
[----:B------:R-:W-:Y:S01]  /*15680*/  BPT.TRAP 0x1 ;  /* 0x000000040000795c */ /* 0x000fe20000300000 */
.L_x_343:
[----:B------:R-:W-:Y:S01]  /*15690*/  IMAD R14, R3, 0x8000, R14 ;  /* 0x00008000030e7824 */ /* 0x000fe200078e020e */
[----:B------:R-:W-:Y:S01]  /*156a0*/  R2UR UR9, R12 ;  /* 0x000000000c0972ca */ /* 0x000fe200000e0000 */
[----:B------:R-:W-:Y:S01]  /*156b0*/  UIADD3 UR14, UP0, UR20, 0xf0, URZ ;  /* 0x000000f0140e7890 */ /* 0x000fe2000ff1e03f */
[----:B------:R-:W-:Y:S01]  /*156c0*/  R2UR UR11, R4 ;  /* 0x00000000040b72ca */ /* 0x000fe200000e0000 */
[----:B------:R-:W-:Y:S01]  /*156d0*/  UIADD3 UR24, UP1, UR20, 0x1f0, URZ ;  /* 0x000001f014187890 */ /* 0x000fe2000ff3e03f */
[----:B------:R-:W-:Y:S01]  /*156e0*/  R2UR UR8, R14 ;  /* 0x000000000e0872ca */ /* 0x000fe200000e0000 */
[----:B------:R-:W-:Y:S01]  /*156f0*/  UIADD3.X UR15, URZ, UR21, URZ, UP0, !UPT ;  /* 0x000000153f0f7290 */ /* 0x000fe200087fe43f */
[----:B------:R-:W-:Y:S01]  /*15700*/  R2UR UR10, R13 ;  /* 0x000000000d0a72ca */ /* 0x000fe200000e0000 */
[----:B------:R-:W-:Y:S01]  /*15710*/  UIADD3.X UR25, URZ, UR21, URZ, UP1, !UPT ;  /* 0x000000153f197290 */ /* 0x000fe20008ffe43f */
[----:B------:R-:W-:Y:S01]  /*15720*/  R2UR UR12, R9 ;  /* 0x00000000090c72ca */ /* 0x000fe200000e0000 */
[----:B------:R-:W-:Y:S01]  /*15730*/  UMOV UR16, 0x0 ;  /* 0x0000000000107882 */ /* 0x000fe20000000000 */
[----:B------:R-:W-:Y:S01]  /*15740*/  IADD3 R11, R11, -0x1, RZ ;  /* 0xffffffff0b0b7810 */ /* 0x000fe20007ffe0ff */
[----:B------:R-:W-:Y:S01]  /*15750*/  UMOV UR17, 0x10000000 ;  /* 0x1000000000117882 */ /* 0x000fe20000000000 */
[----:B------:R-:W-:Y:S01]  /*15760*/  R2UR UR19, R5 ;  /* 0x00000000051372ca */ /* 0x000fe200000e0000 */
[----:B------:R-:W-:Y:S01]  /*15770*/  VIADD R13, R13, 0x40 ;  /* 0x000000400d0d7836 */ /* 0x000fe20000000000 */
[----:B------:R-:W-:-:S02]  /*15780*/  ISETP.GT.AND P3, PT, R11, 0x1, PT ;  /* 0x000000010b00780c */ /* 0x000fc40003f64270 */
[----:B------:R-:W-:Y:S01]  /*15790*/  IADD3 R3, R3, 0x1, RZ ;  /* 0x0000000103037810 */ /* 0x000fe20007ffe0ff */
[----:B------:R-:W-:Y:S02]  /*157a0*/  UIADD3 UR13, UR8, 0x8400, URZ ;  /* 0x00008400080d7890 */ /* 0x000fe4000fffe03f */
[----:B------:R-:W-:Y:S01]  /*157b0*/  UIADD3 UR18, UR8, 0x20400, URZ ;  /* 0x0002040008127890 */ /* 0x000fe2000fffe03f */
[----:B------:R-:W-:-:S04]  /*157c0*/  ISETP.NE.AND P0, PT, R3, 0x3, PT ;  /* 0x000000030300780c */ /* 0x000fc80003f05270 */
[----:B------:R-:W-:Y:S01]  /*157d0*/  UMOV UR8, UR13 ;  /* 0x0000000d00087c82 */ /* 0x000fe20008000000 */
[----:B--2---:R-:W-:Y:S01]  /*157e0*/  SEL R7, RZ, 0x1, P0 ;  /* 0x00000001ff077807 */ /* 0x004fe20000000000 */
[----:B------:R1:W-:Y:S01]  /*157f0*/  UTMALDG.3D [UR8], [UR14], desc[UR16] ;  /* 0x000010080e0075b4 */ /* 0x0003e20008011000 */
[----:B------:R-:W-:Y:S02]  /*15800*/  SEL R3, R3, RZ, P0 ;  /* 0x000000ff03037207 */ /* 0x000fe40000000000 */
[----:B------:R-:W-:Y:S01]  /*15810*/  LOP3.LUT R2, R2, R7, RZ, 0x3c, !PT ;  /* 0x0000000702027212 */ /* 0x000fe200078e3cff */
[----:B-1----:R-:W-:Y:S01]  /*15820*/  UMOV UR8, UR18 ;  /* 0x0000001200087c82 */ /* 0x002fe20008000000 */
[----:B------:R-:W-:Y:S02]  /*15830*/  UMOV UR11, UR19 ;  /* 0x00000013000b7c82 */ /* 0x000fe40008000000 */
[----:B------:R1:W-:Y:S02]  /*15840*/  UTMALDG.3D [UR8], [UR24], desc[UR16] ;  /* 0x00001008180075b4 */ /* 0x0003e40008011000 */
[----:B-1----:R-:W-:Y:S05]  /*15850*/  @P3 BRA `(.L_x_344) ;  /* 0xfffffffc004c3947 */ /* 0x002fea000383ffff */
.L_x_340:
[----:B------:R-:W-:Y:S05]  /*15860*/  BSYNC B1 ;  /* 0x0000000000017941 */ /* 0x000fea0003800000 */
.L_x_339:
[----:B------:R-:W2:Y:S01]  /*15870*/  LDL.LU R14, [R1+0x204] ;  /* 0x00020400010e7983 */ /* 0x000ea20000300800 */
[----:B------:R-:W-:Y:S01]  /*15880*/  LOP3.LUT P0, RZ, R8, 0xff, RZ, 0xc0, !PT ;  /* 0x000000ff08ff7812 */ /* 0x000fe2000780c0ff */
[----:B------:R-:W-:Y:S02]  /*15890*/  ULDC.64 UR8, c[0x0][0x8f8] ;  /* 0x00023e0000087ab9 */ /* 0x000fe40000000a00 */
[----:B------:R-:W3:Y:S01]  /*158a0*/  LDL.LU R12, [R1+0x200] ;  /* 0x00020000010c7983 */ /* 0x000ee20000300800 */
[----:B------:R-:W-:Y:S01]  /*158b0*/  IADD3 R6, R6, UR6, RZ ;  /* 0x0000000606067c10 */ /* 0x000fe2000fffe0ff */
[----:B------:R-:W-:Y:S01]  /*158c0*/  UISETP.GE.U32.AND UP0, UPT, UR6, 0x3, UPT ;  /* 0x000000030600788c */ /* 0x000fe2000bf06070 */
[----:B------:R-:W-:Y:S01]  /*158d0*/  BSSY B1, `(.L_x_345) ;  /* 0x0000071000017945 */ /* 0x000fe20003800000 */
[----:B------:R-:W-:Y:S01]  /*158e0*/  IMAD.MOV.U32 R4, RZ, RZ, -0x1 ;  /* 0xffffffffff047424 */ /* 0x000fe200078e00ff */
[----:B------:R-:W-:Y:S02]  /*158f0*/  MOV R9, 0xffffffff ;  /* 0xffffffff00097802 */ /* 0x000fe40000000f00 */
[----:B------:R-:W-:-:S02]  /*15900*/  PRMT R8, RZ, 0x7610, R8 ;  /* 0x00007610ff087816 */ /* 0x000fc40000000008 */
[----:B------:R-:W-:Y:S01]  /*15910*/  PLOP3.LUT P3, PT, PT, PT, UP0, 0x80, 0x0 ;  /* 0x000000000000781c */ /* 0x000fe20003f6f008 */
[----:B------:R-:W1:Y:S01]  /*15920*/  @P0 S2R R3, SR_CgaCtaId ;  /* 0x0000000000030919 */ /* 0x000e620000008800 */
[----:B------:R-:W-:-:S04]  /*15930*/  @P0 MOV R2, 0x400 ;  /* 0x0000040000020802 */ /* 0x000fc80000000f00 */
[----:B-1----:R-:W-:-:S04]  /*15940*/  @P0 LEA R2, R3, R2, 0x18 ;  /* 0x0000000203020211 */ /* 0x002fc800078ec0ff */
[----:B------:R1:W-:Y:S01]  /*15950*/  @P0 SYNCS.ARRIVE.TRANS64.A1T0 RZ, [R2+URZ+0x78], RZ ;  /* 0x000078ff02ff09a7 */ /* 0x0003e2000810003f */
[----:B------:R-:W-:Y:S02]  /*15960*/  ISETP.GT.U32.AND P0, PT, R6, 0x2, PT ;  /* 0x000000020600780c */ /* 0x000fe40003f04070 */
[----:B-1----:R-:W-:-:S04]  /*15970*/  MOV R2, UR6 ;  /* 0x0000000600027c02 */ /* 0x002fc80008000f00 */
[----:B------:R-:W-:Y:S01]  /*15980*/  ISETP.LT.U32.AND P0, PT, R2, 0x3, P0 ;  /* 0x000000030200780c */ /* 0x000fe20000701070 */
[----:B------:R-:W-:-:S05]  /*15990*/  IMAD.WIDE.U32 R2, R6, -0x55555555, RZ ;  /* 0xaaaaaaab06027825 */ /* 0x000fca00078e00ff */
[----:B------:R-:W-:Y:S02]  /*159a0*/  SHF.R.U32.HI R5, RZ, 0x1, R3 ;  /* 0x00000001ff057819 */ /* 0x000fe40000011603 */
[----:B------:R-:W-:Y:S02]  /*159b0*/  SEL R3, RZ, 0x1, !P0 ;  /* 0x00000001ff037807 */ /* 0x000fe40004000000 */
[----:B------:R-:W-:Y:S01]  /*159c0*/  PRMT R2, RZ, 0x7610, R2 ;  /* 0x00007610ff027816 */ /* 0x000fe20000000002 */
[----:B------:R-:W-:Y:S01]  /*159d0*/  IMAD R6, R5, -0x3, R6 ;  /* 0xfffffffd05067824 */ /* 0x000fe200078e0206 */
[----:B------:R-:W-:-:S04]  /*159e0*/  LOP3.LUT R0, R0, R3, RZ, 0x3c, !PT ;  /* 0x0000000300007212 */ /* 0x000fc800078e3cff */
[----:B------:R-:W-:Y:S02]  /*159f0*/  @P3 LOP3.LUT R0, R0, 0x1, R5, 0x78, !PT ;  /* 0x0000000100003812 */ /* 0x000fe400078e7805 */
[----:B------:R-:W-:Y:S02]  /*15a00*/  MOV R5, 0xffffffff ;  /* 0xffffffff00057802 */ /* 0x000fe40000000f00 */
[----:B---3--:R-:W-:-:S04]  /*15a10*/  IADD3 R12, P0, R12, UR54, RZ ;  /* 0x000000360c0c7c10 */ /* 0x008fc8000ff1e0ff */
[----:B--2---:R-:W-:Y:S01]  /*15a20*/  IADD3.X R14, R14, UR39, RZ, P0, !PT ;  /* 0x000000270e0e7c10 */ /* 0x004fe200087fe4ff */
[----:B------:R1:W-:Y:S01]  /*15a30*/  STL [R1+0x200], R12 ;  /* 0x0002000c01007387 */ /* 0x0003e20000100800 */
[----:B------:R-:W-:-:S03]  /*15a40*/  ISETP.GE.U32.AND P0, PT, R12, UR8, PT ;  /* 0x000000080c007c0c */ /* 0x000fc6000bf06070 */
[----:B------:R1:W-:Y:S01]  /*15a50*/  STL [R1+0x204], R14 ;  /* 0x0002040e01007387 */ /* 0x0003e20000100800 */
[----:B------:R-:W-:-:S13]  /*15a60*/  ISETP.GE.U32.AND.EX P0, PT, R14, UR9, PT, P0 ;  /* 0x000000090e007c0c */ /* 0x000fda000bf06100 */
[----:B-1----:R-:W-:Y:S05]  /*15a70*/  @P0 BRA `(.L_x_346) ;  /* 0x0000000400580947 */ /* 0x002fea0003800000 */
[----:B------:R-:W1:Y:S01]  /*15a80*/  S2R R7, SR_CTAID.X ;  /* 0x0000000000077919 */ /* 0x000e620000002500 */
[----:B------:R-:W2:Y:S01]  /*15a90*/  LDC R15, c[0x0][0x904] ;  /* 0x00024100ff0f7b82 */ /* 0x000ea20000000800 */
[----:B------:R-:W-:Y:S01]  /*15aa0*/  ULDC UR8, c[0x0][0x150] ;  /* 0x0000540000087ab9 */ /* 0x000fe20000000800 */
[----:B------:R-:W-:Y:S01]  /*15ab0*/  ULDC UR11, c[0x0][0x8d8] ;  /* 0x00023600000b7ab9 */ /* 0x000fe20000000800 */
[----:B------:R-:W3:Y:S05]  /*15ac0*/  S2R R5, SR_CTAID.Y ;  /* 0x0000000000057919 */ /* 0x000eea0000002600 */
[----:B------:R-:W4:Y:S08]  /*15ad0*/  LDC R4, c[0x0][0x144] ;  /* 0x00005100ff047b82 */ /* 0x000f300000000800 */
[----:B------:R-:W5:Y:S01]  /*15ae0*/  LDC R10, c[0x0][0x148] ;  /* 0x00005200ff0a7b82 */ /* 0x000f620000000800 */
[----:B--2---:R-:W-:-:S02]  /*15af0*/  ISETP.NE.AND P4, PT, R15, 0x1, PT ;  /* 0x000000010f00780c */ /* 0x004fc40003f85270 */
[----:B-1----:R-:W-:Y:S02]  /*15b00*/  I2FP.F32.U32 R2, R7 ;  /* 0x0000000700027245 */ /* 0x002fe40000201000 */
[----:B---3--:R-:W-:-:S03]  /*15b10*/  I2FP.F32.U32 R3, R5 ;  /* 0x0000000500037245 */ /* 0x008fc60000201000 */
[----:B------:R-:W-:Y:S01]  /*15b20*/  FMUL R2, R2, UR8 ;  /* 0x0000000802027c20 */ /* 0x000fe20008400000 */
[----:B------:R-:W-:Y:S02]  /*15b30*/  ULDC UR8, c[0x0][0x154] ;  /* 0x0000550000087ab9 */ /* 0x000fe40000000800 */
[----:B------:R-:W-:Y:S01]  /*15b40*/  FMUL R9, R3, UR8 ;  /* 0x0000000803097c20 */ /* 0x000fe20008400000 */
[----:B------:R-:W-:Y:S02]  /*15b50*/  ULDC.64 UR8, c[0x0][0x8d0] ;  /* 0x0002340000087ab9 */ /* 0x000fe40000000a00 */
[----:B------:R-:W1:Y:S01]  /*15b60*/  F2I.U32.TRUNC.NTZ R2, R2 ;  /* 0x0000000200027305 */ /* 0x000e62000020f000 */
[----:B------:R-:W-:-:S04]  /*15b70*/  ISETP.NE.U32.AND P0, PT, RZ, UR8, PT ;  /* 0x00000008ff007c0c */ /* 0x000fc8000bf05070 */
[----:B------:R-:W-:-:S03]  /*15b80*/  ISETP.NE.AND.EX P0, PT, RZ, UR9, PT, P0 ;  /* 0x00000009ff007c0c */ /* 0x000fc6000bf05300 */
[----:B------:R-:W2:Y:S01]  /*15b90*/  F2I.U32.TRUNC.NTZ R9, R9 ;  /* 0x0000000900097305 */ /* 0x000ea2000020f000 */
[----:B-1----:R-:W-:Y:S01]  /*15ba0*/  IMAD.MOV R3, RZ, RZ, -R2 ;  /* 0x000000ffff037224 */ /* 0x002fe200078e0a02 */
[----:B------:R-:W-:-:S03]  /*15bb0*/  MOV R2, R12 ;  /* 0x0000000c00027202 */ /* 0x000fc60000000f00 */
[----:B----4-:R-:W-:Y:S01]  /*15bc0*/  IMAD R7, R4, R3, R7 ;  /* 0x0000000304077224 */ /* 0x010fe200078e0207 */
[----:B--2---:R-:W-:-:S05]  /*15bd0*/  IADD3 R3, -R9, RZ, RZ ;  /* 0x000000ff09037210 */ /* 0x004fca0007ffe1ff */
[----:B-----5:R-:W-:Y:S02]  /*15be0*/  @P4 IMAD R7, R10, R3, R5 ;  /* 0x000000030a074224 */ /* 0x020fe400078e0205 */
[----:B------:R-:W-:Y:S01]  /*15bf0*/  IMAD.MOV.U32 R3, RZ, RZ, R14 ;  /* 0x000000ffff037224 */ /* 0x000fe200078e000e */
[----:B------:R-:W-:Y:S06]  /*15c00*/  @!P0 BRA `(.L_x_347) ;  /* 0x0000000000288947 */ /* 0x000fec0003800000 */
[----:B------:R-:W-:Y:S02]  /*15c10*/  ULDC UR10, c[0x0][0x8dc] ;  /* 0x00023700000a7ab9 */ /* 0x000fe40000000800 */
[----:B------:R-:W-:-:S04]  /*15c20*/  IADD3 R3, P0, R12, UR10, RZ ;  /* 0x0000000a0c037c10 */ /* 0x000fc8000ff1e0ff */
[----:B------:R-:W-:-:S05]  /*15c30*/  IADD3.X R9, RZ, R14, RZ, P0, !PT ;  /* 0x0000000eff097210 */ /* 0x000fca00007fe4ff */
[----:B------:R-:W-:-:S04]  /*15c40*/  IMAD.WIDE.U32 R4, R9, UR8, RZ ;  /* 0x0000000809047c25 */ /* 0x000fc8000f8e00ff */
[----:B------:R-:W-:-:S04]  /*15c50*/  IMAD.WIDE.U32 R4, P0, R3, UR9, R4 ;  /* 0x0000000903047c25 */ /* 0x000fc8000f800004 */
[----:B------:R-:W-:-:S04]  /*15c60*/  IMAD.WIDE.U32 R2, R3, UR8, RZ ;  /* 0x0000000803027c25 */ /* 0x000fc8000f8e00ff */
[----:B------:R-:W-:Y:S01]  /*15c70*/  IMAD.MOV.U32 R2, RZ, RZ, R5 ;  /* 0x000000ffff027224 */ /* 0x000fe200078e0005 */
[----:B------:R-:W-:Y:S02]  /*15c80*/  IADD3 RZ, P3, R3, R4, RZ ;  /* 0x0000000403ff7210 */ /* 0x000fe40007f7e0ff */
[----:B------:R-:W-:-:S03]  /*15c90*/  IADD3.X R3, RZ, RZ, RZ, P0, !PT ;  /* 0x000000ffff037210 */ /* 0x000fc600007fe4ff */
[----:B------:R-:W-:-:S08]  /*15ca0*/  IMAD.WIDE.U32.X R2, R9, UR9, R2, P3 ;  /* 0x0000000909027c25 */ /* 0x000fd000098e0402 */
.L_x_347:
[--C-:B------:R-:W-:Y:S01]  /*15cb0*/  SHF.R.U64 R9, R2, UR11, R3.reuse ;  /* 0x0000000b02097c19 */ /* 0x100fe20008001203 */
[----:B------:R-:W-:Y:S01]  /*15cc0*/  ULDC.64 UR8, c[0x0][0x8c8] ;  /* 0x0002320000087ab9 */ /* 0x000fe20000000a00 */
[----:B------:R-:W-:Y:S01]  /*15cd0*/  SHF.R.U32.HI R2, RZ, UR11, R3 ;  /* 0x0000000bff027c19 */ /* 0x000fe20008011603 */
[----:B------:R-:W-:Y:S01]  /*15ce0*/  IMAD.MOV.U32 R3, RZ, RZ, R14 ;  /* 0x000000ffff037224 */ /* 0x000fe200078e000e */
[----:B------:R-:W-:Y:S01]  /*15cf0*/  IADD3 R11, P0, RZ, -R9, RZ ;  /* 0x80000009ff0b7210 */ /* 0x000fe20007f1e0ff */
[----:B------:R-:W-:-:S03]  /*15d00*/  ULDC.64 UR10, c[0x0][0x8e8] ;  /* 0x00023a00000a7ab9 */ /* 0x000fc60000000a00 */
[----:B------:R-:W-:Y:S02]  /*15d10*/  IADD3.X R2, RZ, ~R2, RZ, P0, !PT ;  /* 0x80000002ff027210 */ /* 0x000fe400007fe4ff */
[----:B------:R-:W-:-:S03]  /*15d20*/  ISETP.NE.U32.AND P0, PT, RZ, UR10, PT ;  /* 0x0000000aff007c0c */ /* 0x000fc6000bf05070 */
[----:B------:R-:W-:Y:S01]  /*15d30*/  IMAD R2, R2, UR8, RZ ;  /* 0x0000000802027c24 */ /* 0x000fe2000f8e02ff */
[----:B------:R-:W-:-:S03]  /*15d40*/  ISETP.NE.AND.EX P0, PT, RZ, UR11, PT, P0 ;  /* 0x0000000bff007c0c */ /* 0x000fc6000bf05300 */
[----:B------:R-:W-:Y:S01]  /*15d50*/  IMAD R5, R11, UR9, R2 ;  /* 0x000000090b057c24 */ /* 0x000fe2000f8e0202 */
[----:B------:R-:W-:-:S05]  /*15d60*/  MOV R2, R12 ;  /* 0x0000000c00027202 */ /* 0x000fca0000000f00 */
[----:B------:R-:W-:Y:S01]  /*15d70*/  IMAD.WIDE.U32 R2, R11, UR8, R2 ;  /* 0x000000080b027c25 */ /* 0x000fe2000f8e0002 */
[----:B------:R-:W-:-:S04]  /*15d80*/  ULDC UR8, c[0x0][0x8c0] ;  /* 0x0002300000087ab9 */ /* 0x000fc80000000800 */
[----:B------:R-:W-:-:S04]  /*15d90*/  IADD3 R3, R3, R5, RZ ;  /* 0x0000000503037210 */ /* 0x000fc80007ffe0ff */
[--C-:B------:R-:W-:Y:S02]  /*15da0*/  SHF.R.U64 R10, R2, UR8, R3.reuse ;  /* 0x00000008020a7c19 */ /* 0x100fe40008001203 */
[----:B------:R-:W-:Y:S01]  /*15db0*/  SHF.R.U32.HI R3, RZ, UR8, R3 ;  /* 0x00000008ff037c19 */ /* 0x000fe20008011603 */
[----:B------:R-:W-:-:S03]  /*15dc0*/  ULDC UR8, c[0x0][0x8b0] ;  /* 0x00022c0000087ab9 */ /* 0x000fc60000000800 */
[--C-:B------:R-:W-:Y:S02]  /*15dd0*/  SHF.R.U64 R12, R10, UR8, R3.reuse ;  /* 0x000000080a0c7c19 */ /* 0x100fe40008001203 */
[----:B------:R-:W-:Y:S01]  /*15de0*/  SHF.R.U32.HI R3, RZ, UR8, R3 ;  /* 0x00000008ff037c19 */ /* 0x000fe20008011603 */
[----:B------:R-:W-:-:S03]  /*15df0*/  ULDC UR8, c[0x0][0x900] ;  /* 0x0002400000087ab9 */ /* 0x000fc60000000800 */
[--C-:B------:R-:W-:Y:S02]  /*15e00*/  SHF.R.U32.HI R13, RZ, UR8, R3.reuse ;  /* 0x00000008ff0d7c19 */ /* 0x100fe40008011603 */
[----:B------:R-:W-:-:S03]  /*15e10*/  SHF.R.U64 R11, R12, UR8, R3 ;  /* 0x000000080c0b7c19 */ /* 0x000fc60008001203 */
[----:B------:R-:W-:Y:S01]  /*15e20*/  IMAD.MOV.U32 R3, RZ, RZ, R13 ;  /* 0x000000ffff037224 */ /* 0x000fe200078e000d */
[----:B------:R-:W-:Y:S01]  /*15e30*/  MOV R2, R11 ;  /* 0x0000000b00027202 */ /* 0x000fe20000000f00 */
        /* <DEDUP_REMOVED lines=11> */
.L_x_348:
[----:B------:R-:W-:Y:S01]  /*15ef0*/  ULDC UR8, c[0x0][0x8f0] ;  /* 0x00023c0000087ab9 */ /* 0x000fe20000000800 */
[----:B------:R-:W-:Y:S02]  /*15f00*/  LOP3.LUT R12, R12, UR7, RZ, 0xc0, !PT ;  /* 0x000000070c0c7c12 */ /* 0x000fe4000f8ec0ff */
[----:B------:R-:W-:Y:S01]  /*15f10*/  SHF.R.U64 R3, R2, UR8, R3 ;  /* 0x0000000802037c19 */ /* 0x000fe20008001203 */
[----:B------:R-:W-:Y:S01]  /*15f20*/  ULDC UR8, c[0x0][0x8e0] ;  /* 0x0002380000087ab9 */ /* 0x000fe20000000800 */
[----:B------:R-:W-:Y:S02]  /*15f30*/  LOP3.LUT R4, R10, UR4, RZ, 0xc0, !PT ;  /* 0x000000040a047c12 */ /* 0x000fe4000f8ec0ff */
[C---:B------:R-:W-:Y:S01]  /*15f40*/  IADD3 R2, -R3.reuse, RZ, RZ ;  /* 0x000000ff03027210 */ /* 0x040fe20007ffe1ff */
[----:B------:R-:W-:-:S04]  /*15f50*/  IMAD R12, R3, UR5, R12 ;  /* 0x00000005030c7c24 */ /* 0x000fc8000f8e020c */
[----:B------:R-:W-:Y:S01]  /*15f60*/  IMAD R11, R2, UR8, R11 ;  /* 0x00000008020b7c24 */ /* 0x000fe2000f8e020b */
[----:B------:R-:W-:Y:S01]  /*15f70*/  ULDC UR8, c[0x0][0x8b8] ;  /* 0x00022e0000087ab9 */ /* 0x000fe20000000800 */
[----:B------:R-:W-:Y:S01]  /*15f80*/  MOV R2, 0x1 ;  /* 0x0000000100027802 */ /* 0x000fe20000000f00 */
[----:B------:R-:W-:Y:S01]  /*15f90*/  IMAD R7, R12, UR8, R7 ;  /* 0x000000080c077c24 */ /* 0x000fe2000f8e0207 */
[----:B------:R-:W-:Y:S02]  /*15fa0*/  ULDC UR8, c[0x0][0x8a8] ;  /* 0x00022a0000087ab9 */ /* 0x000fe40000000800 */
[----:B------:R-:W-:-:S05]  /*15fb0*/  IMAD R4, R11, UR8, R4 ;  /* 0x000000080b047c24 */ /* 0x000fca000f8e0204 */
[----:B------:R-:W-:Y:S02]  /*15fc0*/  SEL R5, R4, R7, !P4 ;  /* 0x0000000704057207 */ /* 0x000fe40006000000 */
[----:B------:R-:W-:-:S07]  /*15fd0*/  SEL R4, R7, R4, !P4 ;  /* 0x0000000407047207 */ /* 0x000fce0006000000 */
.L_x_346:
[----:B------:R-:W-:Y:S05]  /*15fe0*/  BSYNC B1 ;  /* 0x0000000000017941 */ /* 0x000fea0003800000 */
.L_x_345:
[----:B------:R-:W-:-:S13]  /*15ff0*/  LOP3.LUT P0, RZ, R2, 0xff, RZ, 0xc0, !PT ;  /* 0x000000ff02ff7812 */ /* 0x000fda000780c0ff */
[----:B------:R-:W-:Y:S05]  /*16000*/  @P0 BRA `(.L_x_349) ;  /* 0xfffffff4002c0947 */ /* 0x000fea000383ffff */
[----:B------:R-:W-:Y:S05]  /*16010*/  BSYNC B0 ;  /* 0x0000000000007941 */ /* 0x000fea0003800000 */
.L_x_337:
[----:B------:R-:W-:-:S03]  /*16020*/  UMOV UR8, 0xffffffff ;  /* 0xffffffff00087882 */ /* 0x000fc60000000000 */
[----:B------:R-:W-:Y:S05]  /*16030*/  BRA.DIV UR8, `(.L_x_350) ;  /* 0x0000001208107947 */ /* 0x000fea000b800000 */
[----:B------:R-:W-:-:S13]  /*16040*/  ELECT P0, URZ, PT ;  /* 0x00000000003f782f */ /* 0x000fda0003800000 */
.L_x_396:
[----:B------:R-:W-:Y:S05]  /*16050*/  @!P0 BRA `(.L_x_9) ;  /* 0x0000000000848947 */ /* 0x000fea0003800000 */
[----:B------:R-:W-:-:S04]  /*16060*/  ULOP3.LUT UR8, UR46, 0x2, URZ, 0xfc, !UPT ;  /* 0x000000022e087892 */ /* 0x000fc8000f8efc3f */
[----:B------:R-:W-:-:S06]  /*16070*/  UISETP.NE.AND UP0, UPT, UR8, 0x3, UPT ;  /* 0x000000030800788c */ /* 0x000fcc000bf05270 */
[----:B------:R-:W-:-:S13]  /*16080*/  PLOP3.LUT P0, PT, PT, PT, UP0, 0x80, 0x0 ;  /* 0x000000000000781c */ /* 0x000fda0003f0f008 */
[----:B------:R-:W-:Y:S05]  /*16090*/  @!P0 BRA `(.L_x_351) ;  /* 0x0000000000048947 */ /* 0x000fea0003800000 */
[----:B------:R-:W-:Y:S01]  /*160a0*/  BPT.TRAP 0x1 ;  /* 0x000000040000795c */ /* 0x000fe20000300000 */
.L_x_351:
[----:B------:R-:W1:Y:S01]  /*160b0*/  S2R R3, SR_CgaCtaId ;  /* 0x0000000000037919 */ /* 0x000e620000008800 */
[----:B------:R-:W-:-:S04]  /*160c0*/  MOV R2, 0x400 ;  /* 0x0000040000027802 */ /* 0x000fc80000000f00 */
[----:B-1----:R-:W-:Y:S02]  /*160d0*/  LEA R3, R3, R2, 0x18 ;  /* 0x0000000203037211 */ /* 0x002fe400078ec0ff */
[----:B------:R-:W-:-:S03]  /*160e0*/  SHF.L.U32 R2, R0, 0x1f, RZ ;  /* 0x0000001f00027819 */ /* 0x000fc600000006ff */
[----:B------:R-:W-:-:S05]  /*160f0*/  VIADD R3, R3, 0x18 ;  /* 0x0000001803037836 */ /* 0x000fca0000000000 */
[----:B------:R-:W-:-:S04]  /*16100*/  LEA R5, R6, R3, 0x3 ;  /* 0x0000000306057211 */ /* 0x000fc800078e18ff */
[----:B------:R-:W1:Y:S02]  /*16110*/  SYNCS.PHASECHK.TRANS64.TRYWAIT P0, [R5+URZ], R2 ;  /* 0x00000002050075a7 */ /* 0x000e64000800017f */
[----:B-1----:R-:W-:Y:S05]  /*16120*/  @!P0 BRA `(.L_x_352) ;  /* 0x0000000c00f88947 */ /* 0x002fea0003800000 */
.L_x_397:
[----:B------:R-:W-:-:S04]  /*16130*/  IADD3 R6, R6, 0x1, RZ ;  /* 0x0000000106067810 */ /* 0x000fc80007ffe0ff */
[----:B------:R-:W-:-:S04]  /*16140*/  ISETP.NE.AND P0, PT, R6, 0x3, PT ;  /* 0x000000030600780c */ /* 0x000fc80003f05270 */
[----:B-1----:R-:W-:Y:S02]  /*16150*/  SEL R5, RZ, 0x1, P0 ;  /* 0x00000001ff057807 */ /* 0x002fe40000000000 */
[----:B------:R-:W-:Y:S02]  /*16160*/  SEL R6, R6, RZ, P0 ;  /* 0x000000ff06067207 */ /* 0x000fe40000000000 */
[----:B------:R-:W-:-:S03]  /*16170*/  LOP3.LUT R5, R0, R5, RZ, 0x3c, !PT ;  /* 0x0000000500057212 */ /* 0x000fc600078e3cff */
[----:B------:R-:W-:Y:S01]  /*16180*/  IMAD R7, R6, 0x8, R3 ;  /* 0x0000000806077824 */ /* 0x000fe200078e0203 */
[----:B------:R-:W-:-:S04]  /*16190*/  SHF.L.U32 R0, R5, 0x1f, RZ ;  /* 0x0000001f05007819 */ /* 0x000fc800000006ff */
[----:B------:R-:W1:Y:S02]  /*161a0*/  SYNCS.PHASECHK.TRANS64.TRYWAIT P0, [R7+URZ], R0 ;  /* 0x00000000070075a7 */ /* 0x000e64000800017f */
[----:B-1----:R-:W-:Y:S05]  /*161b0*/  @!P0 BRA `(.L_x_353) ;  /* 0x0000000c00e88947 */ /* 0x002fea0003800000 */
.L_x_398:
[----:B-1----:R-:W-:-:S04]  /*161c0*/  IADD3 R0, R6, 0x1, RZ ;  /* 0x0000000106007810 */ /* 0x002fc80007ffe0ff */
[----:B------:R-:W-:-:S04]  /*161d0*/  ISETP.NE.AND P0, PT, R0, 0x3, PT ;  /* 0x000000030000780c */ /* 0x000fc80003f05270 */
[----:B------:R-:W-:Y:S02]  /*161e0*/  SEL R2, RZ, 0x1, P0 ;  /* 0x00000001ff027807 */ /* 0x000fe40000000000 */
[----:B------:R-:W-:Y:S02]  /*161f0*/  SEL R0, R0, RZ, P0 ;  /* 0x000000ff00007207 */ /* 0x000fe40000000000 */
[----:B------:R-:W-:Y:S02]  /*16200*/  LOP3.LUT R2, R5, R2, RZ, 0x3c, !PT ;  /* 0x0000000205027212 */ /* 0x000fe400078e3cff */
[----:B------:R-:W-:Y:S02]  /*16210*/  LEA R3, R0, R3, 0x3 ;  /* 0x0000000300037211 */ /* 0x000fe400078e18ff */
[----:B------:R-:W-:-:S07]  /*16220*/  SHF.L.U32 R0, R2, 0x1f, RZ ;  /* 0x0000001f02007819 */ /* 0x000fce00000006ff */
.L_x_354:
[----:B-1----:R1:W2:Y:S02]  /*16230*/  SYNCS.PHASECHK.TRANS64.TRYWAIT P0, [R3+URZ], R0 ;  /* 0x00000000030075a7 */ /* 0x0022a4000800017f */
[----:B--2---:R-:W-:Y:S05]  /*16240*/  @!P0 NANOSLEEP.SYNCS 0x989680 ;  /* 0x009896800000895d */ /* 0x004fea0003900000 */
[----:B------:R-:W2:Y:S02]  /*16250*/  @!P0 SYNCS.PHASECHK.TRANS64 P0, [R3+URZ], R0 ;  /* 0x00000000030085a7 */ /* 0x000ea4000800007f */
[----:B--2---:R-:W-:Y:S05]  /*16260*/  @!P0 BRA `(.L_x_354) ;  /* 0xfffffffc00f08947 */ /* 0x004fea000383ffff */
.L_x_9:
[----:B------:R-:W-:Y:S05]  /*16270*/  BSYNC B6 ;  /* 0x0000000000067941 */ /* 0x000fea0003800000 */
.L_x_7:
[----:B------:R-:W-:Y:S05]  /*16280*/  EXIT ;  /* 0x000000000000794d */ /* 0x000fea0003800000 */
.L_x_22:
[----:B--2---:R2:W3:Y:S02]  /*16290*/  SYNCS.PHASECHK.TRANS64.TRYWAIT P1, [R3+URZ], R0 ;  /* 0x00000000030075a7 */ /* 0x0044e4000802017f */
[----:B---3--:R-:W-:Y:S05]  /*162a0*/  @!P1 NANOSLEEP.SYNCS 0x989680 ;  /* 0x009896800000995d */ /* 0x008fea0003900000 */
[----:B------:R-:W3:Y:S02]  /*162b0*/  @!P1 SYNCS.PHASECHK.TRANS64 P1, [R3+URZ], R0 ;  /* 0x00000000030095a7 */ /* 0x000ee4000802007f */
[----:B---3--:R-:W-:Y:S05]  /*162c0*/  @!P1 BRA `(.L_x_22) ;  /* 0xfffffffc00f09947 */ /* 0x008fea000383ffff */
[----:B------:R-:W-:Y:S05]  /*162d0*/  BRA `(.L_x_21) ;  /* 0xfffffeb400647947 */ /* 0x000fea000383ffff */
.L_x_27:
[----:B--2---:R-:W-:-:S04]  /*162e0*/  IMAD.U32 R2, RZ, RZ, UR4 ;  /* 0x00000004ff027e24 */ /* 0x004fc8000f8e00ff */
[----:B------:R2:W3:Y:S03]  /*162f0*/  SYNCS.PHASECHK.TRANS64.TRYWAIT P1, [R2+URZ], R0 ;  /* 0x00000000020075a7 */ /* 0x0004e6000802017f */
[----:B---3--:R-:W-:Y:S05]  /*16300*/  @!P1 NANOSLEEP.SYNCS 0x989680 ;  /* 0x009896800000995d */ /* 0x008fea0003900000 */
[----:B------:R-:W3:Y:S02]  /*16310*/  @!P1 SYNCS.PHASECHK.TRANS64 P1, [R2+URZ], R0 ;  /* 0x00000000020095a7 */ /* 0x000ee4000802007f */
[----:B---3--:R-:W-:Y:S05]  /*16320*/  @!P1 BRA `(.L_x_27) ;  /* 0xfffffffc00ec9947 */ /* 0x008fea000383ffff */
[----:B------:R-:W-:Y:S05]  /*16330*/  BRA `(.L_x_26) ;  /* 0xfffffeec00307947 */ /* 0x000fea000383ffff */
.L_x_50:
[----:B-1----:R-:W-:-:S04]  /*16340*/  MOV R4, UR50 ;  /* 0x0000003200047c02 */ /* 0x002fc80008000f00 */
[----:B------:R1:W2:Y:S03]  /*16350*/  SYNCS.PHASECHK.TRANS64.TRYWAIT P1, [R4+URZ+0x30], R3 ;  /* 0x00003003040075a7 */ /* 0x0002a6000802017f */
[----:B--2---:R-:W-:Y:S05]  /*16360*/  @!P1 NANOSLEEP.SYNCS 0x989680 ;  /* 0x009896800000995d */ /* 0x004fea0003900000 */
[----:B------:R-:W2:Y:S02]  /*16370*/  @!P1 SYNCS.PHASECHK.TRANS64 P1, [R4+URZ+0x30], R3 ;  /* 0x00003003040095a7 */ /* 0x000ea4000802007f */
[----:B--2---:R-:W-:Y:S05]  /*16380*/  @!P1 BRA `(.L_x_50) ;  /* 0xfffffffc00ec9947 */ /* 0x004fea000383ffff */
[----:B------:R-:W-:Y:S05]  /*16390*/  BRA `(.L_x_355) ;  /* 0xffffff3c00547947 */ /* 0x000fea000383ffff */
.L_x_61:
[----:B-1----:R1:W2:Y:S02]  /*163a0*/  SYNCS.PHASECHK.TRANS64.TRYWAIT P3, [R13+URZ+0x30], R20 ;  /* 0x000030140d0075a7 */ /* 0x0022a4000806017f */
[----:B--2---:R-:W-:Y:S05]  /*163b0*/  @!P3 NANOSLEEP.SYNCS 0x989680 ;  /* 0x009896800000b95d */ /* 0x004fea0003900000 */
[----:B------:R-:W2:Y:S02]  /*163c0*/  @!P3 SYNCS.PHASECHK.TRANS64 P3, [R13+URZ+0x30], R20 ;  /* 0x000030140d00b5a7 */ /* 0x000ea4000806007f */
[----:B--2---:R-:W-:Y:S05]  /*163d0*/  @!P3 BRA `(.L_x_61) ;  /* 0xfffffffc00f0b947 */ /* 0x004fea000383ffff */
[----:B------:R-:W-:Y:S05]  /*163e0*/  BRA `(.L_x_356) ;  /* 0xffffff4400c07947 */ /* 0x000fea000383ffff */
.L_x_71:
[----:B-1----:R1:W2:Y:S02]  /*163f0*/  SYNCS.PHASECHK.TRANS64.TRYWAIT P3, [R13+URZ+0x30], R20 ;  /* 0x000030140d0075a7 */ /* 0x0022a4000806017f */
[----:B--2---:R-:W-:Y:S05]  /*16400*/  @!P3 NANOSLEEP.SYNCS 0x989680 ;  /* 0x009896800000b95d */ /* 0x004fea0003900000 */
[----:B------:R-:W2:Y:S02]  /*16410*/  @!P3 SYNCS.PHASECHK.TRANS64 P3, [R13+URZ+0x30], R20 ;  /* 0x000030140d00b5a7 */ /* 0x000ea4000806007f */
[----:B--2---:R-:W-:Y:S05]  /*16420*/  @!P3 BRA `(.L_x_71) ;  /* 0xfffffffc00f0b947 */ /* 0x004fea000383ffff */
[----:B------:R-:W-:Y:S05]  /*16430*/  BRA `(.L_x_357) ;  /* 0xffffff4c00787947 */ /* 0x000fea000383ffff */
.L_x_81:
[----:B-1----:R1:W2:Y:S02]  /*16440*/  SYNCS.PHASECHK.TRANS64.TRYWAIT P3, [R20+URZ+0x30], R21 ;  /* 0x00003015140075a7 */ /* 0x0022a4000806017f */
[----:B--2---:R-:W-:Y:S05]  /*16450*/  @!P3 NANOSLEEP.SYNCS 0x989680 ;  /* 0x009896800000b95d */ /* 0x004fea0003900000 */
[----:B------:R-:W2:Y:S02]  /*16460*/  @!P3 SYNCS.PHASECHK.TRANS64 P3, [R20+URZ+0x30], R21 ;  /* 0x000030151400b5a7 */ /* 0x000ea4000806007f */
[----:B--2---:R-:W-:Y:S05]  /*16470*/  @!P3 BRA `(.L_x_81) ;  /* 0xfffffffc00f0b947 */ /* 0x004fea000383ffff */
[----:B------:R-:W-:Y:S05]  /*16480*/  BRA `(.L_x_358) ;  /* 0xffffff5400787947 */ /* 0x000fea000383ffff */
.L_x_91:
[----:B-1----:R1:W2:Y:S02]  /*16490*/  SYNCS.PHASECHK.TRANS64.TRYWAIT P3, [R20+URZ+0x30], R21 ;  /* 0x00003015140075a7 */ /* 0x0022a4000806017f */
[----:B--2---:R-:W-:Y:S05]  /*164a0*/  @!P3 NANOSLEEP.SYNCS 0x989680 ;  /* 0x009896800000b95d */ /* 0x004fea0003900000 */
[----:B------:R-:W2:Y:S02]  /*164b0*/  @!P3 SYNCS.PHASECHK.TRANS64 P3, [R20+URZ+0x30], R21 ;  /* 0x000030151400b5a7 */ /* 0x000ea4000806007f */
[----:B--2---:R-:W-:Y:S05]  /*164c0*/  @!P3 BRA `(.L_x_91) ;  /* 0xfffffffc00f0b947 */ /* 0x004fea000383ffff */
[----:B------:R-:W-:Y:S05]  /*164d0*/  BRA `(.L_x_359) ;  /* 0xffffff5c003c7947 */ /* 0x000fea000383ffff */
.L_x_101:
[----:B-1----:R1:W2:Y:S02]  /*164e0*/  SYNCS.PHASECHK.TRANS64.TRYWAIT P3, [R20+URZ+0x30], R21 ;  /* 0x00003015140075a7 */ /* 0x0022a4000806017f */
[----:B--2---:R-:W-:Y:S05]  /*164f0*/  @!P3 NANOSLEEP.SYNCS 0x989680 ;  /* 0x009896800000b95d */ /* 0x004fea0003900000 */
[----:B------:R-:W2:Y:S02]  /*16500*/  @!P3 SYNCS.PHASECHK.TRANS64 P3, [R20+URZ+0x30], R21 ;  /* 0x000030151400b5a7 */ /* 0x000ea4000806007f */
[----:B--2---:R-:W-:Y:S05]  /*16510*/  @!P3 BRA `(.L_x_101) ;  /* 0xfffffffc00f0b947 */ /* 0x004fea000383ffff */
[----:B------:R-:W-:Y:S05]  /*16520*/  BRA `(.L_x_360) ;  /* 0xffffff6400407947 */ /* 0x000fea000383ffff */
.L_x_111:
[----:B-1----:R1:W2:Y:S02]  /*16530*/  SYNCS.PHASECHK.TRANS64.TRYWAIT P3, [R20+URZ+0x30], R21 ;  /* 0x00003015140075a7 */ /* 0x0022a4000806017f */
[----:B--2---:R-:W-:Y:S05]  /*16540*/  @!P3 NANOSLEEP.SYNCS 0x989680 ;  /* 0x009896800000b95d */ /* 0x004fea0003900000 */
[----:B------:R-:W2:Y:S02]  /*16550*/  @!P3 SYNCS.PHASECHK.TRANS64 P3, [R20+URZ+0x30], R21 ;  /* 0x000030151400b5a7 */ /* 0x000ea4000806007f */
[----:B--2---:R-:W-:Y:S05]  /*16560*/  @!P3 BRA `(.L_x_111) ;  /* 0xfffffffc00f0b947 */ /* 0x004fea000383ffff */
[----:B------:R-:W-:Y:S05]  /*16570*/  BRA `(.L_x_361) ;  /* 0xffffff6800fc7947 */ /* 0x000fea000383ffff */
.L_x_121:
[----:B-1----:R1:W2:Y:S02]  /*16580*/  SYNCS.PHASECHK.TRANS64.TRYWAIT P3, [R20+URZ+0x30], R21 ;  /* 0x00003015140075a7 */ /* 0x0022a4000806017f */
[----:B--2---:R-:W-:Y:S05]  /*16590*/  @!P3 NANOSLEEP.SYNCS 0x989680 ;  /* 0x009896800000b95d */ /* 0x004fea0003900000 */
[----:B------:R-:W2:Y:S02]  /*165a0*/  @!P3 SYNCS.PHASECHK.TRANS64 P3, [R20+URZ+0x30], R21 ;  /* 0x000030151400b5a7 */ /* 0x000ea4000806007f */
[----:B--2---:R-:W-:Y:S05]  /*165b0*/  @!P3 BRA `(.L_x_121) ;  /* 0xfffffffc00f0b947 */ /* 0x004fea000383ffff */
[----:B------:R-:W-:Y:S05]  /*165c0*/  BRA `(.L_x_362) ;  /* 0xffffff7000f87947 */ /* 0x000fea000383ffff */
.L_x_131:
[----:B-1----:R1:W2:Y:S02]  /*165d0*/  SYNCS.PHASECHK.TRANS64.TRYWAIT P3, [R20+URZ+0x30], R21 ;  /* 0x00003015140075a7 */ /* 0x0022a4000806017f */
[----:B--2---:R-:W-:Y:S05]  /*165e0*/  @!P3 NANOSLEEP.SYNCS 0x989680 ;  /* 0x009896800000b95d */ /* 0x004fea0003900000 */
[----:B------:R-:W2:Y:S02]  /*165f0*/  @!P3 SYNCS.PHASECHK.TRANS64 P3, [R20+URZ+0x30], R21 ;  /* 0x000030151400b5a7 */ /* 0x000ea4000806007f */
[----:B--2---:R-:W-:Y:S05]  /*16600*/  @!P3 BRA `(.L_x_131) ;  /* 0xfffffffc00f0b947 */ /* 0x004fea000383ffff */
[----:B------:R-:W-:Y:S05]  /*16610*/  BRA `(.L_x_363) ;  /* 0xffffff7800b47947 */ /* 0x000fea000383ffff */
.L_x_141:
[----:B-1----:R1:W2:Y:S02]  /*16620*/  SYNCS.PHASECHK.TRANS64.TRYWAIT P3, [R20+URZ+0x30], R21 ;  /* 0x00003015140075a7 */ /* 0x0022a4000806017f */
[----:B--2---:R-:W-:Y:S05]  /*16630*/  @!P3 NANOSLEEP.SYNCS 0x989680 ;  /* 0x009896800000b95d */ /* 0x004fea0003900000 */
[----:B------:R-:W2:Y:S02]  /*16640*/  @!P3 SYNCS.PHASECHK.TRANS64 P3, [R20+URZ+0x30], R21 ;  /* 0x000030151400b5a7 */ /* 0x000ea4000806007f */
[----:B--2---:R-:W-:Y:S05]  /*16650*/  @!P3 BRA `(.L_x_141) ;  /* 0xfffffffc00f0b947 */ /* 0x004fea000383ffff */
[----:B------:R-:W-:Y:S05]  /*16660*/  BRA `(.L_x_364) ;  /* 0xffffff8000b07947 */ /* 0x000fea000383ffff */
.L_x_151:
[----:B-1----:R1:W2:Y:S02]  /*16670*/  SYNCS.PHASECHK.TRANS64.TRYWAIT P3, [R20+URZ+0x30], R21 ;  /* 0x00003015140075a7 */ /* 0x0022a4000806017f */
[----:B--2---:R-:W-:Y:S05]  /*16680*/  @!P3 NANOSLEEP.SYNCS 0x989680 ;  /* 0x009896800000b95d */ /* 0x004fea0003900000 */
[----:B------:R-:W2:Y:S02]  /*16690*/  @!P3 SYNCS.PHASECHK.TRANS64 P3, [R20+URZ+0x30], R21 ;  /* 0x000030151400b5a7 */ /* 0x000ea4000806007f */
[----:B--2---:R-:W-:Y:S05]  /*166a0*/  @!P3 BRA `(.L_x_151) ;  /* 0xfffffffc00f0b947 */ /* 0x004fea000383ffff */
[----:B------:R-:W-:Y:S05]  /*166b0*/  BRA `(.L_x_365) ;  /* 0xffffff88006c7947 */ /* 0x000fea000383ffff */
.L_x_161:
[----:B-1----:R1:W2:Y:S02]  /*166c0*/  SYNCS.PHASECHK.TRANS64.TRYWAIT P3, [R20+URZ+0x30], R21 ;  /* 0x00003015140075a7 */ /* 0x0022a4000806017f */
[----:B--2---:R-:W-:Y:S05]  /*166d0*/  @!P3 NANOSLEEP.SYNCS 0x989680 ;  /* 0x009896800000b95d */ /* 0x004fea0003900000 */
[----:B------:R-:W2:Y:S02]  /*166e0*/  @!P3 SYNCS.PHASECHK.TRANS64 P3, [R20+URZ+0x30], R21 ;  /* 0x000030151400b5a7 */ /* 0x000ea4000806007f */
[----:B--2---:R-:W-:Y:S05]  /*166f0*/  @!P3 BRA `(.L_x_161) ;  /* 0xfffffffc00f0b947 */ /* 0x004fea000383ffff */
[----:B------:R-:W-:Y:S05]  /*16700*/  BRA `(.L_x_366) ;  /* 0xffffff9000687947 */ /* 0x000fea000383ffff */
.L_x_171:
[----:B-1----:R1:W2:Y:S02]  /*16710*/  SYNCS.PHASECHK.TRANS64.TRYWAIT P3, [R20+URZ+0x30], R21 ;  /* 0x00003015140075a7 */ /* 0x0022a4000806017f */
[----:B--2---:R-:W-:Y:S05]  /*16720*/  @!P3 NANOSLEEP.SYNCS 0x989680 ;  /* 0x009896800000b95d */ /* 0x004fea0003900000 */
[----:B------:R-:W2:Y:S02]  /*16730*/  @!P3 SYNCS.PHASECHK.TRANS64 P3, [R20+URZ+0x30], R21 ;  /* 0x000030151400b5a7 */ /* 0x000ea4000806007f */
[----:B--2---:R-:W-:Y:S05]  /*16740*/  @!P3 BRA `(.L_x_171) ;  /* 0xfffffffc00f0b947 */ /* 0x004fea000383ffff */
[----:B------:R-:W-:Y:S05]  /*16750*/  BRA `(.L_x_367) ;  /* 0xffffff9800247947 */ /* 0x000fea000383ffff */
.L_x_181:
[----:B--2---:R2:W3:Y:S02]  /*16760*/  SYNCS.PHASECHK.TRANS64.TRYWAIT P3, [R20+URZ+0x30], R21 ;  /* 0x00003015140075a7 */ /* 0x0044e4000806017f */
[----:B---3--:R-:W-:Y:S05]  /*16770*/  @!P3 NANOSLEEP.SYNCS 0x989680 ;  /* 0x009896800000b95d */ /* 0x008fea0003900000 */
[----:B------:R-:W3:Y:S02]  /*16780*/  @!P3 SYNCS.PHASECHK.TRANS64 P3, [R20+URZ+0x30], R21 ;  /* 0x000030151400b5a7 */ /* 0x000ee4000806007f */
[----:B---3--:R-:W-:Y:S05]  /*16790*/  @!P3 BRA `(.L_x_181) ;  /* 0xfffffffc00f0b947 */ /* 0x008fea000383ffff */
[----:B------:R-:W-:Y:S05]  /*167a0*/  BRA `(.L_x_368) ;  /* 0xffffffa000207947 */ /* 0x000fea000383ffff */
.L_x_191:
[----:B--2---:R2:W3:Y:S02]  /*167b0*/  SYNCS.PHASECHK.TRANS64.TRYWAIT P3, [R20+URZ+0x30], R21 ;  /* 0x00003015140075a7 */ /* 0x0044e4000806017f */
[----:B---3--:R-:W-:Y:S05]  /*167c0*/  @!P3 NANOSLEEP.SYNCS 0x989680 ;  /* 0x009896800000b95d */ /* 0x008fea0003900000 */
[----:B------:R-:W3:Y:S02]  /*167d0*/  @!P3 SYNCS.PHASECHK.TRANS64 P3, [R20+URZ+0x30], R21 ;  /* 0x000030151400b5a7 */ /* 0x000ee4000806007f */
[----:B---3--:R-:W-:Y:S05]  /*167e0*/  @!P3 BRA `(.L_x_191) ;  /* 0xfffffffc00f0b947 */ /* 0x008fea000383ffff */
[----:B------:R-:W-:Y:S05]  /*167f0*/  BRA `(.L_x_369) ;  /* 0xffffffa400dc7947 */ /* 0x000fea000383ffff */
.L_x_201:
[----:B--2---:R2:W3:Y:S02]  /*16800*/  SYNCS.PHASECHK.TRANS64.TRYWAIT P3, [R14+URZ+0x30], R13 ;  /* 0x0000300d0e0075a7 */ /* 0x0044e4000806017f */
[----:B---3--:R-:W-:Y:S05]  /*16810*/  @!P3 NANOSLEEP.SYNCS 0x989680 ;  /* 0x009896800000b95d */ /* 0x008fea0003900000 */
[----:B------:R-:W3:Y:S02]  /*16820*/  @!P3 SYNCS.PHASECHK.TRANS64 P3, [R14+URZ+0x30], R13 ;  /* 0x0000300d0e00b5a7 */ /* 0x000ee4000806007f */
[----:B---3--:R-:W-:Y:S05]  /*16830*/  @!P3 BRA `(.L_x_201) ;  /* 0xfffffffc00f0b947 */ /* 0x008fea000383ffff */
[----:B------:R-:W-:Y:S05]  /*16840*/  BRA `(.L_x_370) ;  /* 0xffffffac00d87947 */ /* 0x000fea000383ffff */
.L_x_221:
[----:B-1----:R-:W-:-:S04]  /*16850*/  MOV R7, UR4 ;  /* 0x0000000400077c02 */ /* 0x002fc80008000f00 */
[----:B------:R1:W2:Y:S03]  /*16860*/  SYNCS.PHASECHK.TRANS64.TRYWAIT P0, [R7+URZ+0x78], R0 ;  /* 0x00007800070075a7 */ /* 0x0002a6000800017f */
[----:B--2---:R-:W-:Y:S05]  /*16870*/  @!P0 NANOSLEEP.SYNCS 0x989680 ;  /* 0x009896800000895d */ /* 0x004fea0003900000 */
[----:B------:R-:W2:Y:S02]  /*16880*/  @!P0 SYNCS.PHASECHK.TRANS64 P0, [R7+URZ+0x78], R0 ;  /* 0x00007800070085a7 */ /* 0x000ea4000800007f */
[----:B--2---:R-:W-:Y:S05]  /*16890*/  @!P0 BRA `(.L_x_221) ;  /* 0xfffffffc00ec8947 */ /* 0x004fea000383ffff */
[----:B------:R-:W-:Y:S05]  /*168a0*/  BRA `(.L_x_220) ;  /* 0xffffffc4009c7947 */ /* 0x000fea000383ffff */
.L_x_230:
[----:B-1--4-:R-:W-:-:S04]  /*168b0*/  IMAD.U32 R3, RZ, RZ, UR13 ;  /* 0x0000000dff037e24 */ /* 0x012fc8000f8e00ff */
[----:B------:R1:W2:Y:S03]  /*168c0*/  SYNCS.PHASECHK.TRANS64.TRYWAIT P2, [R3+URZ+0x50], R0 ;  /* 0x00005000030075a7 */ /* 0x0002a6000804017f */
[----:B--2---:R-:W-:Y:S05]  /*168d0*/  @!P2 NANOSLEEP.SYNCS 0x989680 ;  /* 0x009896800000a95d */ /* 0x004fea0003900000 */
[----:B------:R-:W2:Y:S02]  /*168e0*/  @!P2 SYNCS.PHASECHK.TRANS64 P2, [R3+URZ+0x50], R0 ;  /* 0x000050000300a5a7 */ /* 0x000ea4000804007f */
[----:B--2---:R-:W-:Y:S05]  /*168f0*/  @!P2 BRA `(.L_x_230) ;  /* 0xfffffffc00eca947 */ /* 0x004fea000383ffff */
[----:B------:R-:W-:Y:S05]  /*16900*/  BRA `(.L_x_371) ;  /* 0xffffffc800847947 */ /* 0x000fea000383ffff */
.L_x_236:
[----:B-1--4-:R-:W-:-:S04]  /*16910*/  MOV R3, UR13 ;  /* 0x0000000d00037c02 */ /* 0x012fc80008000f00 */
[----:B------:R1:W3:Y:S03]  /*16920*/  SYNCS.PHASECHK.TRANS64.TRYWAIT P2, [R3+URZ+0x58], R0 ;  /* 0x00005800030075a7 */ /* 0x0002e6000804017f */
[----:B---3--:R-:W-:Y:S05]  /*16930*/  @!P2 NANOSLEEP.SYNCS 0x989680 ;  /* 0x009896800000a95d */ /* 0x008fea0003900000 */
[----:B------:R-:W3:Y:S02]  /*16940*/  @!P2 SYNCS.PHASECHK.TRANS64 P2, [R3+URZ+0x58], R0 ;  /* 0x000058000300a5a7 */ /* 0x000ee4000804007f */
[----:B---3--:R-:W-:Y:S05]  /*16950*/  @!P2 BRA `(.L_x_236) ;  /* 0xfffffffc00eca947 */ /* 0x008fea000383ffff */
[----:B------:R-:W-:Y:S05]  /*16960*/  BRA `(.L_x_372) ;  /* 0xffffffc800cc7947 */ /* 0x000fea000383ffff */
.L_x_242:
[----:B-1--4-:R-:W-:-:S04]  /*16970*/  MOV R3, UR13 ;  /* 0x0000000d00037c02 */ /* 0x012fc80008000f00 */
[----:B------:R1:W4:Y:S03]  /*16980*/  SYNCS.PHASECHK.TRANS64.TRYWAIT P2, [R3+URZ+0x60], R0 ;  /* 0x00006000030075a7 */ /* 0x000326000804017f */
[----:B----4-:R-:W-:Y:S05]  /*16990*/  @!P2 NANOSLEEP.SYNCS 0x989680 ;  /* 0x009896800000a95d */ /* 0x010fea0003900000 */
[----:B------:R-:W4:Y:S02]  /*169a0*/  @!P2 SYNCS.PHASECHK.TRANS64 P2, [R3+URZ+0x60], R0 ;  /* 0x000060000300a5a7 */ /* 0x000f24000804007f */
[----:B----4-:R-:W-:Y:S05]  /*169b0*/  @!P2 BRA `(.L_x_242) ;  /* 0xfffffffc00eca947 */ /* 0x010fea000383ffff */
[----:B------:R-:W-:Y:S05]  /*169c0*/  BRA `(.L_x_373) ;  /* 0xffffffcc00207947 */ /* 0x000fea000383ffff */
.L_x_248:
[----:B-1--4-:R-:W-:-:S04]  /*169d0*/  IMAD.U32 R3, RZ, RZ, UR13 ;  /* 0x0000000dff037e24 */ /* 0x012fc8000f8e00ff */
[----:B------:R1:W4:Y:S03]  /*169e0*/  SYNCS.PHASECHK.TRANS64.TRYWAIT P2, [R3+URZ+0x68], R0 ;  /* 0x00006800030075a7 */ /* 0x000326000804017f */
[----:B----4-:R-:W-:Y:S05]  /*169f0*/  @!P2 NANOSLEEP.SYNCS 0x989680 ;  /* 0x009896800000a95d */ /* 0x010fea0003900000 */
[----:B------:R-:W4:Y:S02]  /*16a00*/  @!P2 SYNCS.PHASECHK.TRANS64 P2, [R3+URZ+0x68], R0 ;  /* 0x000068000300a5a7 */ /* 0x000f24000804007f */
[----:B----4-:R-:W-:Y:S05]  /*16a10*/  @!P2 BRA `(.L_x_248) ;  /* 0xfffffffc00eca947 */ /* 0x010fea000383ffff */
[----:B------:R-:W-:Y:S05]  /*16a20*/  BRA `(.L_x_374) ;  /* 0xffffffcc006c7947 */ /* 0x000fea000383ffff */
.L_x_254:
[----:B-1----:R-:W-:-:S04]  /*16a30*/  MOV R3, UR13 ;  /* 0x0000000d00037c02 */ /* 0x002fc80008000f00 */
[----:B------:R1:W2:Y:S03]  /*16a40*/  SYNCS.PHASECHK.TRANS64.TRYWAIT P2, [R3+URZ+0x50], R2 ;  /* 0x00005002030075a7 */ /* 0x0002a6000804017f */
[----:B--2---:R-:W-:Y:S05]  /*16a50*/  @!P2 NANOSLEEP.SYNCS 0x989680 ;  /* 0x009896800000a95d */ /* 0x004fea0003900000 */
[----:B------:R-:W2:Y:S02]  /*16a60*/  @!P2 SYNCS.PHASECHK.TRANS64 P2, [R3+URZ+0x50], R2 ;  /* 0x000050020300a5a7 */ /* 0x000ea4000804007f */
[----:B--2---:R-:W-:Y:S05]  /*16a70*/  @!P2 BRA `(.L_x_254) ;  /* 0xfffffffc00eca947 */ /* 0x004fea000383ffff */
[----:B------:R-:W-:Y:S05]  /*16a80*/  BRA `(.L_x_375) ;  /* 0xffffffcc00c07947 */ /* 0x000fea000383ffff */
.L_x_260:
[----:B-12---:R-:W-:-:S04]  /*16a90*/  MOV R3, UR13 ;  /* 0x0000000d00037c02 */ /* 0x006fc80008000f00 */
[----:B------:R1:W2:Y:S03]  /*16aa0*/  SYNCS.PHASECHK.TRANS64.TRYWAIT P2, [R3+URZ+0x58], R2 ;  /* 0x00005802030075a7 */ /* 0x0002a6000804017f */
[----:B--2---:R-:W-:Y:S05]  /*16ab0*/  @!P2 NANOSLEEP.SYNCS 0x989680 ;  /* 0x009896800000a95d */ /* 0x004fea0003900000 */
[----:B------:R-:W2:Y:S02]  /*16ac0*/  @!P2 SYNCS.PHASECHK.TRANS64 P2, [R3+URZ+0x58], R2 ;  /* 0x000058020300a5a7 */ /* 0x000ea4000804007f */
[----:B--2---:R-:W-:Y:S05]  /*16ad0*/  @!P2 BRA `(.L_x_260) ;  /* 0xfffffffc00eca947 */ /* 0x004fea000383ffff */
[----:B------:R-:W-:Y:S05]  /*16ae0*/  BRA `(.L_x_376) ;  /* 0xffffffd000007947 */ /* 0x000fea000383ffff */
.L_x_266:
[----:B-123--:R-:W-:-:S04]  /*16af0*/  IMAD.U32 R3, RZ, RZ, UR13 ;  /* 0x0000000dff037e24 */ /* 0x00efc8000f8e00ff */
[----:B------:R1:W2:Y:S03]  /*16b00*/  SYNCS.PHASECHK.TRANS64.TRYWAIT P2, [R3+URZ+0x60], R2 ;  /* 0x00006002030075a7 */ /* 0x0002a6000804017f */
[----:B--2---:R-:W-:Y:S05]  /*16b10*/  @!P2 NANOSLEEP.SYNCS 0x989680 ;  /* 0x009896800000a95d */ /* 0x004fea0003900000 */
[----:B------:R-:W2:Y:S02]  /*16b20*/  @!P2 SYNCS.PHASECHK.TRANS64 P2, [R3+URZ+0x60], R2 ;  /* 0x000060020300a5a7 */ /* 0x000ea4000804007f */
[----:B--2---:R-:W-:Y:S05]  /*16b30*/  @!P2 BRA `(.L_x_266) ;  /* 0xfffffffc00eca947 */ /* 0x004fea000383ffff */
[----:B------:R-:W-:Y:S05]  /*16b40*/  BRA `(.L_x_377) ;  /* 0xffffffd000487947 */ /* 0x000fea000383ffff */
.L_x_272:
[----:B-1234-:R-:W-:-:S04]  /*16b50*/  MOV R3, UR13 ;  /* 0x0000000d00037c02 */ /* 0x01efc80008000f00 */
[----:B------:R1:W2:Y:S03]  /*16b60*/  SYNCS.PHASECHK.TRANS64.TRYWAIT P2, [R3+URZ+0x68], R2 ;  /* 0x00006802030075a7 */ /* 0x0002a6000804017f */
[----:B--2---:R-:W-:Y:S05]  /*16b70*/  @!P2 NANOSLEEP.SYNCS 0x989680 ;  /* 0x009896800000a95d */ /* 0x004fea0003900000 */
[----:B------:R-:W2:Y:S02]  /*16b80*/  @!P2 SYNCS.PHASECHK.TRANS64 P2, [R3+URZ+0x68], R2 ;  /* 0x000068020300a5a7 */ /* 0x000ea4000804007f */
[----:B--2---:R-:W-:Y:S05]  /*16b90*/  @!P2 BRA `(.L_x_272) ;  /* 0xfffffffc00eca947 */ /* 0x004fea000383ffff */
[----:B------:R-:W-:Y:S05]  /*16ba0*/  BRA `(.L_x_378) ;  /* 0xffffffd000887947 */ /* 0x000fea000383ffff */
.L_x_278:
[----:B-1234-:R-:W-:-:S04]  /*16bb0*/  MOV R3, UR13 ;  /* 0x0000000d00037c02 */ /* 0x01efc80008000f00 */
[----:B------:R1:W2:Y:S03]  /*16bc0*/  SYNCS.PHASECHK.TRANS64.TRYWAIT P2, [R3+URZ+0x50], R0 ;  /* 0x00005000030075a7 */ /* 0x0002a6000804017f */
[----:B--2---:R-:W-:Y:S05]  /*16bd0*/  @!P2 NANOSLEEP.SYNCS 0x989680 ;  /* 0x009896800000a95d */ /* 0x004fea0003900000 */
[----:B------:R-:W2:Y:S02]  /*16be0*/  @!P2 SYNCS.PHASECHK.TRANS64 P2, [R3+URZ+0x50], R0 ;  /* 0x000050000300a5a7 */ /* 0x000ea4000804007f */
[----:B--2---:R-:W-:Y:S05]  /*16bf0*/  @!P2 BRA `(.L_x_278) ;  /* 0xfffffffc00eca947 */ /* 0x004fea000383ffff */
[----:B------:R-:W-:Y:S05]  /*16c00*/  BRA `(.L_x_379) ;  /* 0xffffffd000d07947 */ /* 0x000fea000383ffff */
.L_x_284:
[----:B-1234-:R-:W-:-:S04]  /*16c10*/  IMAD.U32 R3, RZ, RZ, UR13 ;  /* 0x0000000dff037e24 */ /* 0x01efc8000f8e00ff */
[----:B------:R1:W2:Y:S03]  /*16c20*/  SYNCS.PHASECHK.TRANS64.TRYWAIT P2, [R3+URZ+0x58], R0 ;  /* 0x00005800030075a7 */ /* 0x0002a6000804017f */
[----:B--2---:R-:W-:Y:S05]  /*16c30*/  @!P2 NANOSLEEP.SYNCS 0x989680 ;  /* 0x009896800000a95d */ /* 0x004fea0003900000 */
[----:B------:R-:W2:Y:S02]  /*16c40*/  @!P2 SYNCS.PHASECHK.TRANS64 P2, [R3+URZ+0x58], R0 ;  /* 0x000058000300a5a7 */ /* 0x000ea4000804007f */
[----:B--2---:R-:W-:Y:S05]  /*16c50*/  @!P2 BRA `(.L_x_284) ;  /* 0xfffffffc00eca947 */ /* 0x004fea000383ffff */
[----:B------:R-:W-:Y:S05]  /*16c60*/  BRA `(.L_x_380) ;  /* 0xffffffd400147947 */ /* 0x000fea000383ffff */
.L_x_290:
[----:B-1234-:R-:W-:-:S04]  /*16c70*/  MOV R3, UR13 ;  /* 0x0000000d00037c02 */ /* 0x01efc80008000f00 */
[----:B------:R1:W2:Y:S03]  /*16c80*/  SYNCS.PHASECHK.TRANS64.TRYWAIT P2, [R3+URZ+0x60], R0 ;  /* 0x00006000030075a7 */ /* 0x0002a6000804017f */
[----:B--2---:R-:W-:Y:S05]  /*16c90*/  @!P2 NANOSLEEP.SYNCS 0x989680 ;  /* 0x009896800000a95d */ /* 0x004fea0003900000 */
[----:B------:R-:W2:Y:S02]  /*16ca0*/  @!P2 SYNCS.PHASECHK.TRANS64 P2, [R3+URZ+0x60], R0 ;  /* 0x000060000300a5a7 */ /* 0x000ea4000804007f */
[----:B--2---:R-:W-:Y:S05]  /*16cb0*/  @!P2 BRA `(.L_x_290) ;  /* 0xfffffffc00eca947 */ /* 0x004fea000383ffff */
[----:B------:R-:W-:Y:S05]  /*16cc0*/  BRA `(.L_x_381) ;  /* 0xffffffd4005c7947 */ /* 0x000fea000383ffff */
.L_x_296:
[----:B-1234-:R-:W-:-:S04]  /*16cd0*/  MOV R3, UR13 ;  /* 0x0000000d00037c02 */ /* 0x01efc80008000f00 */
[----:B------:R1:W2:Y:S03]  /*16ce0*/  SYNCS.PHASECHK.TRANS64.TRYWAIT P2, [R3+URZ+0x68], R0 ;  /* 0x00006800030075a7 */ /* 0x0002a6000804017f */
[----:B--2---:R-:W-:Y:S05]  /*16cf0*/  @!P2 NANOSLEEP.SYNCS 0x989680 ;  /* 0x009896800000a95d */ /* 0x004fea0003900000 */
[----:B------:R-:W2:Y:S02]  /*16d00*/  @!P2 SYNCS.PHASECHK.TRANS64 P2, [R3+URZ+0x68], R0 ;  /* 0x000068000300a5a7 */ /* 0x000ea4000804007f */
[----:B--2---:R-:W-:Y:S05]  /*16d10*/  @!P2 BRA `(.L_x_296) ;  /* 0xfffffffc00eca947 */ /* 0x004fea000383ffff */
[----:B------:R-:W-:Y:S05]  /*16d20*/  BRA `(.L_x_382) ;  /* 0xffffffd400a07947 */ /* 0x000fea000383ffff */
.L_x_302:
[----:B-1234-:R-:W-:-:S04]  /*16d30*/  IMAD.U32 R3, RZ, RZ, UR13 ;  /* 0x0000000dff037e24 */ /* 0x01efc8000f8e00ff */
[----:B------:R1:W2:Y:S03]  /*16d40*/  SYNCS.PHASECHK.TRANS64.TRYWAIT P2, [R3+URZ+0x50], R2 ;  /* 0x00005002030075a7 */ /* 0x0002a6000804017f */
[----:B--2---:R-:W-:Y:S05]  /*16d50*/  @!P2 NANOSLEEP.SYNCS 0x989680 ;  /* 0x009896800000a95d */ /* 0x004fea0003900000 */
[----:B------:R-:W2:Y:S02]  /*16d60*/  @!P2 SYNCS.PHASECHK.TRANS64 P2, [R3+URZ+0x50], R2 ;  /* 0x000050020300a5a7 */ /* 0x000ea4000804007f */
[----:B--2---:R-:W-:Y:S05]  /*16d70*/  @!P2 BRA `(.L_x_302) ;  /* 0xfffffffc00eca947 */ /* 0x004fea000383ffff */
[----:B------:R-:W-:Y:S05]  /*16d80*/  BRA `(.L_x_383) ;  /* 0xffffffd400e87947 */ /* 0x000fea000383ffff */
.L_x_308:
[----:B-1234-:R-:W-:-:S04]  /*16d90*/  MOV R3, UR13 ;  /* 0x0000000d00037c02 */ /* 0x01efc80008000f00 */
[----:B------:R1:W2:Y:S03]  /*16da0*/  SYNCS.PHASECHK.TRANS64.TRYWAIT P2, [R3+URZ+0x58], R2 ;  /* 0x00005802030075a7 */ /* 0x0002a6000804017f */
[----:B--2---:R-:W-:Y:S05]  /*16db0*/  @!P2 NANOSLEEP.SYNCS 0x989680 ;  /* 0x009896800000a95d */ /* 0x004fea0003900000 */
[----:B------:R-:W2:Y:S02]  /*16dc0*/  @!P2 SYNCS.PHASECHK.TRANS64 P2, [R3+URZ+0x58], R2 ;  /* 0x000058020300a5a7 */ /* 0x000ea4000804007f */
[----:B--2---:R-:W-:Y:S05]  /*16dd0*/  @!P2 BRA `(.L_x_308) ;  /* 0xfffffffc00eca947 */ /* 0x004fea000383ffff */
[----:B------:R-:W-:Y:S05]  /*16de0*/  BRA `(.L_x_384) ;  /* 0xffffffd8002c7947 */ /* 0x000fea000383ffff */
.L_x_314:
[----:B-1234-:R-:W-:-:S04]  /*16df0*/  MOV R3, UR13 ;  /* 0x0000000d00037c02 */ /* 0x01efc80008000f00 */
[----:B------:R1:W2:Y:S03]  /*16e00*/  SYNCS.PHASECHK.TRANS64.TRYWAIT P2, [R3+URZ+0x60], R2 ;  /* 0x00006002030075a7 */ /* 0x0002a6000804017f */
[----:B--2---:R-:W-:Y:S05]  /*16e10*/  @!P2 NANOSLEEP.SYNCS 0x989680 ;  /* 0x009896800000a95d */ /* 0x004fea0003900000 */
[----:B------:R-:W2:Y:S02]  /*16e20*/  @!P2 SYNCS.PHASECHK.TRANS64 P2, [R3+URZ+0x60], R2 ;  /* 0x000060020300a5a7 */ /* 0x000ea4000804007f */
[----:B--2---:R-:W-:Y:S05]  /*16e30*/  @!P2 BRA `(.L_x_314) ;  /* 0xfffffffc00eca947 */ /* 0x004fea000383ffff */
[----:B------:R-:W-:Y:S05]  /*16e40*/  BRA `(.L_x_385) ;  /* 0xffffffd800747947 */ /* 0x000fea000383ffff */
.L_x_320:
[----:B-1234-:R-:W-:-:S04]  /*16e50*/  IMAD.U32 R3, RZ, RZ, UR13 ;  /* 0x0000000dff037e24 */ /* 0x01efc8000f8e00ff */
[----:B------:R1:W2:Y:S03]  /*16e60*/  SYNCS.PHASECHK.TRANS64.TRYWAIT P2, [R3+URZ+0x68], R2 ;  /* 0x00006802030075a7 */ /* 0x0002a6000804017f */
[----:B--2---:R-:W-:Y:S05]  /*16e70*/  @!P2 NANOSLEEP.SYNCS 0x989680 ;  /* 0x009896800000a95d */ /* 0x004fea0003900000 */
[----:B------:R-:W2:Y:S02]  /*16e80*/  @!P2 SYNCS.PHASECHK.TRANS64 P2, [R3+URZ+0x68], R2 ;  /* 0x000068020300a5a7 */ /* 0x000ea4000804007f */
[----:B--2---:R-:W-:Y:S05]  /*16e90*/  @!P2 BRA `(.L_x_320) ;  /* 0xfffffffc00eca947 */ /* 0x004fea000383ffff */
[----:B------:R-:W-:Y:S05]  /*16ea0*/  BRA `(.L_x_386) ;  /* 0xffffffd800b87947 */ /* 0x000fea000383ffff */
.L_x_330:
[----:B-1----:R1:W3:Y:S02]  /*16eb0*/  SYNCS.PHASECHK.TRANS64.TRYWAIT P1, [R0+URZ+0x50], R3 ;  /* 0x00005003000075a7 */ /* 0x0022e4000802017f */
[----:B---3--:R-:W-:Y:S05]  /*16ec0*/  @!P1 NANOSLEEP.SYNCS 0x989680 ;  /* 0x009896800000995d */ /* 0x008fea0003900000 */
[----:B------:R-:W3:Y:S02]  /*16ed0*/  @!P1 SYNCS.PHASECHK.TRANS64 P1, [R0+URZ+0x50], R3 ;  /* 0x00005003000095a7 */ /* 0x000ee4000802007f */
[----:B---3--:R-:W-:Y:S05]  /*16ee0*/  @!P1 BRA `(.L_x_330) ;  /* 0xfffffffc00f09947 */ /* 0x008fea000383ffff */
[----:B------:R-:W-:Y:S05]  /*16ef0*/  BRA `(.L_x_387) ;  /* 0xffffffe000c07947 */ /* 0x000fea000383ffff */
.L_x_332:
[----:B---3--:R3:W4:Y:S02]  /*16f00*/  SYNCS.PHASECHK.TRANS64.TRYWAIT P1, [R0+URZ+0x58], R3 ;  /* 0x00005803000075a7 */ /* 0x008724000802017f */
[----:B----4-:R-:W-:Y:S05]  /*16f10*/  @!P1 NANOSLEEP.SYNCS 0x989680 ;  /* 0x009896800000995d */ /* 0x010fea0003900000 */
[----:B------:R-:W4:Y:S02]  /*16f20*/  @!P1 SYNCS.PHASECHK.TRANS64 P1, [R0+URZ+0x58], R3 ;  /* 0x00005803000095a7 */ /* 0x000f24000802007f */
[----:B----4-:R-:W-:Y:S05]  /*16f30*/  @!P1 BRA `(.L_x_332) ;  /* 0xfffffffc00f09947 */ /* 0x010fea000383ffff */
[----:B------:R-:W-:Y:S05]  /*16f40*/  BRA `(.L_x_388) ;  /* 0xffffffe000bc7947 */ /* 0x000fea000383ffff */
.L_x_334:
[----:B----4-:R4:W1:Y:S02]  /*16f50*/  SYNCS.PHASECHK.TRANS64.TRYWAIT P1, [R0+URZ+0x60], R3 ;  /* 0x00006003000075a7 */ /* 0x010864000802017f */
[----:B-1----:R-:W-:Y:S05]  /*16f60*/  @!P1 NANOSLEEP.SYNCS 0x989680 ;  /* 0x009896800000995d */ /* 0x002fea0003900000 */
[----:B------:R-:W1:Y:S02]  /*16f70*/  @!P1 SYNCS.PHASECHK.TRANS64 P1, [R0+URZ+0x60], R3 ;  /* 0x00006003000095a7 */ /* 0x000e64000802007f */
[----:B-1----:R-:W-:Y:S05]  /*16f80*/  @!P1 BRA `(.L_x_334) ;  /* 0xfffffffc00f09947 */ /* 0x002fea000383ffff */
[----:B------:R-:W-:Y:S05]  /*16f90*/  BRA `(.L_x_389) ;  /* 0xffffffe000b87947 */ /* 0x000fea000383ffff */
.L_x_338:
[----:B------:R-:W-:Y:S01]  /*16fa0*/  BSSY B1, `(.L_x_390) ;  /* 0x0000006000017945 */ /* 0x000fe20003800000 */
[----:B------:R-:W-:-:S07]  /*16fb0*/  MOV R15, 0xffffffff ;  /* 0xffffffff000f7802 */ /* 0x000fce0000000f00 */
[----:B------:R-:W-:Y:S05]  /*16fc0*/  WARPSYNC.COLLECTIVE R15, `(.L_x_391) ;  /* 0x000000000f0c7348 */ /* 0x000fea0003c00000 */
[----:B------:R-:W-:Y:S02]  /*16fd0*/  ELECT P6, UR62, PT ;  /* 0x00000000003e782f */ /* 0x000fe400038c0000 */
[----:B------:R-:W-:Y:S01]  /*16fe0*/  MOV R14, UR62 ;  /* 0x0000003e000e7c02 */ /* 0x000fe20008000f00 */
[----:B------:R-:W-:Y:S10]  /*16ff0*/  ENDCOLLECTIVE ;  /* 0x000000000000791b */ /* 0x000ff40003800000 */
.L_x_391:
[----:B------:R-:W-:Y:S05]  /*17000*/  BSYNC B1 ;  /* 0x0000000000017941 */ /* 0x000fea0003800000 */
.L_x_390:
[----:B------:R-:W-:Y:S01]  /*17010*/  PLOP3.LUT P0, PT, P6, PT, PT, 0x80, 0x0 ;  /* 0x000000000000781c */ /* 0x000fe2000370f070 */
[----:B------:R-:W-:-:S12]  /*17020*/  BRA `(.L_x_392) ;  /* 0xffffffe400307947 */ /* 0x000fd8000383ffff */
.L_x_341:
[----:B--2---:R2:W3:Y:S02]  /*17030*/  SYNCS.PHASECHK.TRANS64.TRYWAIT P0, [R12+URZ+0x18], R7 ;  /* 0x000018070c0075a7 */ /* 0x0044e4000800017f */
[----:B---3--:R-:W-:Y:S05]  /*17040*/  @!P0 NANOSLEEP.SYNCS 0x989680 ;  /* 0x009896800000895d */ /* 0x008fea0003900000 */
[----:B------:R-:W3:Y:S02]  /*17050*/  @!P0 SYNCS.PHASECHK.TRANS64 P0, [R12+URZ+0x18], R7 ;  /* 0x000018070c0085a7 */ /* 0x000ee4000800007f */
[----:B---3--:R-:W-:Y:S05]  /*17060*/  @!P0 BRA `(.L_x_341) ;  /* 0xfffffffc00f08947 */ /* 0x008fea000383ffff */
[----:B------:R-:W-:Y:S05]  /*17070*/  BRA `(.L_x_393) ;  /* 0xffffffe400647947 */ /* 0x000fea000383ffff */
.L_x_350:
[----:B------:R-:W-:Y:S01]  /*17080*/  BSSY B0, `(.L_x_394) ;  /* 0x0000006000007945 */ /* 0x000fe20003800000 */
[----:B------:R-:W-:-:S07]  /*17090*/  MOV R15, 0xffffffff ;  /* 0xffffffff000f7802 */ /* 0x000fce0000000f00 */
[----:B------:R-:W-:Y:S05]  /*170a0*/  WARPSYNC.COLLECTIVE R15, `(.L_x_395) ;  /* 0x000000000f0c7348 */ /* 0x000fea0003c00000 */
[----:B------:R-:W-:Y:S02]  /*170b0*/  ELECT P6, UR62, PT ;  /* 0x00000000003e782f */ /* 0x000fe400038c0000 */
[----:B------:R-:W-:Y:S01]  /*170c0*/  MOV R14, UR62 ;  /* 0x0000003e000e7c02 */ /* 0x000fe20008000f00 */
[----:B------:R-:W-:Y:S10]  /*170d0*/  ENDCOLLECTIVE ;  /* 0x000000000000791b */ /* 0x000ff40003800000 */
.L_x_395:
[----:B------:R-:W-:Y:S05]  /*170e0*/  BSYNC B0 ;  /* 0x0000000000007941 */ /* 0x000fea0003800000 */
.L_x_394:
[----:B------:R-:W-:Y:S01]  /*170f0*/  PLOP3.LUT P0, PT, P6, PT, PT, 0x80, 0x0 ;  /* 0x000000000000781c */ /* 0x000fe2000370f070 */
[----:B------:R-:W-:-:S12]  /*17100*/  BRA `(.L_x_396) ;  /* 0xffffffec00d07947 */ /* 0x000fd8000383ffff */
.L_x_352:
[----:B-1----:R1:W2:Y:S02]  /*17110*/  SYNCS.PHASECHK.TRANS64.TRYWAIT P0, [R5+URZ], R2 ;  /* 0x00000002050075a7 */ /* 0x0022a4000800017f */
[----:B--2---:R-:W-:Y:S05]  /*17120*/  @!P0 NANOSLEEP.SYNCS 0x989680 ;  /* 0x009896800000895d */ /* 0x004fea0003900000 */
[----:B------:R-:W2:Y:S02]  /*17130*/  @!P0 SYNCS.PHASECHK.TRANS64 P0, [R5+URZ], R2 ;  /* 0x00000002050085a7 */ /* 0x000ea4000800007f */
[----:B--2---:R-:W-:Y:S05]  /*17140*/  @!P0 BRA `(.L_x_352) ;  /* 0xfffffffc00f08947 */ /* 0x004fea000383ffff */
[----:B------:R-:W-:Y:S05]  /*17150*/  BRA `(.L_x_397) ;  /* 0xffffffec00f47947 */ /* 0x000fea000383ffff */
.L_x_353:
[----:B-1----:R1:W2:Y:S02]  /*17160*/  SYNCS.PHASECHK.TRANS64.TRYWAIT P0, [R7+URZ], R0 ;  /* 0x00000000070075a7 */ /* 0x0022a4000800017f */
[----:B--2---:R-:W-:Y:S05]  /*17170*/  @!P0 NANOSLEEP.SYNCS 0x989680 ;  /* 0x009896800000895d */ /* 0x004fea0003900000 */
[----:B------:R-:W2:Y:S02]  /*17180*/  @!P0 SYNCS.PHASECHK.TRANS64 P0, [R7+URZ], R0 ;  /* 0x00000000070085a7 */ /* 0x000ea4000800007f */
[----:B--2---:R-:W-:Y:S05]  /*17190*/  @!P0 BRA `(.L_x_353) ;  /* 0xfffffffc00f08947 */ /* 0x004fea000383ffff */
[----:B------:R-:W-:Y:S05]  /*171a0*/  BRA `(.L_x_398) ;  /* 0xfffffff000047947 */ /* 0x000fea000383ffff */
.L_x_399:
[----:B------:R-:W-:-:S00]  /*171b0*/  BRA `(.L_x_399) ;  /* 0xfffffffc00fc7947 */ /* 0x000fc0000383ffff */
[----:B------:R-:W-:-:S00]  /*171c0*/  NOP ;  /* 0x0000000000007918 */ /* 0x000fc00000000000 */
        /* <DEDUP_REMOVED lines=11> */
.L_x_400:


//--------------------- .nv.global.init           --------------------------
	.section	.nv.global.init,"aw",@progbits
.nv.global.init:
	.type		$str$22,@object
	.size		$str$22,($str$26 - $str$22)
$str$22:
        /*0000*/ 	.byte	0x6b, 0x5f, 0x74, 0x69, 0x6c, 0x65, 0x5f, 0x63, 0x6f, 0x75, 0x6e, 0x74, 0x20, 0x3e, 0x3d, 0x20
        /*0010*/ 	.byte	0x31, 0x00
	.type		$str$26,@object
	.size		$str$26,($str$27 - $str$26)
$str$26:
        /*0012*/ 	.byte	0x28, 0x61, 0x64, 0x64, 0x72, 0x65, 0x73, 0x73, 0x20, 0x26, 0x20, 0x6d, 0x61, 0x73, 0x6b, 0x29
        /*0022*/ 	.byte	0x20, 0x3d, 0x3d, 0x20, 0x30, 0x00
	.type		$str$27,@object
	.size		$str$27,($str$23 - $str$27)
$str$27:
        /*0028*/ 	.byte	0x2f, 0x74, 0x6d, 0x70, 0x2f, 0x63, 0x75, 0x74, 0x6c, 0x61, 0x73, 0x73, 0x5f, 0x73, 0x77, 0x65
        /*0038*/ 	.byte	0x65, 0x70, 0x5f, 0x73, 0x72, 0x63, 0x2f, 0x69, 0x6e, 0x63, 0x6c, 0x75, 0x64, 0x65, 0x2f, 0x63
        /*0048*/ 	.byte	0x75, 0x74, 0x65, 0x2f, 0x70, 0x6f, 0x69, 0x6e, 0x74, 0x65, 0x72, 0x5f, 0x66, 0x6c, 0x61, 0x67
        /*0058*/ 	.byte	0x67, 0x65, 0x64, 0x2e, 0x68, 0x70, 0x70, 0x00
	.type		$str$23,@object
	.size		$str$23,(__unnamed_2 - $str$23)
$str$23:
        /*0060*/ 	.byte	0x2f, 0x74, 0x6d, 0x70, 0x2f, 0x63, 0x75, 0x74, 0x6c, 0x61, 0x73, 0x73, 0x5f, 0x73, 0x77, 0x65
        /*0070*/ 	.byte	0x65, 0x70, 0x5f, 0x73, 0x72, 0x63, 0x2f, 0x69, 0x6e, 0x63, 0x6c, 0x75, 0x64, 0x65, 0x2f, 0x63
        /*0080*/ 	.byte	0x75, 0x74, 0x6c, 0x61, 0x73, 0x73, 0x2f, 0x67, 0x65, 0x6d, 0x6d, 0x2f, 0x63, 0x6f, 0x6c, 0x6c
        /*0090*/ 	.byte	0x65, 0x63, 0x74, 0x69, 0x76, 0x65, 0x2f, 0x73, 0x6d, 0x39, 0x30, 0x5f, 0x6d, 0x6d, 0x61, 0x5f
        /*00a0*/ 	.byte	0x74, 0x6d, 0x61, 0x5f, 0x67, 0x6d, 0x6d, 0x61, 0x5f, 0x73, 0x73, 0x5f, 0x77, 0x61, 0x72, 0x70
        /*00b0*/ 	.byte	0x73, 0x70, 0x65, 0x63, 0x69, 0x61, 0x6c, 0x69, 0x7a, 0x65, 0x64, 0x2e, 0x68, 0x70, 0x70, 0x00
	.type		__unnamed_2,@object
	.size		__unnamed_2,(__unnamed_1 - __unnamed_2)
__unnamed_2:
        /* <DEDUP_REMOVED lines=28> */
        /*0280*/ 	.byte	0x36, 0x3e, 0x3e, 0x3e, 0x3e, 0x3e, 0x5d, 0x00
	.type		__unnamed_1,@object
	.size		__unnamed_1,(.L_0 - __unnamed_1)
__unnamed_1:
        /* <DEDUP_REMOVED lines=180> */
        /*0dc8*/ 	.byte	0x74, 0x65, 0x3a, 0x3a, 0x69, 0x64, 0x65, 0x6e, 0x74, 0x69, 0x74, 0x79, 0x5d, 0x00
.L_0:


//--------------------- .nv.shared._ZN7cutlass13device_kernelINS_4gemm6kernel13GemmUniversalIN4cute5tupleIJiiiiEEENS1_10collective13CollectiveMmaINS1_34MainloopSm90TmaGmmaWarpSpecializedILi3ENS5_IJNS4_1CILi1EEESB_SB_EEENS1_35KernelTmaWarpSpecializedCooperativeEEENS5_IJNSA_ILi256EEESF_NSA_ILi64EEEEEENS_6half_tENS5_IJlSB_lEEESI_SJ_NS4_8TiledMMAINS4_8MMA_AtomIJNS4_4SM904GMMA26MMA_64x256x16_F32F16F16_SSILNSN_5MajorE0ELSP_0ELNSN_7ScaleInE1ELSQ_1EEEEEENS4_6LayoutINS5_IJNSA_ILi2EEESB_SB_EEENS5_IJSB_NSA_ILi0EEESW_EEEEENS5_IJNS4_10UnderscoreESZ_SZ_EEEEENS4_13SM90_TMA_LOADENS4_14ComposedLayoutINS4_7SwizzleILi3ELi4ELi3EEENS4_18smem_ptr_flag_bitsILi16EEENST_INS5_IJNSA_ILi8EEESG_EEENS5_IJSG_SB_EEEEEEEvNS4_8identityES12_S1C_vS1D_EENS_8epilogue10collective18CollectiveEpilogueINS1F_22Sm90TmaWarpSpecializedILi4ELi2ELi16ELb1ELb0EEEJSH_NS5_IJNSA_ILi128EEENSA_ILi32EEEEEESI_SJ_SI_SJ_NS1F_6fusion15FusionCallbacksIS1J_NS1N_17LinCombPerRowBiasISI_fSI_SI_fLi8ELNS_15FloatRoundStyleE2EEESH_S1M_JEEES12_NS13_INS14_ILi2ELi4ELi3EEES17_NST_INS5_IJS18_S1L_EEENS5_IJS1L_SB_EEEEEEENS4_17SM75_U32x4_LDSM_NENS4_14SM90_TMA_STOREES1X_NS4_17SM90_U32x4_STSM_NENS4_9Copy_AtomIJS20_SI_EEEvEEEvvEEEEvNT_6ParamsE --------------------------
	.section	.nv.shared._ZN7cutlass13device_kernelINS_4gemm6kernel13GemmUniversalIN4cute5tupleIJiiiiEEENS1_10collective13CollectiveMmaINS1_34MainloopSm90TmaGmmaWarpSpecializedILi3ENS5_IJNS4_1CILi1EEESB_SB_EEENS1_35KernelTmaWarpSpecializedCooperativeEEENS5_IJNSA_ILi256EEESF_NSA_ILi64EEEEEENS_6half_tENS5_IJlSB_lEEESI_SJ_NS4_8TiledMMAINS4_8MMA_AtomIJNS4_4SM904GMMA26MMA_64x256x16_F32F16F16_SSILNSN_5MajorE0ELSP_0ELNSN_7ScaleInE1ELSQ_1EEEEEENS4_6LayoutINS5_IJNSA_ILi2EEESB_SB_EEENS5_IJSB_NSA_ILi0EEESW_EEEEENS5_IJNS4_10UnderscoreESZ_SZ_EEEEENS4_13SM90_TMA_LOADENS4_14ComposedLayoutINS4_7SwizzleILi3ELi4ELi3EEENS4_18smem_ptr_flag_bitsILi16EEENST_INS5_IJNSA_ILi8EEESG_EEENS5_IJSG_SB_EEEEEEEvNS4_8identityES12_S1C_vS1D_EENS_8epilogue10collective18CollectiveEpilogueINS1F_22Sm90TmaWarpSpecializedILi4ELi2ELi16ELb1ELb0EEEJSH_NS5_IJNSA_ILi128EEENSA_ILi32EEEEEESI_SJ_SI_SJ_NS1F_6fusion15FusionCallbacksIS1J_NS1N_17LinCombPerRowBiasISI_fSI_SI_fLi8ELNS_15FloatRoundStyleE2EEESH_S1M_JEEES12_NS13_INS14_ILi2ELi4ELi3EEES17_NST_INS5_IJS18_S1L_EEENS5_IJS1L_SB_EEEEEEENS4_17SM75_U32x4_LDSM_NENS4_14SM90_TMA_STOREES1X_NS4_17SM90_U32x4_STSM_NENS4_9Copy_AtomIJS20_SI_EEEvEEEvvEEEEvNT_6ParamsE,"aw",@nobits
	.sectionflags	@""
	.align	16
	.zero		1024


//--------------------- .nv.shared.reserved.0     --------------------------
	.section	.nv.shared.reserved.0,"aw",@nobits
	.weak		__nv_reservedSMEM_offset_0_alias
	.size		__nv_reservedSMEM_offset_0_alias, 0, 0
	.other		__nv_reservedSMEM_offset_0_alias,@"STO_CUDA_RESERVED_SHARED STV_DEFAULT"
__nv_reservedSMEM_offset_0_alias:
	.zero		0


//--------------------- .nv.global                --------------------------
	.section	.nv.global,"aw",@nobits
.nv.global:
	.type		_ZN39_INTERNAL_c61f077b_4_k_cu_906a8313_27064cute1_E,@object
	.size		_ZN39_INTERNAL_c61f077b_4_k_cu_906a8313_27064cute1_E,(_ZN39_INTERNAL_c61f077b_4_k_cu_906a8313_27064cuda3std3__45__cpo6cbeginE - _ZN39_INTERNAL_c61f077b_4_k_cu_906a8313_27064cute1_E)
_ZN39_INTERNAL_c61f077b_4_k_cu_906a8313_27064cute1_E:
	.zero		1
	.type		_ZN39_INTERNAL_c61f077b_4_k_cu_906a8313_27064cuda3std3__45__cpo6cbeginE,@object
	.size		_ZN39_INTERNAL_c61f077b_4_k_cu_906a8313_27064cuda3std3__45__cpo6cbeginE,(_ZN39_INTERNAL_c61f077b_4_k_cu_906a8313_27064cuda3std3__48in_placeE - _ZN39_INTERNAL_c61f077b_4_k_cu_906a8313_27064cuda3std3__45__cpo6cbeginE)
_ZN39_INTERNAL_c61f077b_4_k_cu_906a8313_27064cuda3std3__45__cpo6cbeginE:
	.zero		1
	.type		_ZN39_INTERNAL_c61f077b_4_k_cu_906a8313_27064cuda3std3__48in_placeE,@object
	.size		_ZN39_INTERNAL_c61f077b_4_k_cu_906a8313_27064cuda3std3__48in_placeE,(_ZN39_INTERNAL_c61f077b_4_k_cu_906a8313_27064cuda3std6ranges3__45__cpo9iter_moveE - _ZN39_INTERNAL_c61f077b_4_k_cu_906a8313_27064cuda3std3__48in_placeE)
_ZN39_INTERNAL_c61f077b_4_k_cu_906a8313_27064cuda3std3__48in_placeE:
	.zero		1
	.type		_ZN39_INTERNAL_c61f077b_4_k_cu_906a8313_27064cuda3std6ranges3__45__cpo9iter_moveE,@object
	.size		_ZN39_INTERNAL_c61f077b_4_k_cu_906a8313_27064cuda3std6ranges3__45__cpo9iter_moveE,(_ZN39_INTERNAL_c61f077b_4_k_cu_906a8313_27064cuda3std3__45__cpo5beginE - _ZN39_INTERNAL_c61f077b_4_k_cu_906a8313_27064cuda3std6ranges3__45__cpo9iter_moveE)
_ZN39_INTERNAL_c61f077b_4_k_cu_906a8313_27064cuda3std6ranges3__45__cpo9iter_moveE:
	.zero		1
	.type		_ZN39_INTERNAL_c61f077b_4_k_cu_906a8313_27064cuda3std3__45__cpo5beginE,@object
	.size		_ZN39_INTERNAL_c61f077b_4_k_cu_906a8313_27064cuda3std3__45__cpo5beginE,(_ZN39_INTERNAL_c61f077b_4_k_cu_906a8313_27064cuda3std3__441_GLOBAL__N__c61f077b_4_k_cu_906a8313_27066ignoreE - _ZN39_INTERNAL_c61f077b_4_k_cu_906a8313_27064cuda3std3__45__cpo5beginE)
_ZN39_INTERNAL_c61f077b_4_k_cu_906a8313_27064cuda3std3__45__cpo5beginE:
	.zero		1
	.type		_ZN39_INTERNAL_c61f077b_4_k_cu_906a8313_27064cuda3std3__441_GLOBAL__N__c61f077b_4_k_cu_906a8313_27066ignoreE,@object
	.size		_ZN39_INTERNAL_c61f077b_4_k_cu_906a8313_27064cuda3std3__441_GLOBAL__N__c61f077b_4_k_cu_906a8313_27066ignoreE,(_ZN39_INTERNAL_c61f077b_4_k_cu_906a8313_27064cute7productE - _ZN39_INTERNAL_c61f077b_4_k_cu_906a8313_27064cuda3std3__441_GLOBAL__N__c61f077b_4_k_cu_906a8313_27066ignoreE)
_ZN39_INTERNAL_c61f077b_4_k_cu_906a8313_27064cuda3std3__441_GLOBAL__N__c61f077b_4_k_cu_906a8313_27066ignoreE:
	.zero		1
	.type		_ZN39_INTERNAL_c61f077b_4_k_cu_906a8313_27064cute7productE,@object
	.size		_ZN39_INTERNAL_c61f077b_4_k_cu_906a8313_27064cute7productE,(_ZN39_INTERNAL_c61f077b_4_k_cu_906a8313_27064cuda3std3__45__cpo3endE - _ZN39_INTERNAL_c61f077b_4_k_cu_906a8313_27064cute7productE)
_ZN39_INTERNAL_c61f077b_4_k_cu_906a8313_27064cute7productE:
	.zero		1
	.type		_ZN39_INTERNAL_c61f077b_4_k_cu_906a8313_27064cuda3std3__45__cpo3endE,@object
	.size		_ZN39_INTERNAL_c61f077b_4_k_cu_906a8313_27064cuda3std3__45__cpo3endE,(_ZN39_INTERNAL_c61f077b_4_k_cu_906a8313_27064cuda3std3__419piecewise_constructE - _ZN39_INTERNAL_c61f077b_4_k_cu_906a8313_27064cuda3std3__45__cpo3endE)
_ZN39_INTERNAL_c61f077b_4_k_cu_906a8313_27064cuda3std3__45__cpo3endE:
	.zero		1
	.type		_ZN39_INTERNAL_c61f077b_4_k_cu_906a8313_27064cuda3std3__419piecewise_constructE,@object
	.size		_ZN39_INTERNAL_c61f077b_4_k_cu_906a8313_27064cuda3std3__419piecewise_constructE,(_ZN39_INTERNAL_c61f077b_4_k_cu_906a8313_27064cuda3std3__45__cpo4cendE - _ZN39_INTERNAL_c61f077b_4_k_cu_906a8313_27064cuda3std3__419piecewise_constructE)
_ZN39_INTERNAL_c61f077b_4_k_cu_906a8313_27064cuda3std3__419piecewise_constructE:
	.zero		1
	.type		_ZN39_INTERNAL_c61f077b_4_k_cu_906a8313_27064cuda3std3__45__cpo4cendE,@object
	.size		_ZN39_INTERNAL_c61f077b_4_k_cu_906a8313_27064cuda3std3__45__cpo4cendE,(_ZN39_INTERNAL_c61f077b_4_k_cu_906a8313_27064cuda3std6ranges3__45__cpo4swapE - _ZN39_INTERNAL_c61f077b_4_k_cu_906a8313_27064cuda3std3__45__cpo4cendE)
_ZN39_INTERNAL_c61f077b_4_k_cu_906a8313_27064cuda3std3__45__cpo4cendE:
	.zero		1
	.type		_ZN39_INTERNAL_c61f077b_4_k_cu_906a8313_27064cuda3std6ranges3__45__cpo4swapE,@object
	.size		_ZN39_INTERNAL_c61f077b_4_k_cu_906a8313_27064cuda3std6ranges3__45__cpo4swapE,(.L_9 - _ZN39_INTERNAL_c61f077b_4_k_cu_906a8313_27064cuda3std6ranges3__45__cpo4swapE)
_ZN39_INTERNAL_c61f077b_4_k_cu_906a8313_27064cuda3std6ranges3__45__cpo4swapE:
	.zero		1
.L_9:


//--------------------- .nv.constant0._ZN7cutlass13device_kernelINS_4gemm6kernel13GemmUniversalIN4cute5tupleIJiiiiEEENS1_10collective13CollectiveMmaINS1_34MainloopSm90TmaGmmaWarpSpecializedILi3ENS5_IJNS4_1CILi1EEESB_SB_EEENS1_35KernelTmaWarpSpecializedCooperativeEEENS5_IJNSA_ILi256EEESF_NSA_ILi64EEEEEENS_6half_tENS5_IJlSB_lEEESI_SJ_NS4_8TiledMMAINS4_8MMA_AtomIJNS4_4SM904GMMA26MMA_64x256x16_F32F16F16_SSILNSN_5MajorE0ELSP_0ELNSN_7ScaleInE1ELSQ_1EEEEEENS4_6LayoutINS5_IJNSA_ILi2EEESB_SB_EEENS5_IJSB_NSA_ILi0EEESW_EEEEENS5_IJNS4_10UnderscoreESZ_SZ_EEEEENS4_13SM90_TMA_LOADENS4_14ComposedLayoutINS4_7SwizzleILi3ELi4ELi3EEENS4_18smem_ptr_flag_bitsILi16EEENST_INS5_IJNSA_ILi8EEESG_EEENS5_IJSG_SB_EEEEEEEvNS4_8identityES12_S1C_vS1D_EENS_8epilogue10collective18CollectiveEpilogueINS1F_22Sm90TmaWarpSpecializedILi4ELi2ELi16ELb1ELb0EEEJSH_NS5_IJNSA_ILi128EEENSA_ILi32EEEEEESI_SJ_SI_SJ_NS1F_6fusion15FusionCallbacksIS1J_NS1N_17LinCombPerRowBiasISI_fSI_SI_fLi8ELNS_15FloatRoundStyleE2EEESH_S1M_JEEES12_NS13_INS14_ILi2ELi4ELi3EEES17_NST_INS5_IJS18_S1L_EEENS5_IJS1L_SB_EEEEEEENS4_17SM75_U32x4_LDSM_NENS4_14SM90_TMA_STOREES1X_NS4_17SM90_U32x4_STSM_NENS4_9Copy_AtomIJS20_SI_EEEvEEEvvEEEEvNT_6ParamsE --------------------------
	.section	.nv.constant0._ZN7cutlass13device_kernelINS_4gemm6kernel13GemmUniversalIN4cute5tupleIJiiiiEEENS1_10collective13CollectiveMmaINS1_34MainloopSm90TmaGmmaWarpSpecializedILi3ENS5_IJNS4_1CILi1EEESB_SB_EEENS1_35KernelTmaWarpSpecializedCooperativeEEENS5_IJNSA_ILi256EEESF_NSA_ILi64EEEEEENS_6half_tENS5_IJlSB_lEEESI_SJ_NS4_8TiledMMAINS4_8MMA_AtomIJNS4_4SM904GMMA26MMA_64x256x16_F32F16F16_SSILNSN_5MajorE0ELSP_0ELNSN_7ScaleInE1ELSQ_1EEEEEENS4_6LayoutINS5_IJNSA_ILi2EEESB_SB_EEENS5_IJSB_NSA_ILi0EEESW_EEEEENS5_IJNS4_10UnderscoreESZ_SZ_EEEEENS4_13SM90_TMA_LOADENS4_14ComposedLayoutINS4_7SwizzleILi3ELi4ELi3EEENS4_18smem_ptr_flag_bitsILi16EEENST_INS5_IJNSA_ILi8EEESG_EEENS5_IJSG_SB_EEEEEEEvNS4_8identityES12_S1C_vS1D_EENS_8epilogue10collective18CollectiveEpilogueINS1F_22Sm90TmaWarpSpecializedILi4ELi2ELi16ELb1ELb0EEEJSH_NS5_IJNSA_ILi128EEENSA_ILi32EEEEEESI_SJ_SI_SJ_NS1F_6fusion15FusionCallbacksIS1J_NS1N_17LinCombPerRowBiasISI_fSI_SI_fLi8ELNS_15FloatRoundStyleE2EEESH_S1M_JEEES12_NS13_INS14_ILi2ELi4ELi3EEES17_NST_INS5_IJS18_S1L_EEENS5_IJS1L_SB_EEEEEEENS4_17SM75_U32x4_LDSM_NENS4_14SM90_TMA_STOREES1X_NS4_17SM90_U32x4_STSM_NENS4_9Copy_AtomIJS20_SI_EEEvEEEvvEEEEvNT_6ParamsE,"a",@progbits
	.sectionflags	@""
	.align	4
.nv.constant0._ZN7cutlass13device_kernelINS_4gemm6kernel13GemmUniversalIN4cute5tupleIJiiiiEEENS1_10collective13CollectiveMmaINS1_34MainloopSm90TmaGmmaWarpSpecializedILi3ENS5_IJNS4_1CILi1EEESB_SB_EEENS1_35KernelTmaWarpSpecializedCooperativeEEENS5_IJNSA_ILi256EEESF_NSA_ILi64EEEEEENS_6half_tENS5_IJlSB_lEEESI_SJ_NS4_8TiledMMAINS4_8MMA_AtomIJNS4_4SM904GMMA26MMA_64x256x16_F32F16F16_SSILNSN_5MajorE0ELSP_0ELNSN_7ScaleInE1ELSQ_1EEEEEENS4_6LayoutINS5_IJNSA_ILi2EEESB_SB_EEENS5_IJSB_NSA_ILi0EEESW_EEEEENS5_IJNS4_10UnderscoreESZ_SZ_EEEEENS4_13SM90_TMA_LOADENS4_14ComposedLayoutINS4_7SwizzleILi3ELi4ELi3EEENS4_18smem_ptr_flag_bitsILi16EEENST_INS5_IJNSA_ILi8EEESG_EEENS5_IJSG_SB_EEEEEEEvNS4_8identityES12_S1C_vS1D_EENS_8epilogue10collective18CollectiveEpilogueINS1F_22Sm90TmaWarpSpecializedILi4ELi2ELi16ELb1ELb0EEEJSH_NS5_IJNSA_ILi128EEENSA_ILi32EEEEEESI_SJ_SI_SJ_NS1F_6fusion15FusionCallbacksIS1J_NS1N_17LinCombPerRowBiasISI_fSI_SI_fLi8ELNS_15FloatRoundStyleE2EEESH_S1M_JEEES12_NS13_INS14_ILi2ELi4ELi3EEES17_NST_INS5_IJS18_S1L_EEENS5_IJS1L_SB_EEEEEEENS4_17SM75_U32x4_LDSM_NENS4_14SM90_TMA_STOREES1X_NS4_17SM90_U32x4_STSM_NENS4_9Copy_AtomIJS20_SI_EEEvEEEvvEEEEvNT_6ParamsE:
	.zero		2432


//--------------------- SYMBOLS --------------------------

	.type		.nv.reservedSmem.offset0,@object
	.size		.nv.reservedSmem.offset0,0x4
	.type		__assertfail,@function
